//
// Generated by NVIDIA NVVM Compiler
//
// Compiler Build ID: CL-36424714
// Cuda compilation tools, release 13.0, V13.0.88
// Based on NVVM 20.0.0
//

.version 9.0
.target sm_100
.address_size 64

	// .globl	_ZN3cub18CUB_300001_SM_10006detail11EmptyKernelIvEEvv
// _ZZN3cub18CUB_300001_SM_10006detail6reduce28DeviceReduceSingleTileKernelINS2_10policy_hubIfjN4cuda3std3__44plusIfEEE10Policy1000EN6thrust24THRUST_300001_SM_1000_NS6detail15normal_iteratorINSD_10device_ptrIfEEEEPfjS9_ffNS7_10__identityEEEvT0_T1_T2_T3_T4_T6_E12temp_storage has been demoted
// _ZZN3cub18CUB_300001_SM_10006detail6reduce18DeviceReduceKernelINS2_10policy_hubIfjN4cuda3std3__44plusIfEEE10Policy1000EN6thrust24THRUST_300001_SM_1000_NS6detail15normal_iteratorINSD_10device_ptrIfEEEEjS9_fNS7_10__identityEEEvT0_PT3_T1_NS0_13GridEvenShareISN_EET2_T4_E12temp_storage has been demoted
// _ZZN3cub18CUB_300001_SM_10006detail6reduce28DeviceReduceSingleTileKernelINS2_10policy_hubIfjN4cuda3std3__44plusIfEEE10Policy1000EPfSC_iS9_ffNS7_10__identityEEEvT0_T1_T2_T3_T4_T6_E12temp_storage has been demoted
// _ZZN3cub18CUB_300001_SM_10006detail6reduce28DeviceReduceSingleTileKernelINS2_10policy_hubIfyN4cuda3std3__44plusIfEEE10Policy1000EN6thrust24THRUST_300001_SM_1000_NS6detail15normal_iteratorINSD_10device_ptrIfEEEEPfyS9_ffNS7_10__identityEEEvT0_T1_T2_T3_T4_T6_E12temp_storage has been demoted
// _ZZN3cub18CUB_300001_SM_10006detail6reduce18DeviceReduceKernelINS2_10policy_hubIfyN4cuda3std3__44plusIfEEE10Policy1000EN6thrust24THRUST_300001_SM_1000_NS6detail15normal_iteratorINSD_10device_ptrIfEEEEyS9_fNS7_10__identityEEEvT0_PT3_T1_NS0_13GridEvenShareISN_EET2_T4_E12temp_storage has been demoted
// _ZZN3cub18CUB_300001_SM_10006detail6reduce28DeviceReduceSingleTileKernelINS2_10policy_hubIfyN4cuda3std3__44plusIfEEE10Policy1000EPfSC_iS9_ffNS7_10__identityEEEvT0_T1_T2_T3_T4_T6_E12temp_storage has been demoted
// _ZZN3cub18CUB_300001_SM_10006detail6reduce28DeviceReduceSingleTileKernelINS2_10policy_hubIljN4cuda3std3__44plusIlEEE10Policy1000EN6thrust24THRUST_300001_SM_1000_NS18transform_iteratorI16positive_functorNSD_6detail15normal_iteratorINSD_10device_ptrIfEEEEllEEPljS9_llNS7_10__identityEEEvT0_T1_T2_T3_T4_T6_E12temp_storage has been demoted
// _ZZN3cub18CUB_300001_SM_10006detail6reduce18DeviceReduceKernelINS2_10policy_hubIljN4cuda3std3__44plusIlEEE10Policy1000EN6thrust24THRUST_300001_SM_1000_NS18transform_iteratorI16positive_functorNSD_6detail15normal_iteratorINSD_10device_ptrIfEEEEllEEjS9_lNS7_10__identityEEEvT0_PT3_T1_NS0_13GridEvenShareISQ_EET2_T4_E12temp_storage has been demoted
// _ZZN3cub18CUB_300001_SM_10006detail6reduce28DeviceReduceSingleTileKernelINS2_10policy_hubIljN4cuda3std3__44plusIlEEE10Policy1000EPlSC_iS9_llNS7_10__identityEEEvT0_T1_T2_T3_T4_T6_E12temp_storage has been demoted
// _ZZN3cub18CUB_300001_SM_10006detail6reduce28DeviceReduceSingleTileKernelINS2_10policy_hubIlyN4cuda3std3__44plusIlEEE10Policy1000EN6thrust24THRUST_300001_SM_1000_NS18transform_iteratorI16positive_functorNSD_6detail15normal_iteratorINSD_10device_ptrIfEEEEllEEPlyS9_llNS7_10__identityEEEvT0_T1_T2_T3_T4_T6_E12temp_storage has been demoted
// _ZZN3cub18CUB_300001_SM_10006detail6reduce18DeviceReduceKernelINS2_10policy_hubIlyN4cuda3std3__44plusIlEEE10Policy1000EN6thrust24THRUST_300001_SM_1000_NS18transform_iteratorI16positive_functorNSD_6detail15normal_iteratorINSD_10device_ptrIfEEEEllEEyS9_lNS7_10__identityEEEvT0_PT3_T1_NS0_13GridEvenShareISQ_EET2_T4_E12temp_storage has been demoted
// _ZZN3cub18CUB_300001_SM_10006detail6reduce28DeviceReduceSingleTileKernelINS2_10policy_hubIlyN4cuda3std3__44plusIlEEE10Policy1000EPlSC_iS9_llNS7_10__identityEEEvT0_T1_T2_T3_T4_T6_E12temp_storage has been demoted
// _ZZN3cub18CUB_300001_SM_10006detail9transform23transform_kernel_ublkcpINS2_19async_copy_policy_tILi128EEEiN4cuda3std3__410multipliesIfEEN6thrust24THRUST_300001_SM_1000_NS6detail15normal_iteratorINSC_10device_ptrIfEEEEJffEEEvT0_iT1_T2_DpNS2_16aligned_base_ptrIT3_EEE3bar has been demoted
// _ZZN3cub18CUB_300001_SM_10006detail9transform23transform_kernel_ublkcpINS2_19async_copy_policy_tILi128EEElN4cuda3std3__410multipliesIfEEN6thrust24THRUST_300001_SM_1000_NS6detail15normal_iteratorINSC_10device_ptrIfEEEEJffEEEvT0_iT1_T2_DpNS2_16aligned_base_ptrIT3_EEE3bar has been demoted
.global .align 1 .b8 _ZN30_INTERNAL_cbabdc65_4_k_cu_main4cuda3std3__45__cpo5beginE[1];
.global .align 1 .b8 _ZN30_INTERNAL_cbabdc65_4_k_cu_main4cuda3std3__45__cpo3endE[1];
.global .align 1 .b8 _ZN30_INTERNAL_cbabdc65_4_k_cu_main4cuda3std3__45__cpo6cbeginE[1];
.global .align 1 .b8 _ZN30_INTERNAL_cbabdc65_4_k_cu_main4cuda3std3__45__cpo4cendE[1];
.global .align 1 .b8 _ZN30_INTERNAL_cbabdc65_4_k_cu_main4cuda3std3__45__cpo6rbeginE[1];
.global .align 1 .b8 _ZN30_INTERNAL_cbabdc65_4_k_cu_main4cuda3std3__45__cpo4rendE[1];
.global .align 1 .b8 _ZN30_INTERNAL_cbabdc65_4_k_cu_main4cuda3std3__45__cpo7crbeginE[1];
.global .align 1 .b8 _ZN30_INTERNAL_cbabdc65_4_k_cu_main4cuda3std3__45__cpo5crendE[1];
.global .align 1 .b8 _ZN30_INTERNAL_cbabdc65_4_k_cu_main4cuda3std3__432_GLOBAL__N__cbabdc65_4_k_cu_main6ignoreE[1];
.global .align 1 .b8 _ZN30_INTERNAL_cbabdc65_4_k_cu_main4cuda3std3__419piecewise_constructE[1];
.global .align 1 .b8 _ZN30_INTERNAL_cbabdc65_4_k_cu_main4cuda3std3__48in_placeE[1];
.global .align 1 .b8 _ZN30_INTERNAL_cbabdc65_4_k_cu_main4cuda3std3__420unreachable_sentinelE[1];
.global .align 1 .b8 _ZN30_INTERNAL_cbabdc65_4_k_cu_main4cuda3std3__47nulloptE[1];
.global .align 1 .b8 _ZN30_INTERNAL_cbabdc65_4_k_cu_main4cuda3std3__48unexpectE[1];
.global .align 1 .b8 _ZN30_INTERNAL_cbabdc65_4_k_cu_main4cuda3std6ranges3__45__cpo4swapE[1];
.global .align 1 .b8 _ZN30_INTERNAL_cbabdc65_4_k_cu_main4cuda3std6ranges3__45__cpo9iter_moveE[1];
.global .align 1 .b8 _ZN30_INTERNAL_cbabdc65_4_k_cu_main4cuda3std6ranges3__45__cpo5beginE[1];
.global .align 1 .b8 _ZN30_INTERNAL_cbabdc65_4_k_cu_main4cuda3std6ranges3__45__cpo3endE[1];
.global .align 1 .b8 _ZN30_INTERNAL_cbabdc65_4_k_cu_main4cuda3std6ranges3__45__cpo6cbeginE[1];
.global .align 1 .b8 _ZN30_INTERNAL_cbabdc65_4_k_cu_main4cuda3std6ranges3__45__cpo4cendE[1];
.global .align 1 .b8 _ZN30_INTERNAL_cbabdc65_4_k_cu_main4cuda3std6ranges3__45__cpo7advanceE[1];
.global .align 1 .b8 _ZN30_INTERNAL_cbabdc65_4_k_cu_main4cuda3std6ranges3__45__cpo9iter_swapE[1];
.global .align 1 .b8 _ZN30_INTERNAL_cbabdc65_4_k_cu_main4cuda3std6ranges3__45__cpo4nextE[1];
.global .align 1 .b8 _ZN30_INTERNAL_cbabdc65_4_k_cu_main4cuda3std6ranges3__45__cpo4prevE[1];
.global .align 1 .b8 _ZN30_INTERNAL_cbabdc65_4_k_cu_main4cuda3std6ranges3__45__cpo4dataE[1];
.global .align 1 .b8 _ZN30_INTERNAL_cbabdc65_4_k_cu_main4cuda3std6ranges3__45__cpo5cdataE[1];
.global .align 1 .b8 _ZN30_INTERNAL_cbabdc65_4_k_cu_main4cuda3std6ranges3__45__cpo4sizeE[1];
.global .align 1 .b8 _ZN30_INTERNAL_cbabdc65_4_k_cu_main4cuda3std6ranges3__45__cpo5ssizeE[1];
.global .align 1 .b8 _ZN30_INTERNAL_cbabdc65_4_k_cu_main4cuda3std6ranges3__45__cpo8distanceE[1];
.global .align 1 .b8 _ZN30_INTERNAL_cbabdc65_4_k_cu_main6thrust24THRUST_300001_SM_1000_NS8cuda_cub3parE[1];
.global .align 1 .b8 _ZN30_INTERNAL_cbabdc65_4_k_cu_main6thrust24THRUST_300001_SM_1000_NS8cuda_cub10par_nosyncE[1];
.global .align 1 .b8 _ZN30_INTERNAL_cbabdc65_4_k_cu_main6thrust24THRUST_300001_SM_1000_NS6system6detail10sequential3seqE[1];
.global .align 1 .b8 _ZN30_INTERNAL_cbabdc65_4_k_cu_main6thrust24THRUST_300001_SM_1000_NS12placeholders2_1E[1];
.global .align 1 .b8 _ZN30_INTERNAL_cbabdc65_4_k_cu_main6thrust24THRUST_300001_SM_1000_NS12placeholders2_2E[1];
.global .align 1 .b8 _ZN30_INTERNAL_cbabdc65_4_k_cu_main6thrust24THRUST_300001_SM_1000_NS12placeholders2_3E[1];
.global .align 1 .b8 _ZN30_INTERNAL_cbabdc65_4_k_cu_main6thrust24THRUST_300001_SM_1000_NS12placeholders2_4E[1];
.global .align 1 .b8 _ZN30_INTERNAL_cbabdc65_4_k_cu_main6thrust24THRUST_300001_SM_1000_NS12placeholders2_5E[1];
.global .align 1 .b8 _ZN30_INTERNAL_cbabdc65_4_k_cu_main6thrust24THRUST_300001_SM_1000_NS12placeholders2_6E[1];
.global .align 1 .b8 _ZN30_INTERNAL_cbabdc65_4_k_cu_main6thrust24THRUST_300001_SM_1000_NS12placeholders2_7E[1];
.global .align 1 .b8 _ZN30_INTERNAL_cbabdc65_4_k_cu_main6thrust24THRUST_300001_SM_1000_NS12placeholders2_8E[1];
.global .align 1 .b8 _ZN30_INTERNAL_cbabdc65_4_k_cu_main6thrust24THRUST_300001_SM_1000_NS12placeholders2_9E[1];
.global .align 1 .b8 _ZN30_INTERNAL_cbabdc65_4_k_cu_main6thrust24THRUST_300001_SM_1000_NS12placeholders3_10E[1];
.global .align 1 .b8 _ZN30_INTERNAL_cbabdc65_4_k_cu_main6thrust24THRUST_300001_SM_1000_NS3seqE[1];
.extern .shared .align 128 .b8 _ZN3cub18CUB_300001_SM_10006detail9transform4smemE[];

.visible .entry _ZN3cub18CUB_300001_SM_10006detail11EmptyKernelIvEEvv()
{


	ret;

}
	// .globl	_ZN3cub18CUB_300001_SM_10006detail8for_each13static_kernelINS2_12policy_hub_t12policy_500_tEmN6thrust24THRUST_300001_SM_1000_NS8cuda_cub20__uninitialized_fill7functorINS7_10device_ptrIfEEfEEEEvT0_T1_
.visible .entry _ZN3cub18CUB_300001_SM_10006detail8for_each13static_kernelINS2_12policy_hub_t12policy_500_tEmN6thrust24THRUST_300001_SM_1000_NS8cuda_cub20__uninitialized_fill7functorINS7_10device_ptrIfEEfEEEEvT0_T1_(
	.param .u64 _ZN3cub18CUB_300001_SM_10006detail8for_each13static_kernelINS2_12policy_hub_t12policy_500_tEmN6thrust24THRUST_300001_SM_1000_NS8cuda_cub20__uninitialized_fill7functorINS7_10device_ptrIfEEfEEEEvT0_T1__param_0,
	.param .align 8 .b8 _ZN3cub18CUB_300001_SM_10006detail8for_each13static_kernelINS2_12policy_hub_t12policy_500_tEmN6thrust24THRUST_300001_SM_1000_NS8cuda_cub20__uninitialized_fill7functorINS7_10device_ptrIfEEfEEEEvT0_T1__param_1[16]
)
.maxntid 256
{
	.reg .pred 	%p<4>;
	.reg .b16 	%rs<5>;
	.reg .b32 	%r<10>;
	.reg .b32 	%f<3>;
	.reg .b64 	%rd<16>;

	ld.param.f32 	%f2, [_ZN3cub18CUB_300001_SM_10006detail8for_each13static_kernelINS2_12policy_hub_t12policy_500_tEmN6thrust24THRUST_300001_SM_1000_NS8cuda_cub20__uninitialized_fill7functorINS7_10device_ptrIfEEfEEEEvT0_T1__param_1+8];
	ld.param.u64 	%rd4, [_ZN3cub18CUB_300001_SM_10006detail8for_each13static_kernelINS2_12policy_hub_t12policy_500_tEmN6thrust24THRUST_300001_SM_1000_NS8cuda_cub20__uninitialized_fill7functorINS7_10device_ptrIfEEfEEEEvT0_T1__param_1];
	ld.param.u64 	%rd5, [_ZN3cub18CUB_300001_SM_10006detail8for_each13static_kernelINS2_12policy_hub_t12policy_500_tEmN6thrust24THRUST_300001_SM_1000_NS8cuda_cub20__uninitialized_fill7functorINS7_10device_ptrIfEEfEEEEvT0_T1__param_0];
	mov.u32 	%r7, %ctaid.x;
	mul.wide.u32 	%rd1, %r7, 512;
	sub.s64 	%rd2, %rd5, %rd1;
	setp.lt.u64 	%p1, %rd2, 512;
	@%p1 bra 	$L__BB1_2;
	mov.u32 	%r9, %tid.x;
	cvta.to.global.u64 	%rd11, %rd4;
	cvt.u64.u32 	%rd12, %r9;
	add.s64 	%rd13, %rd1, %rd12;
	shl.b64 	%rd14, %rd13, 2;
	add.s64 	%rd15, %rd11, %rd14;
	st.global.f32 	[%rd15], %f2;
	st.global.f32 	[%rd15+1024], %f2;
	bra.uni 	$L__BB1_6;
$L__BB1_2:
	cvta.to.global.u64 	%rd6, %rd4;
	mov.u32 	%r1, %tid.x;
	cvt.u64.u32 	%rd7, %r1;
	setp.le.u64 	%p2, %rd2, %rd7;
	add.s64 	%rd8, %rd1, %rd7;
	shl.b64 	%rd9, %rd8, 2;
	add.s64 	%rd3, %rd6, %rd9;
	@%p2 bra 	$L__BB1_4;
	st.global.f32 	[%rd3], %f2;
$L__BB1_4:
	add.s32 	%r8, %r1, 256;
	cvt.u64.u32 	%rd10, %r8;
	setp.le.u64 	%p3, %rd2, %rd10;
	@%p3 bra 	$L__BB1_6;
	st.global.f32 	[%rd3+1024], %f2;
$L__BB1_6:
	ret;

}
	// .globl	_ZN3cub18CUB_300001_SM_10006detail9transform16transform_kernelINS2_10policy_hubILb1EN4cuda3std3__45tupleIJN6thrust24THRUST_300001_SM_1000_NS6detail15normal_iteratorINSA_10device_ptrIfEEEESF_EEEE10policy1000Ei12diff_functorSF_JPfSK_EEEvT0_iT1_T2_DpNS2_10kernel_argIT3_EE
.visible .entry _ZN3cub18CUB_300001_SM_10006detail9transform16transform_kernelINS2_10policy_hubILb1EN4cuda3std3__45tupleIJN6thrust24THRUST_300001_SM_1000_NS6detail15normal_iteratorINSA_10device_ptrIfEEEESF_EEEE10policy1000Ei12diff_functorSF_JPfSK_EEEvT0_iT1_T2_DpNS2_10kernel_argIT3_EE(
	.param .u32 _ZN3cub18CUB_300001_SM_10006detail9transform16transform_kernelINS2_10policy_hubILb1EN4cuda3std3__45tupleIJN6thrust24THRUST_300001_SM_1000_NS6detail15normal_iteratorINSA_10device_ptrIfEEEESF_EEEE10policy1000Ei12diff_functorSF_JPfSK_EEEvT0_iT1_T2_DpNS2_10kernel_argIT3_EE_param_0,
	.param .u32 _ZN3cub18CUB_300001_SM_10006detail9transform16transform_kernelINS2_10policy_hubILb1EN4cuda3std3__45tupleIJN6thrust24THRUST_300001_SM_1000_NS6detail15normal_iteratorINSA_10device_ptrIfEEEESF_EEEE10policy1000Ei12diff_functorSF_JPfSK_EEEvT0_iT1_T2_DpNS2_10kernel_argIT3_EE_param_1,
	.param .align 1 .b8 _ZN3cub18CUB_300001_SM_10006detail9transform16transform_kernelINS2_10policy_hubILb1EN4cuda3std3__45tupleIJN6thrust24THRUST_300001_SM_1000_NS6detail15normal_iteratorINSA_10device_ptrIfEEEESF_EEEE10policy1000Ei12diff_functorSF_JPfSK_EEEvT0_iT1_T2_DpNS2_10kernel_argIT3_EE_param_2[1],
	.param .align 8 .b8 _ZN3cub18CUB_300001_SM_10006detail9transform16transform_kernelINS2_10policy_hubILb1EN4cuda3std3__45tupleIJN6thrust24THRUST_300001_SM_1000_NS6detail15normal_iteratorINSA_10device_ptrIfEEEESF_EEEE10policy1000Ei12diff_functorSF_JPfSK_EEEvT0_iT1_T2_DpNS2_10kernel_argIT3_EE_param_3[8],
	.param .align 8 .b8 _ZN3cub18CUB_300001_SM_10006detail9transform16transform_kernelINS2_10policy_hubILb1EN4cuda3std3__45tupleIJN6thrust24THRUST_300001_SM_1000_NS6detail15normal_iteratorINSA_10device_ptrIfEEEESF_EEEE10policy1000Ei12diff_functorSF_JPfSK_EEEvT0_iT1_T2_DpNS2_10kernel_argIT3_EE_param_4[16],
	.param .align 8 .b8 _ZN3cub18CUB_300001_SM_10006detail9transform16transform_kernelINS2_10policy_hubILb1EN4cuda3std3__45tupleIJN6thrust24THRUST_300001_SM_1000_NS6detail15normal_iteratorINSA_10device_ptrIfEEEESF_EEEE10policy1000Ei12diff_functorSF_JPfSK_EEEvT0_iT1_T2_DpNS2_10kernel_argIT3_EE_param_5[16]
)
.maxntid 128
{
	.reg .pred 	%p<38>;
	.reg .b32 	%r<87>;
	.reg .b32 	%f<133>;
	.reg .b64 	%rd<99>;

	ld.param.u32 	%r52, [_ZN3cub18CUB_300001_SM_10006detail9transform16transform_kernelINS2_10policy_hubILb1EN4cuda3std3__45tupleIJN6thrust24THRUST_300001_SM_1000_NS6detail15normal_iteratorINSA_10device_ptrIfEEEESF_EEEE10policy1000Ei12diff_functorSF_JPfSK_EEEvT0_iT1_T2_DpNS2_10kernel_argIT3_EE_param_0];
	ld.param.u64 	%rd29, [_ZN3cub18CUB_300001_SM_10006detail9transform16transform_kernelINS2_10policy_hubILb1EN4cuda3std3__45tupleIJN6thrust24THRUST_300001_SM_1000_NS6detail15normal_iteratorINSA_10device_ptrIfEEEESF_EEEE10policy1000Ei12diff_functorSF_JPfSK_EEEvT0_iT1_T2_DpNS2_10kernel_argIT3_EE_param_5];
	ld.param.u64 	%rd30, [_ZN3cub18CUB_300001_SM_10006detail9transform16transform_kernelINS2_10policy_hubILb1EN4cuda3std3__45tupleIJN6thrust24THRUST_300001_SM_1000_NS6detail15normal_iteratorINSA_10device_ptrIfEEEESF_EEEE10policy1000Ei12diff_functorSF_JPfSK_EEEvT0_iT1_T2_DpNS2_10kernel_argIT3_EE_param_4];
	ld.param.u64 	%rd31, [_ZN3cub18CUB_300001_SM_10006detail9transform16transform_kernelINS2_10policy_hubILb1EN4cuda3std3__45tupleIJN6thrust24THRUST_300001_SM_1000_NS6detail15normal_iteratorINSA_10device_ptrIfEEEESF_EEEE10policy1000Ei12diff_functorSF_JPfSK_EEEvT0_iT1_T2_DpNS2_10kernel_argIT3_EE_param_3];
	ld.param.u32 	%r51, [_ZN3cub18CUB_300001_SM_10006detail9transform16transform_kernelINS2_10policy_hubILb1EN4cuda3std3__45tupleIJN6thrust24THRUST_300001_SM_1000_NS6detail15normal_iteratorINSA_10device_ptrIfEEEESF_EEEE10policy1000Ei12diff_functorSF_JPfSK_EEEvT0_iT1_T2_DpNS2_10kernel_argIT3_EE_param_1];
	cvta.to.global.u64 	%rd1, %rd31;
	cvta.to.global.u64 	%rd2, %rd30;
	cvta.to.global.u64 	%rd3, %rd29;
	shl.b32 	%r1, %r51, 7;
	mov.u32 	%r53, %ctaid.x;
	mul.lo.s32 	%r2, %r1, %r53;
	sub.s32 	%r3, %r52, %r2;
	min.s32 	%r4, %r1, %r3;
	shl.b32 	%r5, %r4, 2;
	mov.u32 	%r6, %tid.x;
	shl.b32 	%r75, %r6, 7;
	setp.ge.s32 	%p1, %r75, %r5;
	@%p1 bra 	$L__BB2_5;
	mul.wide.u32 	%rd4, %r6, 128;
	add.s64 	%rd32, %rd2, %rd4;
	mul.wide.s32 	%rd5, %r2, 4;
	add.s64 	%rd96, %rd32, %rd5;
	mov.u32 	%r74, %r75;
$L__BB2_2:
	.pragma "nounroll";
	// begin inline asm
	prefetch.global.L2 [%rd96];
	// end inline asm
	add.s32 	%r74, %r74, 16384;
	add.s64 	%rd96, %rd96, 16384;
	setp.lt.s32 	%p2, %r74, %r5;
	@%p2 bra 	$L__BB2_2;
	add.s64 	%rd34, %rd3, %rd4;
	add.s64 	%rd97, %rd34, %rd5;
$L__BB2_4:
	.pragma "nounroll";
	// begin inline asm
	prefetch.global.L2 [%rd97];
	// end inline asm
	add.s32 	%r75, %r75, 16384;
	add.s64 	%rd97, %rd97, 16384;
	setp.lt.s32 	%p3, %r75, %r5;
	@%p3 bra 	$L__BB2_4;
$L__BB2_5:
	mul.wide.s32 	%rd98, %r2, 4;
	add.s64 	%rd12, %rd2, %rd98;
	add.s64 	%rd13, %rd3, %rd98;
	add.s64 	%rd14, %rd1, %rd98;
	setp.gt.s32 	%p4, %r1, %r3;
	@%p4 bra 	$L__BB2_19;
	setp.lt.s32 	%p5, %r51, 1;
	@%p5 bra 	$L__BB2_60;
	and.b32  	%r12, %r51, 15;
	setp.lt.u32 	%p6, %r51, 16;
	mov.b32 	%r82, 0;
	@%p6 bra 	$L__BB2_10;
	and.b32  	%r82, %r51, 2147483632;
	neg.s32 	%r77, %r82;
	add.s64 	%rd37, %rd98, 1536;
	add.s32 	%r76, %r6, 1152;
	add.s64 	%rd16, %rd3, %rd37;
	add.s64 	%rd17, %rd1, %rd37;
	mul.wide.u32 	%rd38, %r6, 4;
	add.s64 	%rd39, %rd38, %rd2;
	add.s64 	%rd18, %rd39, 4096;
	add.s64 	%rd40, %rd38, 2048;
	add.s64 	%rd19, %rd3, %rd40;
	add.s64 	%rd20, %rd1, %rd40;
$L__BB2_9:
	.pragma "nounroll";
	mul.wide.s32 	%rd41, %r76, 4;
	mul.wide.s32 	%rd42, %r2, 4;
	add.s64 	%rd43, %rd42, %rd2;
	add.s64 	%rd44, %rd43, %rd41;
	add.s64 	%rd45, %rd16, %rd41;
	add.s64 	%rd46, %rd17, %rd41;
	add.s64 	%rd47, %rd18, %rd98;
	add.s64 	%rd48, %rd19, %rd98;
	ld.global.f32 	%f1, [%rd48+-2048];
	ld.global.f32 	%f2, [%rd47+-4096];
	sub.f32 	%f3, %f1, %f2;
	add.s64 	%rd49, %rd20, %rd98;
	st.global.f32 	[%rd49+-2048], %f3;
	ld.global.f32 	%f4, [%rd48+-1536];
	ld.global.f32 	%f5, [%rd47+-3584];
	sub.f32 	%f6, %f4, %f5;
	st.global.f32 	[%rd49+-1536], %f6;
	ld.global.f32 	%f7, [%rd48+-1024];
	ld.global.f32 	%f8, [%rd47+-3072];
	sub.f32 	%f9, %f7, %f8;
	st.global.f32 	[%rd49+-1024], %f9;
	ld.global.f32 	%f10, [%rd48+-512];
	ld.global.f32 	%f11, [%rd47+-2560];
	sub.f32 	%f12, %f10, %f11;
	st.global.f32 	[%rd49+-512], %f12;
	ld.global.f32 	%f13, [%rd48];
	ld.global.f32 	%f14, [%rd47+-2048];
	sub.f32 	%f15, %f13, %f14;
	st.global.f32 	[%rd49], %f15;
	ld.global.f32 	%f16, [%rd48+512];
	ld.global.f32 	%f17, [%rd47+-1536];
	sub.f32 	%f18, %f16, %f17;
	st.global.f32 	[%rd49+512], %f18;
	ld.global.f32 	%f19, [%rd48+1024];
	ld.global.f32 	%f20, [%rd47+-1024];
	sub.f32 	%f21, %f19, %f20;
	st.global.f32 	[%rd49+1024], %f21;
	ld.global.f32 	%f22, [%rd48+1536];
	ld.global.f32 	%f23, [%rd47+-512];
	sub.f32 	%f24, %f22, %f23;
	st.global.f32 	[%rd49+1536], %f24;
	ld.global.f32 	%f25, [%rd48+2048];
	ld.global.f32 	%f26, [%rd47];
	sub.f32 	%f27, %f25, %f26;
	st.global.f32 	[%rd49+2048], %f27;
	ld.global.f32 	%f28, [%rd45+-1536];
	ld.global.f32 	%f29, [%rd44];
	sub.f32 	%f30, %f28, %f29;
	st.global.f32 	[%rd46+-1536], %f30;
	ld.global.f32 	%f31, [%rd45+-1024];
	ld.global.f32 	%f32, [%rd44+512];
	sub.f32 	%f33, %f31, %f32;
	st.global.f32 	[%rd46+-1024], %f33;
	ld.global.f32 	%f34, [%rd45+-512];
	ld.global.f32 	%f35, [%rd44+1024];
	sub.f32 	%f36, %f34, %f35;
	st.global.f32 	[%rd46+-512], %f36;
	ld.global.f32 	%f37, [%rd45];
	ld.global.f32 	%f38, [%rd44+1536];
	sub.f32 	%f39, %f37, %f38;
	st.global.f32 	[%rd46], %f39;
	ld.global.f32 	%f40, [%rd45+512];
	ld.global.f32 	%f41, [%rd44+2048];
	sub.f32 	%f42, %f40, %f41;
	st.global.f32 	[%rd46+512], %f42;
	ld.global.f32 	%f43, [%rd45+1024];
	ld.global.f32 	%f44, [%rd44+2560];
	sub.f32 	%f45, %f43, %f44;
	st.global.f32 	[%rd46+1024], %f45;
	ld.global.f32 	%f46, [%rd45+1536];
	ld.global.f32 	%f47, [%rd44+3072];
	sub.f32 	%f48, %f46, %f47;
	st.global.f32 	[%rd46+1536], %f48;
	add.s32 	%r77, %r77, 16;
	add.s32 	%r76, %r76, 2048;
	add.s64 	%rd98, %rd98, 8192;
	setp.eq.s32 	%p7, %r77, 0;
	@%p7 bra 	$L__BB2_10;
	bra.uni 	$L__BB2_9;
$L__BB2_10:
	setp.eq.s32 	%p8, %r12, 0;
	@%p8 bra 	$L__BB2_60;
	and.b32  	%r39, %r51, 7;
	setp.lt.u32 	%p9, %r12, 8;
	@%p9 bra 	$L__BB2_13;
	shl.b32 	%r55, %r82, 7;
	add.s32 	%r56, %r55, %r6;
	mul.wide.s32 	%rd50, %r56, 4;
	add.s64 	%rd51, %rd12, %rd50;
	add.s64 	%rd52, %rd13, %rd50;
	ld.global.f32 	%f49, [%rd52];
	ld.global.f32 	%f50, [%rd51];
	sub.f32 	%f51, %f49, %f50;
	add.s64 	%rd53, %rd14, %rd50;
	st.global.f32 	[%rd53], %f51;
	ld.global.f32 	%f52, [%rd52+512];
	ld.global.f32 	%f53, [%rd51+512];
	sub.f32 	%f54, %f52, %f53;
	st.global.f32 	[%rd53+512], %f54;
	ld.global.f32 	%f55, [%rd52+1024];
	ld.global.f32 	%f56, [%rd51+1024];
	sub.f32 	%f57, %f55, %f56;
	st.global.f32 	[%rd53+1024], %f57;
	ld.global.f32 	%f58, [%rd52+1536];
	ld.global.f32 	%f59, [%rd51+1536];
	sub.f32 	%f60, %f58, %f59;
	st.global.f32 	[%rd53+1536], %f60;
	ld.global.f32 	%f61, [%rd52+2048];
	ld.global.f32 	%f62, [%rd51+2048];
	sub.f32 	%f63, %f61, %f62;
	st.global.f32 	[%rd53+2048], %f63;
	ld.global.f32 	%f64, [%rd52+2560];
	ld.global.f32 	%f65, [%rd51+2560];
	sub.f32 	%f66, %f64, %f65;
	st.global.f32 	[%rd53+2560], %f66;
	ld.global.f32 	%f67, [%rd52+3072];
	ld.global.f32 	%f68, [%rd51+3072];
	sub.f32 	%f69, %f67, %f68;
	st.global.f32 	[%rd53+3072], %f69;
	ld.global.f32 	%f70, [%rd52+3584];
	ld.global.f32 	%f71, [%rd51+3584];
	sub.f32 	%f72, %f70, %f71;
	st.global.f32 	[%rd53+3584], %f72;
	add.s32 	%r82, %r82, 8;
$L__BB2_13:
	setp.eq.s32 	%p10, %r39, 0;
	@%p10 bra 	$L__BB2_60;
	and.b32  	%r42, %r51, 3;
	setp.lt.u32 	%p11, %r39, 4;
	@%p11 bra 	$L__BB2_16;
	shl.b32 	%r57, %r82, 7;
	add.s32 	%r58, %r57, %r6;
	mul.wide.s32 	%rd54, %r58, 4;
	add.s64 	%rd55, %rd12, %rd54;
	add.s64 	%rd56, %rd13, %rd54;
	ld.global.f32 	%f73, [%rd56];
	ld.global.f32 	%f74, [%rd55];
	sub.f32 	%f75, %f73, %f74;
	add.s64 	%rd57, %rd14, %rd54;
	st.global.f32 	[%rd57], %f75;
	ld.global.f32 	%f76, [%rd56+512];
	ld.global.f32 	%f77, [%rd55+512];
	sub.f32 	%f78, %f76, %f77;
	st.global.f32 	[%rd57+512], %f78;
	ld.global.f32 	%f79, [%rd56+1024];
	ld.global.f32 	%f80, [%rd55+1024];
	sub.f32 	%f81, %f79, %f80;
	st.global.f32 	[%rd57+1024], %f81;
	ld.global.f32 	%f82, [%rd56+1536];
	ld.global.f32 	%f83, [%rd55+1536];
	sub.f32 	%f84, %f82, %f83;
	st.global.f32 	[%rd57+1536], %f84;
	add.s32 	%r82, %r82, 4;
$L__BB2_16:
	setp.eq.s32 	%p12, %r42, 0;
	@%p12 bra 	$L__BB2_60;
	mul.wide.s32 	%rd58, %r2, 4;
	add.s64 	%rd26, %rd1, %rd58;
	shl.b32 	%r59, %r82, 7;
	add.s32 	%r86, %r6, %r59;
	add.s64 	%rd27, %rd3, %rd58;
	add.s64 	%rd28, %rd2, %rd58;
	neg.s32 	%r85, %r42;
$L__BB2_18:
	.pragma "nounroll";
	mul.wide.s32 	%rd59, %r86, 4;
	add.s64 	%rd60, %rd26, %rd59;
	add.s64 	%rd61, %rd27, %rd59;
	add.s64 	%rd62, %rd28, %rd59;
	ld.global.f32 	%f85, [%rd61];
	ld.global.f32 	%f86, [%rd62];
	sub.f32 	%f87, %f85, %f86;
	st.global.f32 	[%rd60], %f87;
	add.s32 	%r86, %r86, 128;
	add.s32 	%r85, %r85, 1;
	setp.ne.s32 	%p13, %r85, 0;
	@%p13 bra 	$L__BB2_18;
	bra.uni 	$L__BB2_60;
$L__BB2_19:
	setp.lt.s32 	%p14, %r51, 1;
	@%p14 bra 	$L__BB2_60;
	and.b32  	%r16, %r51, 7;
	setp.lt.u32 	%p15, %r51, 8;
	mov.b32 	%r79, 0;
	@%p15 bra 	$L__BB2_39;
	and.b32  	%r79, %r51, 2147483640;
	mov.b32 	%r78, 0;
$L__BB2_22:
	.pragma "nounroll";
	shl.b32 	%r62, %r78, 7;
	add.s32 	%r23, %r62, %r6;
	setp.ge.s32 	%p16, %r23, %r4;
	@%p16 bra 	$L__BB2_24;
	mul.wide.u32 	%rd63, %r23, 4;
	add.s64 	%rd64, %rd12, %rd63;
	add.s64 	%rd65, %rd13, %rd63;
	ld.global.f32 	%f88, [%rd65];
	ld.global.f32 	%f89, [%rd64];
	sub.f32 	%f90, %f88, %f89;
	add.s64 	%rd66, %rd14, %rd63;
	st.global.f32 	[%rd66], %f90;
$L__BB2_24:
	add.s32 	%r63, %r23, 128;
	setp.ge.s32 	%p17, %r63, %r4;
	mul.wide.s32 	%rd67, %r63, 4;
	add.s64 	%rd23, %rd12, %rd67;
	add.s64 	%rd24, %rd13, %rd67;
	add.s64 	%rd25, %rd14, %rd67;
	@%p17 bra 	$L__BB2_26;
	ld.global.f32 	%f91, [%rd24];
	ld.global.f32 	%f92, [%rd23];
	sub.f32 	%f93, %f91, %f92;
	st.global.f32 	[%rd25], %f93;
$L__BB2_26:
	add.s32 	%r64, %r23, 256;
	setp.ge.s32 	%p18, %r64, %r4;
	@%p18 bra 	$L__BB2_28;
	ld.global.f32 	%f94, [%rd24+512];
	ld.global.f32 	%f95, [%rd23+512];
	sub.f32 	%f96, %f94, %f95;
	st.global.f32 	[%rd25+512], %f96;
$L__BB2_28:
	add.s32 	%r65, %r23, 384;
	setp.ge.s32 	%p19, %r65, %r4;
	@%p19 bra 	$L__BB2_30;
	ld.global.f32 	%f97, [%rd24+1024];
	ld.global.f32 	%f98, [%rd23+1024];
	sub.f32 	%f99, %f97, %f98;
	st.global.f32 	[%rd25+1024], %f99;
$L__BB2_30:
	add.s32 	%r66, %r23, 512;
	setp.ge.s32 	%p20, %r66, %r4;
	@%p20 bra 	$L__BB2_32;
	ld.global.f32 	%f100, [%rd24+1536];
	ld.global.f32 	%f101, [%rd23+1536];
	sub.f32 	%f102, %f100, %f101;
	st.global.f32 	[%rd25+1536], %f102;
$L__BB2_32:
	add.s32 	%r67, %r23, 640;
	setp.ge.s32 	%p21, %r67, %r4;
	@%p21 bra 	$L__BB2_34;
	ld.global.f32 	%f103, [%rd24+2048];
	ld.global.f32 	%f104, [%rd23+2048];
	sub.f32 	%f105, %f103, %f104;
	st.global.f32 	[%rd25+2048], %f105;
$L__BB2_34:
	add.s32 	%r68, %r23, 768;
	setp.ge.s32 	%p22, %r68, %r4;
	@%p22 bra 	$L__BB2_36;
	ld.global.f32 	%f106, [%rd24+2560];
	ld.global.f32 	%f107, [%rd23+2560];
	sub.f32 	%f108, %f106, %f107;
	st.global.f32 	[%rd25+2560], %f108;
$L__BB2_36:
	add.s32 	%r69, %r23, 896;
	setp.ge.s32 	%p23, %r69, %r4;
	@%p23 bra 	$L__BB2_38;
	ld.global.f32 	%f109, [%rd24+3072];
	ld.global.f32 	%f110, [%rd23+3072];
	sub.f32 	%f111, %f109, %f110;
	st.global.f32 	[%rd25+3072], %f111;
$L__BB2_38:
	add.s32 	%r78, %r78, 8;
	setp.ne.s32 	%p24, %r78, %r79;
	@%p24 bra 	$L__BB2_22;
$L__BB2_39:
	setp.eq.s32 	%p25, %r16, 0;
	@%p25 bra 	$L__BB2_60;
	and.b32  	%r26, %r51, 3;
	setp.lt.u32 	%p26, %r16, 4;
	@%p26 bra 	$L__BB2_50;
	shl.b32 	%r70, %r79, 7;
	add.s32 	%r27, %r70, %r6;
	setp.ge.s32 	%p27, %r27, %r4;
	@%p27 bra 	$L__BB2_43;
	mul.wide.s32 	%rd68, %r27, 4;
	add.s64 	%rd69, %rd12, %rd68;
	add.s64 	%rd70, %rd13, %rd68;
	ld.global.f32 	%f112, [%rd70];
	ld.global.f32 	%f113, [%rd69];
	sub.f32 	%f114, %f112, %f113;
	add.s64 	%rd71, %rd14, %rd68;
	st.global.f32 	[%rd71], %f114;
$L__BB2_43:
	add.s32 	%r28, %r27, 128;
	setp.ge.s32 	%p28, %r28, %r4;
	@%p28 bra 	$L__BB2_45;
	mul.wide.s32 	%rd72, %r28, 4;
	add.s64 	%rd73, %rd12, %rd72;
	add.s64 	%rd74, %rd13, %rd72;
	ld.global.f32 	%f115, [%rd74];
	ld.global.f32 	%f116, [%rd73];
	sub.f32 	%f117, %f115, %f116;
	add.s64 	%rd75, %rd14, %rd72;
	st.global.f32 	[%rd75], %f117;
$L__BB2_45:
	add.s32 	%r29, %r27, 256;
	setp.ge.s32 	%p29, %r29, %r4;
	@%p29 bra 	$L__BB2_47;
	mul.wide.s32 	%rd76, %r29, 4;
	add.s64 	%rd77, %rd12, %rd76;
	add.s64 	%rd78, %rd13, %rd76;
	ld.global.f32 	%f118, [%rd78];
	ld.global.f32 	%f119, [%rd77];
	sub.f32 	%f120, %f118, %f119;
	add.s64 	%rd79, %rd14, %rd76;
	st.global.f32 	[%rd79], %f120;
$L__BB2_47:
	add.s32 	%r30, %r27, 384;
	setp.ge.s32 	%p30, %r30, %r4;
	@%p30 bra 	$L__BB2_49;
	mul.wide.s32 	%rd80, %r30, 4;
	add.s64 	%rd81, %rd12, %rd80;
	add.s64 	%rd82, %rd13, %rd80;
	ld.global.f32 	%f121, [%rd82];
	ld.global.f32 	%f122, [%rd81];
	sub.f32 	%f123, %f121, %f122;
	add.s64 	%rd83, %rd14, %rd80;
	st.global.f32 	[%rd83], %f123;
$L__BB2_49:
	add.s32 	%r79, %r79, 4;
$L__BB2_50:
	setp.eq.s32 	%p31, %r26, 0;
	@%p31 bra 	$L__BB2_60;
	setp.eq.s32 	%p32, %r26, 1;
	@%p32 bra 	$L__BB2_57;
	shl.b32 	%r71, %r79, 7;
	add.s32 	%r33, %r71, %r6;
	setp.ge.s32 	%p33, %r33, %r4;
	@%p33 bra 	$L__BB2_54;
	mul.wide.s32 	%rd84, %r33, 4;
	add.s64 	%rd85, %rd12, %rd84;
	add.s64 	%rd86, %rd13, %rd84;
	ld.global.f32 	%f124, [%rd86];
	ld.global.f32 	%f125, [%rd85];
	sub.f32 	%f126, %f124, %f125;
	add.s64 	%rd87, %rd14, %rd84;
	st.global.f32 	[%rd87], %f126;
$L__BB2_54:
	add.s32 	%r34, %r33, 128;
	setp.ge.s32 	%p34, %r34, %r4;
	@%p34 bra 	$L__BB2_56;
	mul.wide.s32 	%rd88, %r34, 4;
	add.s64 	%rd89, %rd12, %rd88;
	add.s64 	%rd90, %rd13, %rd88;
	ld.global.f32 	%f127, [%rd90];
	ld.global.f32 	%f128, [%rd89];
	sub.f32 	%f129, %f127, %f128;
	add.s64 	%rd91, %rd14, %rd88;
	st.global.f32 	[%rd91], %f129;
$L__BB2_56:
	add.s32 	%r79, %r79, 2;
$L__BB2_57:
	and.b32  	%r72, %r51, 1;
	setp.eq.b32 	%p35, %r72, 1;
	not.pred 	%p36, %p35;
	@%p36 bra 	$L__BB2_60;
	shl.b32 	%r73, %r79, 7;
	add.s32 	%r37, %r73, %r6;
	setp.ge.s32 	%p37, %r37, %r4;
	@%p37 bra 	$L__BB2_60;
	mul.wide.s32 	%rd92, %r37, 4;
	add.s64 	%rd93, %rd12, %rd92;
	add.s64 	%rd94, %rd13, %rd92;
	ld.global.f32 	%f130, [%rd94];
	ld.global.f32 	%f131, [%rd93];
	sub.f32 	%f132, %f130, %f131;
	add.s64 	%rd95, %rd14, %rd92;
	st.global.f32 	[%rd95], %f132;
$L__BB2_60:
	ret;

}
	// .globl	_ZN3cub18CUB_300001_SM_10006detail9transform16transform_kernelINS2_10policy_hubILb1EN4cuda3std3__45tupleIJN6thrust24THRUST_300001_SM_1000_NS6detail15normal_iteratorINSA_10device_ptrIfEEEESF_EEEE10policy1000El12diff_functorSF_JPfSK_EEEvT0_iT1_T2_DpNS2_10kernel_argIT3_EE
.visible .entry _ZN3cub18CUB_300001_SM_10006detail9transform16transform_kernelINS2_10policy_hubILb1EN4cuda3std3__45tupleIJN6thrust24THRUST_300001_SM_1000_NS6detail15normal_iteratorINSA_10device_ptrIfEEEESF_EEEE10policy1000El12diff_functorSF_JPfSK_EEEvT0_iT1_T2_DpNS2_10kernel_argIT3_EE(
	.param .u64 _ZN3cub18CUB_300001_SM_10006detail9transform16transform_kernelINS2_10policy_hubILb1EN4cuda3std3__45tupleIJN6thrust24THRUST_300001_SM_1000_NS6detail15normal_iteratorINSA_10device_ptrIfEEEESF_EEEE10policy1000El12diff_functorSF_JPfSK_EEEvT0_iT1_T2_DpNS2_10kernel_argIT3_EE_param_0,
	.param .u32 _ZN3cub18CUB_300001_SM_10006detail9transform16transform_kernelINS2_10policy_hubILb1EN4cuda3std3__45tupleIJN6thrust24THRUST_300001_SM_1000_NS6detail15normal_iteratorINSA_10device_ptrIfEEEESF_EEEE10policy1000El12diff_functorSF_JPfSK_EEEvT0_iT1_T2_DpNS2_10kernel_argIT3_EE_param_1,
	.param .align 1 .b8 _ZN3cub18CUB_300001_SM_10006detail9transform16transform_kernelINS2_10policy_hubILb1EN4cuda3std3__45tupleIJN6thrust24THRUST_300001_SM_1000_NS6detail15normal_iteratorINSA_10device_ptrIfEEEESF_EEEE10policy1000El12diff_functorSF_JPfSK_EEEvT0_iT1_T2_DpNS2_10kernel_argIT3_EE_param_2[1],
	.param .align 8 .b8 _ZN3cub18CUB_300001_SM_10006detail9transform16transform_kernelINS2_10policy_hubILb1EN4cuda3std3__45tupleIJN6thrust24THRUST_300001_SM_1000_NS6detail15normal_iteratorINSA_10device_ptrIfEEEESF_EEEE10policy1000El12diff_functorSF_JPfSK_EEEvT0_iT1_T2_DpNS2_10kernel_argIT3_EE_param_3[8],
	.param .align 8 .b8 _ZN3cub18CUB_300001_SM_10006detail9transform16transform_kernelINS2_10policy_hubILb1EN4cuda3std3__45tupleIJN6thrust24THRUST_300001_SM_1000_NS6detail15normal_iteratorINSA_10device_ptrIfEEEESF_EEEE10policy1000El12diff_functorSF_JPfSK_EEEvT0_iT1_T2_DpNS2_10kernel_argIT3_EE_param_4[16],
	.param .align 8 .b8 _ZN3cub18CUB_300001_SM_10006detail9transform16transform_kernelINS2_10policy_hubILb1EN4cuda3std3__45tupleIJN6thrust24THRUST_300001_SM_1000_NS6detail15normal_iteratorINSA_10device_ptrIfEEEESF_EEEE10policy1000El12diff_functorSF_JPfSK_EEEvT0_iT1_T2_DpNS2_10kernel_argIT3_EE_param_5[16]
)
.maxntid 128
{
	.reg .pred 	%p<38>;
	.reg .b32 	%r<84>;
	.reg .b32 	%f<133>;
	.reg .b64 	%rd<106>;

	ld.param.u64 	%rd29, [_ZN3cub18CUB_300001_SM_10006detail9transform16transform_kernelINS2_10policy_hubILb1EN4cuda3std3__45tupleIJN6thrust24THRUST_300001_SM_1000_NS6detail15normal_iteratorINSA_10device_ptrIfEEEESF_EEEE10policy1000El12diff_functorSF_JPfSK_EEEvT0_iT1_T2_DpNS2_10kernel_argIT3_EE_param_0];
	ld.param.u64 	%rd30, [_ZN3cub18CUB_300001_SM_10006detail9transform16transform_kernelINS2_10policy_hubILb1EN4cuda3std3__45tupleIJN6thrust24THRUST_300001_SM_1000_NS6detail15normal_iteratorINSA_10device_ptrIfEEEESF_EEEE10policy1000El12diff_functorSF_JPfSK_EEEvT0_iT1_T2_DpNS2_10kernel_argIT3_EE_param_5];
	ld.param.u64 	%rd31, [_ZN3cub18CUB_300001_SM_10006detail9transform16transform_kernelINS2_10policy_hubILb1EN4cuda3std3__45tupleIJN6thrust24THRUST_300001_SM_1000_NS6detail15normal_iteratorINSA_10device_ptrIfEEEESF_EEEE10policy1000El12diff_functorSF_JPfSK_EEEvT0_iT1_T2_DpNS2_10kernel_argIT3_EE_param_4];
	ld.param.u64 	%rd32, [_ZN3cub18CUB_300001_SM_10006detail9transform16transform_kernelINS2_10policy_hubILb1EN4cuda3std3__45tupleIJN6thrust24THRUST_300001_SM_1000_NS6detail15normal_iteratorINSA_10device_ptrIfEEEESF_EEEE10policy1000El12diff_functorSF_JPfSK_EEEvT0_iT1_T2_DpNS2_10kernel_argIT3_EE_param_3];
	ld.param.u32 	%r49, [_ZN3cub18CUB_300001_SM_10006detail9transform16transform_kernelINS2_10policy_hubILb1EN4cuda3std3__45tupleIJN6thrust24THRUST_300001_SM_1000_NS6detail15normal_iteratorINSA_10device_ptrIfEEEESF_EEEE10policy1000El12diff_functorSF_JPfSK_EEEvT0_iT1_T2_DpNS2_10kernel_argIT3_EE_param_1];
	cvta.to.global.u64 	%rd1, %rd32;
	cvta.to.global.u64 	%rd2, %rd31;
	cvta.to.global.u64 	%rd3, %rd30;
	shl.b32 	%r1, %r49, 7;
	mov.u32 	%r50, %ctaid.x;
	cvt.u64.u32 	%rd33, %r50;
	cvt.s64.s32 	%rd34, %r1;
	mul.lo.s64 	%rd4, %rd34, %rd33;
	sub.s64 	%rd35, %rd29, %rd4;
	min.s64 	%rd36, %rd35, %rd34;
	cvt.u32.u64 	%r2, %rd36;
	shl.b32 	%r3, %r2, 2;
	mov.u32 	%r4, %tid.x;
	shl.b32 	%r72, %r4, 7;
	setp.ge.s32 	%p1, %r72, %r3;
	@%p1 bra 	$L__BB3_5;
	shl.b64 	%rd5, %rd4, 2;
	add.s64 	%rd37, %rd2, %rd5;
	mul.wide.u32 	%rd6, %r4, 128;
	add.s64 	%rd103, %rd37, %rd6;
	mov.u32 	%r71, %r72;
$L__BB3_2:
	.pragma "nounroll";
	// begin inline asm
	prefetch.global.L2 [%rd103];
	// end inline asm
	add.s32 	%r71, %r71, 16384;
	add.s64 	%rd103, %rd103, 16384;
	setp.lt.s32 	%p2, %r71, %r3;
	@%p2 bra 	$L__BB3_2;
	add.s64 	%rd39, %rd3, %rd5;
	add.s64 	%rd104, %rd39, %rd6;
$L__BB3_4:
	.pragma "nounroll";
	// begin inline asm
	prefetch.global.L2 [%rd104];
	// end inline asm
	add.s32 	%r72, %r72, 16384;
	add.s64 	%rd104, %rd104, 16384;
	setp.lt.s32 	%p3, %r72, %r3;
	@%p3 bra 	$L__BB3_4;
$L__BB3_5:
	shl.b64 	%rd105, %rd4, 2;
	add.s64 	%rd13, %rd2, %rd105;
	add.s64 	%rd14, %rd3, %rd105;
	add.s64 	%rd15, %rd1, %rd105;
	setp.eq.s32 	%p4, %r1, %r2;
	@%p4 bra 	$L__BB3_47;
	setp.lt.s32 	%p5, %r49, 1;
	@%p5 bra 	$L__BB3_60;
	and.b32  	%r10, %r49, 7;
	setp.lt.u32 	%p6, %r49, 8;
	mov.b32 	%r81, 0;
	@%p6 bra 	$L__BB3_26;
	and.b32  	%r81, %r49, 2147483640;
	mov.b32 	%r75, 0;
$L__BB3_9:
	.pragma "nounroll";
	shl.b32 	%r53, %r75, 7;
	add.s32 	%r21, %r53, %r4;
	setp.ge.s32 	%p7, %r21, %r2;
	@%p7 bra 	$L__BB3_11;
	mul.wide.u32 	%rd42, %r21, 4;
	add.s64 	%rd43, %rd13, %rd42;
	add.s64 	%rd44, %rd14, %rd42;
	ld.global.f32 	%f1, [%rd44];
	ld.global.f32 	%f2, [%rd43];
	sub.f32 	%f3, %f1, %f2;
	add.s64 	%rd45, %rd15, %rd42;
	st.global.f32 	[%rd45], %f3;
$L__BB3_11:
	add.s32 	%r54, %r21, 128;
	setp.ge.s32 	%p8, %r54, %r2;
	mul.wide.s32 	%rd46, %r54, 4;
	add.s64 	%rd23, %rd13, %rd46;
	add.s64 	%rd24, %rd14, %rd46;
	add.s64 	%rd25, %rd15, %rd46;
	@%p8 bra 	$L__BB3_13;
	ld.global.f32 	%f4, [%rd24];
	ld.global.f32 	%f5, [%rd23];
	sub.f32 	%f6, %f4, %f5;
	st.global.f32 	[%rd25], %f6;
$L__BB3_13:
	add.s32 	%r55, %r21, 256;
	setp.ge.s32 	%p9, %r55, %r2;
	@%p9 bra 	$L__BB3_15;
	ld.global.f32 	%f7, [%rd24+512];
	ld.global.f32 	%f8, [%rd23+512];
	sub.f32 	%f9, %f7, %f8;
	st.global.f32 	[%rd25+512], %f9;
$L__BB3_15:
	add.s32 	%r56, %r21, 384;
	setp.ge.s32 	%p10, %r56, %r2;
	@%p10 bra 	$L__BB3_17;
	ld.global.f32 	%f10, [%rd24+1024];
	ld.global.f32 	%f11, [%rd23+1024];
	sub.f32 	%f12, %f10, %f11;
	st.global.f32 	[%rd25+1024], %f12;
$L__BB3_17:
	add.s32 	%r57, %r21, 512;
	setp.ge.s32 	%p11, %r57, %r2;
	@%p11 bra 	$L__BB3_19;
	ld.global.f32 	%f13, [%rd24+1536];
	ld.global.f32 	%f14, [%rd23+1536];
	sub.f32 	%f15, %f13, %f14;
	st.global.f32 	[%rd25+1536], %f15;
$L__BB3_19:
	add.s32 	%r58, %r21, 640;
	setp.ge.s32 	%p12, %r58, %r2;
	@%p12 bra 	$L__BB3_21;
	ld.global.f32 	%f16, [%rd24+2048];
	ld.global.f32 	%f17, [%rd23+2048];
	sub.f32 	%f18, %f16, %f17;
	st.global.f32 	[%rd25+2048], %f18;
$L__BB3_21:
	add.s32 	%r59, %r21, 768;
	setp.ge.s32 	%p13, %r59, %r2;
	@%p13 bra 	$L__BB3_23;
	ld.global.f32 	%f19, [%rd24+2560];
	ld.global.f32 	%f20, [%rd23+2560];
	sub.f32 	%f21, %f19, %f20;
	st.global.f32 	[%rd25+2560], %f21;
$L__BB3_23:
	add.s32 	%r60, %r21, 896;
	setp.ge.s32 	%p14, %r60, %r2;
	@%p14 bra 	$L__BB3_25;
	ld.global.f32 	%f22, [%rd24+3072];
	ld.global.f32 	%f23, [%rd23+3072];
	sub.f32 	%f24, %f22, %f23;
	st.global.f32 	[%rd25+3072], %f24;
$L__BB3_25:
	add.s32 	%r75, %r75, 8;
	setp.eq.s32 	%p15, %r75, %r81;
	@%p15 bra 	$L__BB3_26;
	bra.uni 	$L__BB3_9;
$L__BB3_26:
	setp.eq.s32 	%p16, %r10, 0;
	@%p16 bra 	$L__BB3_60;
	and.b32  	%r37, %r49, 3;
	setp.lt.u32 	%p17, %r10, 4;
	@%p17 bra 	$L__BB3_37;
	shl.b32 	%r61, %r81, 7;
	add.s32 	%r38, %r61, %r4;
	setp.ge.s32 	%p18, %r38, %r2;
	@%p18 bra 	$L__BB3_30;
	mul.wide.s32 	%rd47, %r38, 4;
	add.s64 	%rd48, %rd13, %rd47;
	add.s64 	%rd49, %rd14, %rd47;
	ld.global.f32 	%f25, [%rd49];
	ld.global.f32 	%f26, [%rd48];
	sub.f32 	%f27, %f25, %f26;
	add.s64 	%rd50, %rd15, %rd47;
	st.global.f32 	[%rd50], %f27;
$L__BB3_30:
	add.s32 	%r39, %r38, 128;
	setp.ge.s32 	%p19, %r39, %r2;
	@%p19 bra 	$L__BB3_32;
	mul.wide.s32 	%rd51, %r39, 4;
	add.s64 	%rd52, %rd13, %rd51;
	add.s64 	%rd53, %rd14, %rd51;
	ld.global.f32 	%f28, [%rd53];
	ld.global.f32 	%f29, [%rd52];
	sub.f32 	%f30, %f28, %f29;
	add.s64 	%rd54, %rd15, %rd51;
	st.global.f32 	[%rd54], %f30;
$L__BB3_32:
	add.s32 	%r40, %r38, 256;
	setp.ge.s32 	%p20, %r40, %r2;
	@%p20 bra 	$L__BB3_34;
	mul.wide.s32 	%rd55, %r40, 4;
	add.s64 	%rd56, %rd13, %rd55;
	add.s64 	%rd57, %rd14, %rd55;
	ld.global.f32 	%f31, [%rd57];
	ld.global.f32 	%f32, [%rd56];
	sub.f32 	%f33, %f31, %f32;
	add.s64 	%rd58, %rd15, %rd55;
	st.global.f32 	[%rd58], %f33;
$L__BB3_34:
	add.s32 	%r41, %r38, 384;
	setp.ge.s32 	%p21, %r41, %r2;
	@%p21 bra 	$L__BB3_36;
	mul.wide.s32 	%rd59, %r41, 4;
	add.s64 	%rd60, %rd13, %rd59;
	add.s64 	%rd61, %rd14, %rd59;
	ld.global.f32 	%f34, [%rd61];
	ld.global.f32 	%f35, [%rd60];
	sub.f32 	%f36, %f34, %f35;
	add.s64 	%rd62, %rd15, %rd59;
	st.global.f32 	[%rd62], %f36;
$L__BB3_36:
	add.s32 	%r81, %r81, 4;
$L__BB3_37:
	setp.eq.s32 	%p22, %r37, 0;
	@%p22 bra 	$L__BB3_60;
	setp.eq.s32 	%p23, %r37, 1;
	@%p23 bra 	$L__BB3_44;
	shl.b32 	%r62, %r81, 7;
	add.s32 	%r44, %r62, %r4;
	setp.ge.s32 	%p24, %r44, %r2;
	@%p24 bra 	$L__BB3_41;
	mul.wide.s32 	%rd63, %r44, 4;
	add.s64 	%rd64, %rd13, %rd63;
	add.s64 	%rd65, %rd14, %rd63;
	ld.global.f32 	%f37, [%rd65];
	ld.global.f32 	%f38, [%rd64];
	sub.f32 	%f39, %f37, %f38;
	add.s64 	%rd66, %rd15, %rd63;
	st.global.f32 	[%rd66], %f39;
$L__BB3_41:
	add.s32 	%r45, %r44, 128;
	setp.ge.s32 	%p25, %r45, %r2;
	@%p25 bra 	$L__BB3_43;
	mul.wide.s32 	%rd67, %r45, 4;
	add.s64 	%rd68, %rd13, %rd67;
	add.s64 	%rd69, %rd14, %rd67;
	ld.global.f32 	%f40, [%rd69];
	ld.global.f32 	%f41, [%rd68];
	sub.f32 	%f42, %f40, %f41;
	add.s64 	%rd70, %rd15, %rd67;
	st.global.f32 	[%rd70], %f42;
$L__BB3_43:
	add.s32 	%r81, %r81, 2;
$L__BB3_44:
	and.b32  	%r63, %r49, 1;
	setp.eq.b32 	%p26, %r63, 1;
	not.pred 	%p27, %p26;
	@%p27 bra 	$L__BB3_60;
	shl.b32 	%r64, %r81, 7;
	add.s32 	%r48, %r64, %r4;
	setp.ge.s32 	%p28, %r48, %r2;
	@%p28 bra 	$L__BB3_60;
	mul.wide.s32 	%rd71, %r48, 4;
	add.s64 	%rd72, %rd13, %rd71;
	add.s64 	%rd73, %rd14, %rd71;
	ld.global.f32 	%f43, [%rd73];
	ld.global.f32 	%f44, [%rd72];
	sub.f32 	%f45, %f43, %f44;
	add.s64 	%rd74, %rd15, %rd71;
	st.global.f32 	[%rd74], %f45;
	bra.uni 	$L__BB3_60;
$L__BB3_47:
	setp.lt.s32 	%p29, %r49, 1;
	@%p29 bra 	$L__BB3_60;
	and.b32  	%r12, %r49, 15;
	setp.lt.u32 	%p30, %r49, 16;
	mov.b32 	%r77, 0;
	@%p30 bra 	$L__BB3_51;
	and.b32  	%r77, %r49, 2147483632;
	neg.s32 	%r74, %r77;
	add.s64 	%rd75, %rd105, %rd1;
	add.s32 	%r73, %r4, 1152;
	add.s64 	%rd17, %rd75, 1536;
	mul.wide.u32 	%rd76, %r4, 4;
	add.s64 	%rd77, %rd76, %rd2;
	add.s64 	%rd18, %rd77, 4096;
	add.s64 	%rd78, %rd76, 2048;
	add.s64 	%rd19, %rd3, %rd78;
	add.s64 	%rd20, %rd1, %rd78;
$L__BB3_50:
	.pragma "nounroll";
	mul.wide.s32 	%rd79, %r73, 4;
	shl.b64 	%rd80, %rd4, 2;
	add.s64 	%rd81, %rd80, 1536;
	add.s64 	%rd82, %rd2, %rd81;
	add.s64 	%rd83, %rd82, %rd79;
	add.s64 	%rd84, %rd3, %rd81;
	add.s64 	%rd85, %rd84, %rd79;
	add.s64 	%rd86, %rd17, %rd79;
	add.s64 	%rd87, %rd18, %rd105;
	add.s64 	%rd88, %rd19, %rd105;
	ld.global.f32 	%f46, [%rd88+-2048];
	ld.global.f32 	%f47, [%rd87+-4096];
	sub.f32 	%f48, %f46, %f47;
	add.s64 	%rd89, %rd20, %rd105;
	st.global.f32 	[%rd89+-2048], %f48;
	ld.global.f32 	%f49, [%rd88+-1536];
	ld.global.f32 	%f50, [%rd87+-3584];
	sub.f32 	%f51, %f49, %f50;
	st.global.f32 	[%rd89+-1536], %f51;
	ld.global.f32 	%f52, [%rd88+-1024];
	ld.global.f32 	%f53, [%rd87+-3072];
	sub.f32 	%f54, %f52, %f53;
	st.global.f32 	[%rd89+-1024], %f54;
	ld.global.f32 	%f55, [%rd88+-512];
	ld.global.f32 	%f56, [%rd87+-2560];
	sub.f32 	%f57, %f55, %f56;
	st.global.f32 	[%rd89+-512], %f57;
	ld.global.f32 	%f58, [%rd88];
	ld.global.f32 	%f59, [%rd87+-2048];
	sub.f32 	%f60, %f58, %f59;
	st.global.f32 	[%rd89], %f60;
	ld.global.f32 	%f61, [%rd88+512];
	ld.global.f32 	%f62, [%rd87+-1536];
	sub.f32 	%f63, %f61, %f62;
	st.global.f32 	[%rd89+512], %f63;
	ld.global.f32 	%f64, [%rd88+1024];
	ld.global.f32 	%f65, [%rd87+-1024];
	sub.f32 	%f66, %f64, %f65;
	st.global.f32 	[%rd89+1024], %f66;
	ld.global.f32 	%f67, [%rd88+1536];
	ld.global.f32 	%f68, [%rd87+-512];
	sub.f32 	%f69, %f67, %f68;
	st.global.f32 	[%rd89+1536], %f69;
	ld.global.f32 	%f70, [%rd88+2048];
	ld.global.f32 	%f71, [%rd87];
	sub.f32 	%f72, %f70, %f71;
	st.global.f32 	[%rd89+2048], %f72;
	ld.global.f32 	%f73, [%rd85+-1536];
	ld.global.f32 	%f74, [%rd83+-1536];
	sub.f32 	%f75, %f73, %f74;
	st.global.f32 	[%rd86+-1536], %f75;
	ld.global.f32 	%f76, [%rd85+-1024];
	ld.global.f32 	%f77, [%rd83+-1024];
	sub.f32 	%f78, %f76, %f77;
	st.global.f32 	[%rd86+-1024], %f78;
	ld.global.f32 	%f79, [%rd85+-512];
	ld.global.f32 	%f80, [%rd83+-512];
	sub.f32 	%f81, %f79, %f80;
	st.global.f32 	[%rd86+-512], %f81;
	ld.global.f32 	%f82, [%rd85];
	ld.global.f32 	%f83, [%rd83];
	sub.f32 	%f84, %f82, %f83;
	st.global.f32 	[%rd86], %f84;
	ld.global.f32 	%f85, [%rd85+512];
	ld.global.f32 	%f86, [%rd83+512];
	sub.f32 	%f87, %f85, %f86;
	st.global.f32 	[%rd86+512], %f87;
	ld.global.f32 	%f88, [%rd85+1024];
	ld.global.f32 	%f89, [%rd83+1024];
	sub.f32 	%f90, %f88, %f89;
	st.global.f32 	[%rd86+1024], %f90;
	ld.global.f32 	%f91, [%rd85+1536];
	ld.global.f32 	%f92, [%rd83+1536];
	sub.f32 	%f93, %f91, %f92;
	st.global.f32 	[%rd86+1536], %f93;
	add.s32 	%r74, %r74, 16;
	add.s32 	%r73, %r73, 2048;
	add.s64 	%rd105, %rd105, 8192;
	setp.eq.s32 	%p31, %r74, 0;
	@%p31 bra 	$L__BB3_51;
	bra.uni 	$L__BB3_50;
$L__BB3_51:
	setp.eq.s32 	%p32, %r12, 0;
	@%p32 bra 	$L__BB3_60;
	and.b32  	%r24, %r49, 7;
	setp.lt.u32 	%p33, %r12, 8;
	@%p33 bra 	$L__BB3_54;
	shl.b32 	%r66, %r77, 7;
	add.s32 	%r67, %r66, %r4;
	mul.wide.s32 	%rd90, %r67, 4;
	add.s64 	%rd91, %rd13, %rd90;
	add.s64 	%rd92, %rd14, %rd90;
	ld.global.f32 	%f94, [%rd92];
	ld.global.f32 	%f95, [%rd91];
	sub.f32 	%f96, %f94, %f95;
	add.s64 	%rd93, %rd15, %rd90;
	st.global.f32 	[%rd93], %f96;
	ld.global.f32 	%f97, [%rd92+512];
	ld.global.f32 	%f98, [%rd91+512];
	sub.f32 	%f99, %f97, %f98;
	st.global.f32 	[%rd93+512], %f99;
	ld.global.f32 	%f100, [%rd92+1024];
	ld.global.f32 	%f101, [%rd91+1024];
	sub.f32 	%f102, %f100, %f101;
	st.global.f32 	[%rd93+1024], %f102;
	ld.global.f32 	%f103, [%rd92+1536];
	ld.global.f32 	%f104, [%rd91+1536];
	sub.f32 	%f105, %f103, %f104;
	st.global.f32 	[%rd93+1536], %f105;
	ld.global.f32 	%f106, [%rd92+2048];
	ld.global.f32 	%f107, [%rd91+2048];
	sub.f32 	%f108, %f106, %f107;
	st.global.f32 	[%rd93+2048], %f108;
	ld.global.f32 	%f109, [%rd92+2560];
	ld.global.f32 	%f110, [%rd91+2560];
	sub.f32 	%f111, %f109, %f110;
	st.global.f32 	[%rd93+2560], %f111;
	ld.global.f32 	%f112, [%rd92+3072];
	ld.global.f32 	%f113, [%rd91+3072];
	sub.f32 	%f114, %f112, %f113;
	st.global.f32 	[%rd93+3072], %f114;
	ld.global.f32 	%f115, [%rd92+3584];
	ld.global.f32 	%f116, [%rd91+3584];
	sub.f32 	%f117, %f115, %f116;
	st.global.f32 	[%rd93+3584], %f117;
	add.s32 	%r77, %r77, 8;
$L__BB3_54:
	setp.eq.s32 	%p34, %r24, 0;
	@%p34 bra 	$L__BB3_60;
	and.b32  	%r27, %r49, 3;
	setp.lt.u32 	%p35, %r24, 4;
	@%p35 bra 	$L__BB3_57;
	shl.b32 	%r68, %r77, 7;
	add.s32 	%r69, %r68, %r4;
	mul.wide.s32 	%rd94, %r69, 4;
	add.s64 	%rd95, %rd13, %rd94;
	add.s64 	%rd96, %rd14, %rd94;
	ld.global.f32 	%f118, [%rd96];
	ld.global.f32 	%f119, [%rd95];
	sub.f32 	%f120, %f118, %f119;
	add.s64 	%rd97, %rd15, %rd94;
	st.global.f32 	[%rd97], %f120;
	ld.global.f32 	%f121, [%rd96+512];
	ld.global.f32 	%f122, [%rd95+512];
	sub.f32 	%f123, %f121, %f122;
	st.global.f32 	[%rd97+512], %f123;
	ld.global.f32 	%f124, [%rd96+1024];
	ld.global.f32 	%f125, [%rd95+1024];
	sub.f32 	%f126, %f124, %f125;
	st.global.f32 	[%rd97+1024], %f126;
	ld.global.f32 	%f127, [%rd96+1536];
	ld.global.f32 	%f128, [%rd95+1536];
	sub.f32 	%f129, %f127, %f128;
	st.global.f32 	[%rd97+1536], %f129;
	add.s32 	%r77, %r77, 4;
$L__BB3_57:
	setp.eq.s32 	%p36, %r27, 0;
	@%p36 bra 	$L__BB3_60;
	shl.b64 	%rd98, %rd4, 2;
	add.s64 	%rd26, %rd1, %rd98;
	shl.b32 	%r70, %r77, 7;
	add.s32 	%r80, %r4, %r70;
	add.s64 	%rd27, %rd3, %rd98;
	add.s64 	%rd28, %rd2, %rd98;
	neg.s32 	%r79, %r27;
$L__BB3_59:
	.pragma "nounroll";
	mul.wide.s32 	%rd99, %r80, 4;
	add.s64 	%rd100, %rd26, %rd99;
	add.s64 	%rd101, %rd27, %rd99;
	add.s64 	%rd102, %rd28, %rd99;
	ld.global.f32 	%f130, [%rd101];
	ld.global.f32 	%f131, [%rd102];
	sub.f32 	%f132, %f130, %f131;
	st.global.f32 	[%rd100], %f132;
	add.s32 	%r80, %r80, 128;
	add.s32 	%r79, %r79, 1;
	setp.eq.s32 	%p37, %r79, 0;
	@%p37 bra 	$L__BB3_60;
	bra.uni 	$L__BB3_59;
$L__BB3_60:
	ret;

}
	// .globl	_ZN3cub18CUB_300001_SM_10006detail9transform16transform_kernelINS2_10policy_hubILb0EN4cuda3std3__45tupleIJN6thrust24THRUST_300001_SM_1000_NS6detail15normal_iteratorINSA_10device_ptrIfEEEENSA_17constant_iteratorIfNSA_11use_defaultESH_EEEEEE10policy1000EiNS7_5minusIfEESF_JPfSI_EEEvT0_iT1_T2_DpNS2_10kernel_argIT3_EE
.visible .entry _ZN3cub18CUB_300001_SM_10006detail9transform16transform_kernelINS2_10policy_hubILb0EN4cuda3std3__45tupleIJN6thrust24THRUST_300001_SM_1000_NS6detail15normal_iteratorINSA_10device_ptrIfEEEENSA_17constant_iteratorIfNSA_11use_defaultESH_EEEEEE10policy1000EiNS7_5minusIfEESF_JPfSI_EEEvT0_iT1_T2_DpNS2_10kernel_argIT3_EE(
	.param .u32 _ZN3cub18CUB_300001_SM_10006detail9transform16transform_kernelINS2_10policy_hubILb0EN4cuda3std3__45tupleIJN6thrust24THRUST_300001_SM_1000_NS6detail15normal_iteratorINSA_10device_ptrIfEEEENSA_17constant_iteratorIfNSA_11use_defaultESH_EEEEEE10policy1000EiNS7_5minusIfEESF_JPfSI_EEEvT0_iT1_T2_DpNS2_10kernel_argIT3_EE_param_0,
	.param .u32 _ZN3cub18CUB_300001_SM_10006detail9transform16transform_kernelINS2_10policy_hubILb0EN4cuda3std3__45tupleIJN6thrust24THRUST_300001_SM_1000_NS6detail15normal_iteratorINSA_10device_ptrIfEEEENSA_17constant_iteratorIfNSA_11use_defaultESH_EEEEEE10policy1000EiNS7_5minusIfEESF_JPfSI_EEEvT0_iT1_T2_DpNS2_10kernel_argIT3_EE_param_1,
	.param .align 1 .b8 _ZN3cub18CUB_300001_SM_10006detail9transform16transform_kernelINS2_10policy_hubILb0EN4cuda3std3__45tupleIJN6thrust24THRUST_300001_SM_1000_NS6detail15normal_iteratorINSA_10device_ptrIfEEEENSA_17constant_iteratorIfNSA_11use_defaultESH_EEEEEE10policy1000EiNS7_5minusIfEESF_JPfSI_EEEvT0_iT1_T2_DpNS2_10kernel_argIT3_EE_param_2[1],
	.param .align 8 .b8 _ZN3cub18CUB_300001_SM_10006detail9transform16transform_kernelINS2_10policy_hubILb0EN4cuda3std3__45tupleIJN6thrust24THRUST_300001_SM_1000_NS6detail15normal_iteratorINSA_10device_ptrIfEEEENSA_17constant_iteratorIfNSA_11use_defaultESH_EEEEEE10policy1000EiNS7_5minusIfEESF_JPfSI_EEEvT0_iT1_T2_DpNS2_10kernel_argIT3_EE_param_3[8],
	.param .align 8 .b8 _ZN3cub18CUB_300001_SM_10006detail9transform16transform_kernelINS2_10policy_hubILb0EN4cuda3std3__45tupleIJN6thrust24THRUST_300001_SM_1000_NS6detail15normal_iteratorINSA_10device_ptrIfEEEENSA_17constant_iteratorIfNSA_11use_defaultESH_EEEEEE10policy1000EiNS7_5minusIfEESF_JPfSI_EEEvT0_iT1_T2_DpNS2_10kernel_argIT3_EE_param_4[16],
	.param .align 8 .b8 _ZN3cub18CUB_300001_SM_10006detail9transform16transform_kernelINS2_10policy_hubILb0EN4cuda3std3__45tupleIJN6thrust24THRUST_300001_SM_1000_NS6detail15normal_iteratorINSA_10device_ptrIfEEEENSA_17constant_iteratorIfNSA_11use_defaultESH_EEEEEE10policy1000EiNS7_5minusIfEESF_JPfSI_EEEvT0_iT1_T2_DpNS2_10kernel_argIT3_EE_param_5[16]
)
.maxntid 128
{
	.reg .pred 	%p<37>;
	.reg .b32 	%r<84>;
	.reg .b32 	%f<90>;
	.reg .b64 	%rd<66>;

	ld.param.u32 	%r50, [_ZN3cub18CUB_300001_SM_10006detail9transform16transform_kernelINS2_10policy_hubILb0EN4cuda3std3__45tupleIJN6thrust24THRUST_300001_SM_1000_NS6detail15normal_iteratorINSA_10device_ptrIfEEEENSA_17constant_iteratorIfNSA_11use_defaultESH_EEEEEE10policy1000EiNS7_5minusIfEESF_JPfSI_EEEvT0_iT1_T2_DpNS2_10kernel_argIT3_EE_param_0];
	ld.param.u64 	%rd15, [_ZN3cub18CUB_300001_SM_10006detail9transform16transform_kernelINS2_10policy_hubILb0EN4cuda3std3__45tupleIJN6thrust24THRUST_300001_SM_1000_NS6detail15normal_iteratorINSA_10device_ptrIfEEEENSA_17constant_iteratorIfNSA_11use_defaultESH_EEEEEE10policy1000EiNS7_5minusIfEESF_JPfSI_EEEvT0_iT1_T2_DpNS2_10kernel_argIT3_EE_param_4];
	ld.param.u64 	%rd16, [_ZN3cub18CUB_300001_SM_10006detail9transform16transform_kernelINS2_10policy_hubILb0EN4cuda3std3__45tupleIJN6thrust24THRUST_300001_SM_1000_NS6detail15normal_iteratorINSA_10device_ptrIfEEEENSA_17constant_iteratorIfNSA_11use_defaultESH_EEEEEE10policy1000EiNS7_5minusIfEESF_JPfSI_EEEvT0_iT1_T2_DpNS2_10kernel_argIT3_EE_param_3];
	ld.param.u32 	%r49, [_ZN3cub18CUB_300001_SM_10006detail9transform16transform_kernelINS2_10policy_hubILb0EN4cuda3std3__45tupleIJN6thrust24THRUST_300001_SM_1000_NS6detail15normal_iteratorINSA_10device_ptrIfEEEENSA_17constant_iteratorIfNSA_11use_defaultESH_EEEEEE10policy1000EiNS7_5minusIfEESF_JPfSI_EEEvT0_iT1_T2_DpNS2_10kernel_argIT3_EE_param_1];
	cvta.to.global.u64 	%rd1, %rd16;
	ld.param.f32 	%f1, [_ZN3cub18CUB_300001_SM_10006detail9transform16transform_kernelINS2_10policy_hubILb0EN4cuda3std3__45tupleIJN6thrust24THRUST_300001_SM_1000_NS6detail15normal_iteratorINSA_10device_ptrIfEEEENSA_17constant_iteratorIfNSA_11use_defaultESH_EEEEEE10policy1000EiNS7_5minusIfEESF_JPfSI_EEEvT0_iT1_T2_DpNS2_10kernel_argIT3_EE_param_5+8];
	cvta.to.global.u64 	%rd2, %rd15;
	shl.b32 	%r1, %r49, 7;
	mov.u32 	%r51, %ctaid.x;
	mul.lo.s32 	%r2, %r1, %r51;
	sub.s32 	%r3, %r50, %r2;
	min.s32 	%r4, %r1, %r3;
	shl.b32 	%r5, %r4, 2;
	mov.u32 	%r6, %tid.x;
	shl.b32 	%r72, %r6, 7;
	setp.ge.s32 	%p1, %r72, %r5;
	@%p1 bra 	$L__BB4_3;
	mul.wide.u32 	%rd17, %r6, 128;
	add.s64 	%rd18, %rd2, %rd17;
	mul.wide.s32 	%rd19, %r2, 4;
	add.s64 	%rd64, %rd18, %rd19;
$L__BB4_2:
	.pragma "nounroll";
	// begin inline asm
	prefetch.global.L2 [%rd64];
	// end inline asm
	add.s32 	%r72, %r72, 16384;
	add.s64 	%rd64, %rd64, 16384;
	setp.lt.s32 	%p2, %r72, %r5;
	@%p2 bra 	$L__BB4_2;
$L__BB4_3:
	mul.wide.s32 	%rd21, %r2, 4;
	add.s64 	%rd6, %rd2, %rd21;
	add.s64 	%rd7, %rd1, %rd21;
	setp.gt.s32 	%p3, %r1, %r3;
	@%p3 bra 	$L__BB4_17;
	setp.lt.s32 	%p4, %r49, 1;
	@%p4 bra 	$L__BB4_58;
	and.b32  	%r10, %r49, 15;
	setp.lt.u32 	%p5, %r49, 16;
	mov.b32 	%r79, 0;
	@%p5 bra 	$L__BB4_8;
	and.b32  	%r79, %r49, 2147483632;
	neg.s32 	%r74, %r79;
	add.s32 	%r73, %r6, 1152;
	mul.wide.u32 	%rd22, %r6, 4;
	or.b64  	%rd65, %rd22, 4096;
$L__BB4_7:
	.pragma "nounroll";
	mul.wide.s32 	%rd23, %r73, 4;
	add.s64 	%rd24, %rd23, 1536;
	add.s64 	%rd25, %rd6, %rd65;
	ld.global.f32 	%f2, [%rd25+-4096];
	sub.f32 	%f3, %f2, %f1;
	add.s64 	%rd26, %rd7, %rd65;
	st.global.f32 	[%rd26+-4096], %f3;
	ld.global.f32 	%f4, [%rd25+-3584];
	sub.f32 	%f5, %f4, %f1;
	st.global.f32 	[%rd26+-3584], %f5;
	ld.global.f32 	%f6, [%rd25+-3072];
	sub.f32 	%f7, %f6, %f1;
	st.global.f32 	[%rd26+-3072], %f7;
	ld.global.f32 	%f8, [%rd25+-2560];
	sub.f32 	%f9, %f8, %f1;
	st.global.f32 	[%rd26+-2560], %f9;
	ld.global.f32 	%f10, [%rd25+-2048];
	sub.f32 	%f11, %f10, %f1;
	st.global.f32 	[%rd26+-2048], %f11;
	ld.global.f32 	%f12, [%rd25+-1536];
	sub.f32 	%f13, %f12, %f1;
	st.global.f32 	[%rd26+-1536], %f13;
	ld.global.f32 	%f14, [%rd25+-1024];
	sub.f32 	%f15, %f14, %f1;
	st.global.f32 	[%rd26+-1024], %f15;
	ld.global.f32 	%f16, [%rd25+-512];
	sub.f32 	%f17, %f16, %f1;
	st.global.f32 	[%rd26+-512], %f17;
	ld.global.f32 	%f18, [%rd25];
	sub.f32 	%f19, %f18, %f1;
	st.global.f32 	[%rd26], %f19;
	add.s64 	%rd27, %rd6, %rd24;
	ld.global.f32 	%f20, [%rd27+-1536];
	sub.f32 	%f21, %f20, %f1;
	add.s64 	%rd28, %rd7, %rd24;
	st.global.f32 	[%rd28+-1536], %f21;
	ld.global.f32 	%f22, [%rd27+-1024];
	sub.f32 	%f23, %f22, %f1;
	st.global.f32 	[%rd28+-1024], %f23;
	ld.global.f32 	%f24, [%rd27+-512];
	sub.f32 	%f25, %f24, %f1;
	st.global.f32 	[%rd28+-512], %f25;
	ld.global.f32 	%f26, [%rd27];
	sub.f32 	%f27, %f26, %f1;
	st.global.f32 	[%rd28], %f27;
	ld.global.f32 	%f28, [%rd27+512];
	sub.f32 	%f29, %f28, %f1;
	st.global.f32 	[%rd28+512], %f29;
	ld.global.f32 	%f30, [%rd27+1024];
	sub.f32 	%f31, %f30, %f1;
	st.global.f32 	[%rd28+1024], %f31;
	ld.global.f32 	%f32, [%rd27+1536];
	sub.f32 	%f33, %f32, %f1;
	st.global.f32 	[%rd28+1536], %f33;
	add.s32 	%r74, %r74, 16;
	add.s32 	%r73, %r73, 2048;
	add.s64 	%rd65, %rd65, 8192;
	setp.eq.s32 	%p6, %r74, 0;
	@%p6 bra 	$L__BB4_8;
	bra.uni 	$L__BB4_7;
$L__BB4_8:
	setp.eq.s32 	%p7, %r10, 0;
	@%p7 bra 	$L__BB4_58;
	and.b32  	%r37, %r49, 7;
	setp.lt.u32 	%p8, %r10, 8;
	@%p8 bra 	$L__BB4_11;
	shl.b32 	%r53, %r79, 7;
	add.s32 	%r54, %r53, %r6;
	mul.wide.s32 	%rd29, %r54, 4;
	add.s64 	%rd30, %rd6, %rd29;
	ld.global.f32 	%f34, [%rd30];
	sub.f32 	%f35, %f34, %f1;
	add.s64 	%rd31, %rd7, %rd29;
	st.global.f32 	[%rd31], %f35;
	ld.global.f32 	%f36, [%rd30+512];
	sub.f32 	%f37, %f36, %f1;
	st.global.f32 	[%rd31+512], %f37;
	ld.global.f32 	%f38, [%rd30+1024];
	sub.f32 	%f39, %f38, %f1;
	st.global.f32 	[%rd31+1024], %f39;
	ld.global.f32 	%f40, [%rd30+1536];
	sub.f32 	%f41, %f40, %f1;
	st.global.f32 	[%rd31+1536], %f41;
	ld.global.f32 	%f42, [%rd30+2048];
	sub.f32 	%f43, %f42, %f1;
	st.global.f32 	[%rd31+2048], %f43;
	ld.global.f32 	%f44, [%rd30+2560];
	sub.f32 	%f45, %f44, %f1;
	st.global.f32 	[%rd31+2560], %f45;
	ld.global.f32 	%f46, [%rd30+3072];
	sub.f32 	%f47, %f46, %f1;
	st.global.f32 	[%rd31+3072], %f47;
	ld.global.f32 	%f48, [%rd30+3584];
	sub.f32 	%f49, %f48, %f1;
	st.global.f32 	[%rd31+3584], %f49;
	add.s32 	%r79, %r79, 8;
$L__BB4_11:
	setp.eq.s32 	%p9, %r37, 0;
	@%p9 bra 	$L__BB4_58;
	and.b32  	%r40, %r49, 3;
	setp.lt.u32 	%p10, %r37, 4;
	@%p10 bra 	$L__BB4_14;
	shl.b32 	%r55, %r79, 7;
	add.s32 	%r56, %r55, %r6;
	mul.wide.s32 	%rd32, %r56, 4;
	add.s64 	%rd33, %rd6, %rd32;
	ld.global.f32 	%f50, [%rd33];
	sub.f32 	%f51, %f50, %f1;
	add.s64 	%rd34, %rd7, %rd32;
	st.global.f32 	[%rd34], %f51;
	ld.global.f32 	%f52, [%rd33+512];
	sub.f32 	%f53, %f52, %f1;
	st.global.f32 	[%rd34+512], %f53;
	ld.global.f32 	%f54, [%rd33+1024];
	sub.f32 	%f55, %f54, %f1;
	st.global.f32 	[%rd34+1024], %f55;
	ld.global.f32 	%f56, [%rd33+1536];
	sub.f32 	%f57, %f56, %f1;
	st.global.f32 	[%rd34+1536], %f57;
	add.s32 	%r79, %r79, 4;
$L__BB4_14:
	setp.eq.s32 	%p11, %r40, 0;
	@%p11 bra 	$L__BB4_58;
	shl.b32 	%r57, %r79, 7;
	add.s32 	%r83, %r6, %r57;
	neg.s32 	%r82, %r40;
$L__BB4_16:
	.pragma "nounroll";
	mul.wide.s32 	%rd36, %r83, 4;
	add.s64 	%rd37, %rd7, %rd36;
	add.s64 	%rd38, %rd6, %rd36;
	ld.global.f32 	%f58, [%rd38];
	sub.f32 	%f59, %f58, %f1;
	st.global.f32 	[%rd37], %f59;
	add.s32 	%r83, %r83, 128;
	add.s32 	%r82, %r82, 1;
	setp.ne.s32 	%p12, %r82, 0;
	@%p12 bra 	$L__BB4_16;
	bra.uni 	$L__BB4_58;
$L__BB4_17:
	setp.lt.s32 	%p13, %r49, 1;
	@%p13 bra 	$L__BB4_58;
	and.b32  	%r14, %r49, 7;
	setp.lt.u32 	%p14, %r49, 8;
	mov.b32 	%r76, 0;
	@%p14 bra 	$L__BB4_37;
	and.b32  	%r76, %r49, 2147483640;
	mov.b32 	%r75, 0;
$L__BB4_20:
	.pragma "nounroll";
	shl.b32 	%r60, %r75, 7;
	add.s32 	%r21, %r60, %r6;
	setp.ge.s32 	%p15, %r21, %r4;
	@%p15 bra 	$L__BB4_22;
	mul.wide.u32 	%rd39, %r21, 4;
	add.s64 	%rd40, %rd6, %rd39;
	ld.global.f32 	%f60, [%rd40];
	sub.f32 	%f61, %f60, %f1;
	add.s64 	%rd41, %rd7, %rd39;
	st.global.f32 	[%rd41], %f61;
$L__BB4_22:
	add.s32 	%r61, %r21, 128;
	setp.ge.s32 	%p16, %r61, %r4;
	mul.wide.s32 	%rd42, %r61, 4;
	add.s64 	%rd11, %rd6, %rd42;
	add.s64 	%rd12, %rd7, %rd42;
	@%p16 bra 	$L__BB4_24;
	ld.global.f32 	%f62, [%rd11];
	sub.f32 	%f63, %f62, %f1;
	st.global.f32 	[%rd12], %f63;
$L__BB4_24:
	add.s32 	%r62, %r21, 256;
	setp.ge.s32 	%p17, %r62, %r4;
	@%p17 bra 	$L__BB4_26;
	ld.global.f32 	%f64, [%rd11+512];
	sub.f32 	%f65, %f64, %f1;
	st.global.f32 	[%rd12+512], %f65;
$L__BB4_26:
	add.s32 	%r63, %r21, 384;
	setp.ge.s32 	%p18, %r63, %r4;
	@%p18 bra 	$L__BB4_28;
	ld.global.f32 	%f66, [%rd11+1024];
	sub.f32 	%f67, %f66, %f1;
	st.global.f32 	[%rd12+1024], %f67;
$L__BB4_28:
	add.s32 	%r64, %r21, 512;
	setp.ge.s32 	%p19, %r64, %r4;
	@%p19 bra 	$L__BB4_30;
	ld.global.f32 	%f68, [%rd11+1536];
	sub.f32 	%f69, %f68, %f1;
	st.global.f32 	[%rd12+1536], %f69;
$L__BB4_30:
	add.s32 	%r65, %r21, 640;
	setp.ge.s32 	%p20, %r65, %r4;
	@%p20 bra 	$L__BB4_32;
	ld.global.f32 	%f70, [%rd11+2048];
	sub.f32 	%f71, %f70, %f1;
	st.global.f32 	[%rd12+2048], %f71;
$L__BB4_32:
	add.s32 	%r66, %r21, 768;
	setp.ge.s32 	%p21, %r66, %r4;
	@%p21 bra 	$L__BB4_34;
	ld.global.f32 	%f72, [%rd11+2560];
	sub.f32 	%f73, %f72, %f1;
	st.global.f32 	[%rd12+2560], %f73;
$L__BB4_34:
	add.s32 	%r67, %r21, 896;
	setp.ge.s32 	%p22, %r67, %r4;
	@%p22 bra 	$L__BB4_36;
	ld.global.f32 	%f74, [%rd11+3072];
	sub.f32 	%f75, %f74, %f1;
	st.global.f32 	[%rd12+3072], %f75;
$L__BB4_36:
	add.s32 	%r75, %r75, 8;
	setp.ne.s32 	%p23, %r75, %r76;
	@%p23 bra 	$L__BB4_20;
$L__BB4_37:
	setp.eq.s32 	%p24, %r14, 0;
	@%p24 bra 	$L__BB4_58;
	and.b32  	%r24, %r49, 3;
	setp.lt.u32 	%p25, %r14, 4;
	@%p25 bra 	$L__BB4_48;
	shl.b32 	%r68, %r76, 7;
	add.s32 	%r25, %r68, %r6;
	setp.ge.s32 	%p26, %r25, %r4;
	@%p26 bra 	$L__BB4_41;
	mul.wide.s32 	%rd43, %r25, 4;
	add.s64 	%rd44, %rd6, %rd43;
	ld.global.f32 	%f76, [%rd44];
	sub.f32 	%f77, %f76, %f1;
	add.s64 	%rd45, %rd7, %rd43;
	st.global.f32 	[%rd45], %f77;
$L__BB4_41:
	add.s32 	%r26, %r25, 128;
	setp.ge.s32 	%p27, %r26, %r4;
	@%p27 bra 	$L__BB4_43;
	mul.wide.s32 	%rd46, %r26, 4;
	add.s64 	%rd47, %rd6, %rd46;
	ld.global.f32 	%f78, [%rd47];
	sub.f32 	%f79, %f78, %f1;
	add.s64 	%rd48, %rd7, %rd46;
	st.global.f32 	[%rd48], %f79;
$L__BB4_43:
	add.s32 	%r27, %r25, 256;
	setp.ge.s32 	%p28, %r27, %r4;
	@%p28 bra 	$L__BB4_45;
	mul.wide.s32 	%rd49, %r27, 4;
	add.s64 	%rd50, %rd6, %rd49;
	ld.global.f32 	%f80, [%rd50];
	sub.f32 	%f81, %f80, %f1;
	add.s64 	%rd51, %rd7, %rd49;
	st.global.f32 	[%rd51], %f81;
$L__BB4_45:
	add.s32 	%r28, %r25, 384;
	setp.ge.s32 	%p29, %r28, %r4;
	@%p29 bra 	$L__BB4_47;
	mul.wide.s32 	%rd52, %r28, 4;
	add.s64 	%rd53, %rd6, %rd52;
	ld.global.f32 	%f82, [%rd53];
	sub.f32 	%f83, %f82, %f1;
	add.s64 	%rd54, %rd7, %rd52;
	st.global.f32 	[%rd54], %f83;
$L__BB4_47:
	add.s32 	%r76, %r76, 4;
$L__BB4_48:
	setp.eq.s32 	%p30, %r24, 0;
	@%p30 bra 	$L__BB4_58;
	setp.eq.s32 	%p31, %r24, 1;
	@%p31 bra 	$L__BB4_55;
	shl.b32 	%r69, %r76, 7;
	add.s32 	%r31, %r69, %r6;
	setp.ge.s32 	%p32, %r31, %r4;
	@%p32 bra 	$L__BB4_52;
	mul.wide.s32 	%rd55, %r31, 4;
	add.s64 	%rd56, %rd6, %rd55;
	ld.global.f32 	%f84, [%rd56];
	sub.f32 	%f85, %f84, %f1;
	add.s64 	%rd57, %rd7, %rd55;
	st.global.f32 	[%rd57], %f85;
$L__BB4_52:
	add.s32 	%r32, %r31, 128;
	setp.ge.s32 	%p33, %r32, %r4;
	@%p33 bra 	$L__BB4_54;
	mul.wide.s32 	%rd58, %r32, 4;
	add.s64 	%rd59, %rd6, %rd58;
	ld.global.f32 	%f86, [%rd59];
	sub.f32 	%f87, %f86, %f1;
	add.s64 	%rd60, %rd7, %rd58;
	st.global.f32 	[%rd60], %f87;
$L__BB4_54:
	add.s32 	%r76, %r76, 2;
$L__BB4_55:
	and.b32  	%r70, %r49, 1;
	setp.eq.b32 	%p34, %r70, 1;
	not.pred 	%p35, %p34;
	@%p35 bra 	$L__BB4_58;
	shl.b32 	%r71, %r76, 7;
	add.s32 	%r35, %r71, %r6;
	setp.ge.s32 	%p36, %r35, %r4;
	@%p36 bra 	$L__BB4_58;
	mul.wide.s32 	%rd61, %r35, 4;
	add.s64 	%rd62, %rd6, %rd61;
	ld.global.f32 	%f88, [%rd62];
	sub.f32 	%f89, %f88, %f1;
	add.s64 	%rd63, %rd7, %rd61;
	st.global.f32 	[%rd63], %f89;
$L__BB4_58:
	ret;

}
	// .globl	_ZN3cub18CUB_300001_SM_10006detail9transform16transform_kernelINS2_10policy_hubILb0EN4cuda3std3__45tupleIJN6thrust24THRUST_300001_SM_1000_NS6detail15normal_iteratorINSA_10device_ptrIfEEEENSA_17constant_iteratorIfNSA_11use_defaultESH_EEEEEE10policy1000ElNS7_5minusIfEESF_JPfSI_EEEvT0_iT1_T2_DpNS2_10kernel_argIT3_EE
.visible .entry _ZN3cub18CUB_300001_SM_10006detail9transform16transform_kernelINS2_10policy_hubILb0EN4cuda3std3__45tupleIJN6thrust24THRUST_300001_SM_1000_NS6detail15normal_iteratorINSA_10device_ptrIfEEEENSA_17constant_iteratorIfNSA_11use_defaultESH_EEEEEE10policy1000ElNS7_5minusIfEESF_JPfSI_EEEvT0_iT1_T2_DpNS2_10kernel_argIT3_EE(
	.param .u64 _ZN3cub18CUB_300001_SM_10006detail9transform16transform_kernelINS2_10policy_hubILb0EN4cuda3std3__45tupleIJN6thrust24THRUST_300001_SM_1000_NS6detail15normal_iteratorINSA_10device_ptrIfEEEENSA_17constant_iteratorIfNSA_11use_defaultESH_EEEEEE10policy1000ElNS7_5minusIfEESF_JPfSI_EEEvT0_iT1_T2_DpNS2_10kernel_argIT3_EE_param_0,
	.param .u32 _ZN3cub18CUB_300001_SM_10006detail9transform16transform_kernelINS2_10policy_hubILb0EN4cuda3std3__45tupleIJN6thrust24THRUST_300001_SM_1000_NS6detail15normal_iteratorINSA_10device_ptrIfEEEENSA_17constant_iteratorIfNSA_11use_defaultESH_EEEEEE10policy1000ElNS7_5minusIfEESF_JPfSI_EEEvT0_iT1_T2_DpNS2_10kernel_argIT3_EE_param_1,
	.param .align 1 .b8 _ZN3cub18CUB_300001_SM_10006detail9transform16transform_kernelINS2_10policy_hubILb0EN4cuda3std3__45tupleIJN6thrust24THRUST_300001_SM_1000_NS6detail15normal_iteratorINSA_10device_ptrIfEEEENSA_17constant_iteratorIfNSA_11use_defaultESH_EEEEEE10policy1000ElNS7_5minusIfEESF_JPfSI_EEEvT0_iT1_T2_DpNS2_10kernel_argIT3_EE_param_2[1],
	.param .align 8 .b8 _ZN3cub18CUB_300001_SM_10006detail9transform16transform_kernelINS2_10policy_hubILb0EN4cuda3std3__45tupleIJN6thrust24THRUST_300001_SM_1000_NS6detail15normal_iteratorINSA_10device_ptrIfEEEENSA_17constant_iteratorIfNSA_11use_defaultESH_EEEEEE10policy1000ElNS7_5minusIfEESF_JPfSI_EEEvT0_iT1_T2_DpNS2_10kernel_argIT3_EE_param_3[8],
	.param .align 8 .b8 _ZN3cub18CUB_300001_SM_10006detail9transform16transform_kernelINS2_10policy_hubILb0EN4cuda3std3__45tupleIJN6thrust24THRUST_300001_SM_1000_NS6detail15normal_iteratorINSA_10device_ptrIfEEEENSA_17constant_iteratorIfNSA_11use_defaultESH_EEEEEE10policy1000ElNS7_5minusIfEESF_JPfSI_EEEvT0_iT1_T2_DpNS2_10kernel_argIT3_EE_param_4[16],
	.param .align 8 .b8 _ZN3cub18CUB_300001_SM_10006detail9transform16transform_kernelINS2_10policy_hubILb0EN4cuda3std3__45tupleIJN6thrust24THRUST_300001_SM_1000_NS6detail15normal_iteratorINSA_10device_ptrIfEEEENSA_17constant_iteratorIfNSA_11use_defaultESH_EEEEEE10policy1000ElNS7_5minusIfEESF_JPfSI_EEEvT0_iT1_T2_DpNS2_10kernel_argIT3_EE_param_5[16]
)
.maxntid 128
{
	.reg .pred 	%p<37>;
	.reg .b32 	%r<81>;
	.reg .b32 	%f<90>;
	.reg .b64 	%rd<72>;

	ld.param.u64 	%rd16, [_ZN3cub18CUB_300001_SM_10006detail9transform16transform_kernelINS2_10policy_hubILb0EN4cuda3std3__45tupleIJN6thrust24THRUST_300001_SM_1000_NS6detail15normal_iteratorINSA_10device_ptrIfEEEENSA_17constant_iteratorIfNSA_11use_defaultESH_EEEEEE10policy1000ElNS7_5minusIfEESF_JPfSI_EEEvT0_iT1_T2_DpNS2_10kernel_argIT3_EE_param_0];
	ld.param.u64 	%rd17, [_ZN3cub18CUB_300001_SM_10006detail9transform16transform_kernelINS2_10policy_hubILb0EN4cuda3std3__45tupleIJN6thrust24THRUST_300001_SM_1000_NS6detail15normal_iteratorINSA_10device_ptrIfEEEENSA_17constant_iteratorIfNSA_11use_defaultESH_EEEEEE10policy1000ElNS7_5minusIfEESF_JPfSI_EEEvT0_iT1_T2_DpNS2_10kernel_argIT3_EE_param_4];
	ld.param.u64 	%rd18, [_ZN3cub18CUB_300001_SM_10006detail9transform16transform_kernelINS2_10policy_hubILb0EN4cuda3std3__45tupleIJN6thrust24THRUST_300001_SM_1000_NS6detail15normal_iteratorINSA_10device_ptrIfEEEENSA_17constant_iteratorIfNSA_11use_defaultESH_EEEEEE10policy1000ElNS7_5minusIfEESF_JPfSI_EEEvT0_iT1_T2_DpNS2_10kernel_argIT3_EE_param_3];
	ld.param.u32 	%r47, [_ZN3cub18CUB_300001_SM_10006detail9transform16transform_kernelINS2_10policy_hubILb0EN4cuda3std3__45tupleIJN6thrust24THRUST_300001_SM_1000_NS6detail15normal_iteratorINSA_10device_ptrIfEEEENSA_17constant_iteratorIfNSA_11use_defaultESH_EEEEEE10policy1000ElNS7_5minusIfEESF_JPfSI_EEEvT0_iT1_T2_DpNS2_10kernel_argIT3_EE_param_1];
	cvta.to.global.u64 	%rd1, %rd18;
	ld.param.f32 	%f1, [_ZN3cub18CUB_300001_SM_10006detail9transform16transform_kernelINS2_10policy_hubILb0EN4cuda3std3__45tupleIJN6thrust24THRUST_300001_SM_1000_NS6detail15normal_iteratorINSA_10device_ptrIfEEEENSA_17constant_iteratorIfNSA_11use_defaultESH_EEEEEE10policy1000ElNS7_5minusIfEESF_JPfSI_EEEvT0_iT1_T2_DpNS2_10kernel_argIT3_EE_param_5+8];
	cvta.to.global.u64 	%rd2, %rd17;
	shl.b32 	%r1, %r47, 7;
	mov.u32 	%r48, %ctaid.x;
	cvt.u64.u32 	%rd19, %r48;
	cvt.s64.s32 	%rd20, %r1;
	mul.lo.s64 	%rd3, %rd20, %rd19;
	sub.s64 	%rd21, %rd16, %rd3;
	min.s64 	%rd22, %rd21, %rd20;
	cvt.u32.u64 	%r2, %rd22;
	shl.b32 	%r3, %r2, 2;
	mov.u32 	%r4, %tid.x;
	shl.b32 	%r69, %r4, 7;
	setp.ge.s32 	%p1, %r69, %r3;
	@%p1 bra 	$L__BB5_3;
	shl.b64 	%rd23, %rd3, 2;
	add.s64 	%rd24, %rd2, %rd23;
	mul.wide.u32 	%rd25, %r4, 128;
	add.s64 	%rd70, %rd24, %rd25;
$L__BB5_2:
	.pragma "nounroll";
	// begin inline asm
	prefetch.global.L2 [%rd70];
	// end inline asm
	add.s32 	%r69, %r69, 16384;
	add.s64 	%rd70, %rd70, 16384;
	setp.lt.s32 	%p2, %r69, %r3;
	@%p2 bra 	$L__BB5_2;
$L__BB5_3:
	shl.b64 	%rd27, %rd3, 2;
	add.s64 	%rd7, %rd2, %rd27;
	add.s64 	%rd8, %rd1, %rd27;
	setp.eq.s32 	%p3, %r1, %r2;
	@%p3 bra 	$L__BB5_45;
	setp.lt.s32 	%p4, %r47, 1;
	@%p4 bra 	$L__BB5_58;
	and.b32  	%r8, %r47, 7;
	setp.lt.u32 	%p5, %r47, 8;
	mov.b32 	%r78, 0;
	@%p5 bra 	$L__BB5_24;
	and.b32  	%r78, %r47, 2147483640;
	mov.b32 	%r72, 0;
$L__BB5_7:
	.pragma "nounroll";
	shl.b32 	%r51, %r72, 7;
	add.s32 	%r19, %r51, %r4;
	setp.ge.s32 	%p6, %r19, %r2;
	@%p6 bra 	$L__BB5_9;
	mul.wide.u32 	%rd28, %r19, 4;
	add.s64 	%rd29, %rd7, %rd28;
	ld.global.f32 	%f2, [%rd29];
	sub.f32 	%f3, %f2, %f1;
	add.s64 	%rd30, %rd8, %rd28;
	st.global.f32 	[%rd30], %f3;
$L__BB5_9:
	add.s32 	%r52, %r19, 128;
	setp.ge.s32 	%p7, %r52, %r2;
	mul.wide.s32 	%rd31, %r52, 4;
	add.s64 	%rd12, %rd7, %rd31;
	add.s64 	%rd13, %rd8, %rd31;
	@%p7 bra 	$L__BB5_11;
	ld.global.f32 	%f4, [%rd12];
	sub.f32 	%f5, %f4, %f1;
	st.global.f32 	[%rd13], %f5;
$L__BB5_11:
	add.s32 	%r53, %r19, 256;
	setp.ge.s32 	%p8, %r53, %r2;
	@%p8 bra 	$L__BB5_13;
	ld.global.f32 	%f6, [%rd12+512];
	sub.f32 	%f7, %f6, %f1;
	st.global.f32 	[%rd13+512], %f7;
$L__BB5_13:
	add.s32 	%r54, %r19, 384;
	setp.ge.s32 	%p9, %r54, %r2;
	@%p9 bra 	$L__BB5_15;
	ld.global.f32 	%f8, [%rd12+1024];
	sub.f32 	%f9, %f8, %f1;
	st.global.f32 	[%rd13+1024], %f9;
$L__BB5_15:
	add.s32 	%r55, %r19, 512;
	setp.ge.s32 	%p10, %r55, %r2;
	@%p10 bra 	$L__BB5_17;
	ld.global.f32 	%f10, [%rd12+1536];
	sub.f32 	%f11, %f10, %f1;
	st.global.f32 	[%rd13+1536], %f11;
$L__BB5_17:
	add.s32 	%r56, %r19, 640;
	setp.ge.s32 	%p11, %r56, %r2;
	@%p11 bra 	$L__BB5_19;
	ld.global.f32 	%f12, [%rd12+2048];
	sub.f32 	%f13, %f12, %f1;
	st.global.f32 	[%rd13+2048], %f13;
$L__BB5_19:
	add.s32 	%r57, %r19, 768;
	setp.ge.s32 	%p12, %r57, %r2;
	@%p12 bra 	$L__BB5_21;
	ld.global.f32 	%f14, [%rd12+2560];
	sub.f32 	%f15, %f14, %f1;
	st.global.f32 	[%rd13+2560], %f15;
$L__BB5_21:
	add.s32 	%r58, %r19, 896;
	setp.ge.s32 	%p13, %r58, %r2;
	@%p13 bra 	$L__BB5_23;
	ld.global.f32 	%f16, [%rd12+3072];
	sub.f32 	%f17, %f16, %f1;
	st.global.f32 	[%rd13+3072], %f17;
$L__BB5_23:
	add.s32 	%r72, %r72, 8;
	setp.eq.s32 	%p14, %r72, %r78;
	@%p14 bra 	$L__BB5_24;
	bra.uni 	$L__BB5_7;
$L__BB5_24:
	setp.eq.s32 	%p15, %r8, 0;
	@%p15 bra 	$L__BB5_58;
	and.b32  	%r35, %r47, 3;
	setp.lt.u32 	%p16, %r8, 4;
	@%p16 bra 	$L__BB5_35;
	shl.b32 	%r59, %r78, 7;
	add.s32 	%r36, %r59, %r4;
	setp.ge.s32 	%p17, %r36, %r2;
	@%p17 bra 	$L__BB5_28;
	mul.wide.s32 	%rd32, %r36, 4;
	add.s64 	%rd33, %rd7, %rd32;
	ld.global.f32 	%f18, [%rd33];
	sub.f32 	%f19, %f18, %f1;
	add.s64 	%rd34, %rd8, %rd32;
	st.global.f32 	[%rd34], %f19;
$L__BB5_28:
	add.s32 	%r37, %r36, 128;
	setp.ge.s32 	%p18, %r37, %r2;
	@%p18 bra 	$L__BB5_30;
	mul.wide.s32 	%rd35, %r37, 4;
	add.s64 	%rd36, %rd7, %rd35;
	ld.global.f32 	%f20, [%rd36];
	sub.f32 	%f21, %f20, %f1;
	add.s64 	%rd37, %rd8, %rd35;
	st.global.f32 	[%rd37], %f21;
$L__BB5_30:
	add.s32 	%r38, %r36, 256;
	setp.ge.s32 	%p19, %r38, %r2;
	@%p19 bra 	$L__BB5_32;
	mul.wide.s32 	%rd38, %r38, 4;
	add.s64 	%rd39, %rd7, %rd38;
	ld.global.f32 	%f22, [%rd39];
	sub.f32 	%f23, %f22, %f1;
	add.s64 	%rd40, %rd8, %rd38;
	st.global.f32 	[%rd40], %f23;
$L__BB5_32:
	add.s32 	%r39, %r36, 384;
	setp.ge.s32 	%p20, %r39, %r2;
	@%p20 bra 	$L__BB5_34;
	mul.wide.s32 	%rd41, %r39, 4;
	add.s64 	%rd42, %rd7, %rd41;
	ld.global.f32 	%f24, [%rd42];
	sub.f32 	%f25, %f24, %f1;
	add.s64 	%rd43, %rd8, %rd41;
	st.global.f32 	[%rd43], %f25;
$L__BB5_34:
	add.s32 	%r78, %r78, 4;
$L__BB5_35:
	setp.eq.s32 	%p21, %r35, 0;
	@%p21 bra 	$L__BB5_58;
	setp.eq.s32 	%p22, %r35, 1;
	@%p22 bra 	$L__BB5_42;
	shl.b32 	%r60, %r78, 7;
	add.s32 	%r42, %r60, %r4;
	setp.ge.s32 	%p23, %r42, %r2;
	@%p23 bra 	$L__BB5_39;
	mul.wide.s32 	%rd44, %r42, 4;
	add.s64 	%rd45, %rd7, %rd44;
	ld.global.f32 	%f26, [%rd45];
	sub.f32 	%f27, %f26, %f1;
	add.s64 	%rd46, %rd8, %rd44;
	st.global.f32 	[%rd46], %f27;
$L__BB5_39:
	add.s32 	%r43, %r42, 128;
	setp.ge.s32 	%p24, %r43, %r2;
	@%p24 bra 	$L__BB5_41;
	mul.wide.s32 	%rd47, %r43, 4;
	add.s64 	%rd48, %rd7, %rd47;
	ld.global.f32 	%f28, [%rd48];
	sub.f32 	%f29, %f28, %f1;
	add.s64 	%rd49, %rd8, %rd47;
	st.global.f32 	[%rd49], %f29;
$L__BB5_41:
	add.s32 	%r78, %r78, 2;
$L__BB5_42:
	and.b32  	%r61, %r47, 1;
	setp.eq.b32 	%p25, %r61, 1;
	not.pred 	%p26, %p25;
	@%p26 bra 	$L__BB5_58;
	shl.b32 	%r62, %r78, 7;
	add.s32 	%r46, %r62, %r4;
	setp.ge.s32 	%p27, %r46, %r2;
	@%p27 bra 	$L__BB5_58;
	mul.wide.s32 	%rd50, %r46, 4;
	add.s64 	%rd51, %rd7, %rd50;
	ld.global.f32 	%f30, [%rd51];
	sub.f32 	%f31, %f30, %f1;
	add.s64 	%rd52, %rd8, %rd50;
	st.global.f32 	[%rd52], %f31;
	bra.uni 	$L__BB5_58;
$L__BB5_45:
	setp.lt.s32 	%p28, %r47, 1;
	@%p28 bra 	$L__BB5_58;
	and.b32  	%r10, %r47, 15;
	setp.lt.u32 	%p29, %r47, 16;
	mov.b32 	%r74, 0;
	@%p29 bra 	$L__BB5_49;
	and.b32  	%r74, %r47, 2147483632;
	neg.s32 	%r71, %r74;
	add.s32 	%r70, %r4, 1152;
	mul.wide.u32 	%rd53, %r4, 4;
	or.b64  	%rd71, %rd53, 4096;
$L__BB5_48:
	.pragma "nounroll";
	mul.wide.s32 	%rd54, %r70, 4;
	add.s64 	%rd55, %rd54, 1536;
	add.s64 	%rd56, %rd7, %rd71;
	ld.global.f32 	%f32, [%rd56+-4096];
	sub.f32 	%f33, %f32, %f1;
	add.s64 	%rd57, %rd8, %rd71;
	st.global.f32 	[%rd57+-4096], %f33;
	ld.global.f32 	%f34, [%rd56+-3584];
	sub.f32 	%f35, %f34, %f1;
	st.global.f32 	[%rd57+-3584], %f35;
	ld.global.f32 	%f36, [%rd56+-3072];
	sub.f32 	%f37, %f36, %f1;
	st.global.f32 	[%rd57+-3072], %f37;
	ld.global.f32 	%f38, [%rd56+-2560];
	sub.f32 	%f39, %f38, %f1;
	st.global.f32 	[%rd57+-2560], %f39;
	ld.global.f32 	%f40, [%rd56+-2048];
	sub.f32 	%f41, %f40, %f1;
	st.global.f32 	[%rd57+-2048], %f41;
	ld.global.f32 	%f42, [%rd56+-1536];
	sub.f32 	%f43, %f42, %f1;
	st.global.f32 	[%rd57+-1536], %f43;
	ld.global.f32 	%f44, [%rd56+-1024];
	sub.f32 	%f45, %f44, %f1;
	st.global.f32 	[%rd57+-1024], %f45;
	ld.global.f32 	%f46, [%rd56+-512];
	sub.f32 	%f47, %f46, %f1;
	st.global.f32 	[%rd57+-512], %f47;
	ld.global.f32 	%f48, [%rd56];
	sub.f32 	%f49, %f48, %f1;
	st.global.f32 	[%rd57], %f49;
	add.s64 	%rd58, %rd7, %rd55;
	ld.global.f32 	%f50, [%rd58+-1536];
	sub.f32 	%f51, %f50, %f1;
	add.s64 	%rd59, %rd8, %rd55;
	st.global.f32 	[%rd59+-1536], %f51;
	ld.global.f32 	%f52, [%rd58+-1024];
	sub.f32 	%f53, %f52, %f1;
	st.global.f32 	[%rd59+-1024], %f53;
	ld.global.f32 	%f54, [%rd58+-512];
	sub.f32 	%f55, %f54, %f1;
	st.global.f32 	[%rd59+-512], %f55;
	ld.global.f32 	%f56, [%rd58];
	sub.f32 	%f57, %f56, %f1;
	st.global.f32 	[%rd59], %f57;
	ld.global.f32 	%f58, [%rd58+512];
	sub.f32 	%f59, %f58, %f1;
	st.global.f32 	[%rd59+512], %f59;
	ld.global.f32 	%f60, [%rd58+1024];
	sub.f32 	%f61, %f60, %f1;
	st.global.f32 	[%rd59+1024], %f61;
	ld.global.f32 	%f62, [%rd58+1536];
	sub.f32 	%f63, %f62, %f1;
	st.global.f32 	[%rd59+1536], %f63;
	add.s32 	%r71, %r71, 16;
	add.s32 	%r70, %r70, 2048;
	add.s64 	%rd71, %rd71, 8192;
	setp.eq.s32 	%p30, %r71, 0;
	@%p30 bra 	$L__BB5_49;
	bra.uni 	$L__BB5_48;
$L__BB5_49:
	setp.eq.s32 	%p31, %r10, 0;
	@%p31 bra 	$L__BB5_58;
	and.b32  	%r22, %r47, 7;
	setp.lt.u32 	%p32, %r10, 8;
	@%p32 bra 	$L__BB5_52;
	shl.b32 	%r64, %r74, 7;
	add.s32 	%r65, %r64, %r4;
	mul.wide.s32 	%rd60, %r65, 4;
	add.s64 	%rd61, %rd7, %rd60;
	ld.global.f32 	%f64, [%rd61];
	sub.f32 	%f65, %f64, %f1;
	add.s64 	%rd62, %rd8, %rd60;
	st.global.f32 	[%rd62], %f65;
	ld.global.f32 	%f66, [%rd61+512];
	sub.f32 	%f67, %f66, %f1;
	st.global.f32 	[%rd62+512], %f67;
	ld.global.f32 	%f68, [%rd61+1024];
	sub.f32 	%f69, %f68, %f1;
	st.global.f32 	[%rd62+1024], %f69;
	ld.global.f32 	%f70, [%rd61+1536];
	sub.f32 	%f71, %f70, %f1;
	st.global.f32 	[%rd62+1536], %f71;
	ld.global.f32 	%f72, [%rd61+2048];
	sub.f32 	%f73, %f72, %f1;
	st.global.f32 	[%rd62+2048], %f73;
	ld.global.f32 	%f74, [%rd61+2560];
	sub.f32 	%f75, %f74, %f1;
	st.global.f32 	[%rd62+2560], %f75;
	ld.global.f32 	%f76, [%rd61+3072];
	sub.f32 	%f77, %f76, %f1;
	st.global.f32 	[%rd62+3072], %f77;
	ld.global.f32 	%f78, [%rd61+3584];
	sub.f32 	%f79, %f78, %f1;
	st.global.f32 	[%rd62+3584], %f79;
	add.s32 	%r74, %r74, 8;
$L__BB5_52:
	setp.eq.s32 	%p33, %r22, 0;
	@%p33 bra 	$L__BB5_58;
	and.b32  	%r25, %r47, 3;
	setp.lt.u32 	%p34, %r22, 4;
	@%p34 bra 	$L__BB5_55;
	shl.b32 	%r66, %r74, 7;
	add.s32 	%r67, %r66, %r4;
	mul.wide.s32 	%rd63, %r67, 4;
	add.s64 	%rd64, %rd7, %rd63;
	ld.global.f32 	%f80, [%rd64];
	sub.f32 	%f81, %f80, %f1;
	add.s64 	%rd65, %rd8, %rd63;
	st.global.f32 	[%rd65], %f81;
	ld.global.f32 	%f82, [%rd64+512];
	sub.f32 	%f83, %f82, %f1;
	st.global.f32 	[%rd65+512], %f83;
	ld.global.f32 	%f84, [%rd64+1024];
	sub.f32 	%f85, %f84, %f1;
	st.global.f32 	[%rd65+1024], %f85;
	ld.global.f32 	%f86, [%rd64+1536];
	sub.f32 	%f87, %f86, %f1;
	st.global.f32 	[%rd65+1536], %f87;
	add.s32 	%r74, %r74, 4;
$L__BB5_55:
	setp.eq.s32 	%p35, %r25, 0;
	@%p35 bra 	$L__BB5_58;
	shl.b32 	%r68, %r74, 7;
	add.s32 	%r77, %r4, %r68;
	neg.s32 	%r76, %r25;
$L__BB5_57:
	.pragma "nounroll";
	mul.wide.s32 	%rd67, %r77, 4;
	add.s64 	%rd68, %rd8, %rd67;
	add.s64 	%rd69, %rd7, %rd67;
	ld.global.f32 	%f88, [%rd69];
	sub.f32 	%f89, %f88, %f1;
	st.global.f32 	[%rd68], %f89;
	add.s32 	%r77, %r77, 128;
	add.s32 	%r76, %r76, 1;
	setp.eq.s32 	%p36, %r76, 0;
	@%p36 bra 	$L__BB5_58;
	bra.uni 	$L__BB5_57;
$L__BB5_58:
	ret;

}
	// .globl	_ZN3cub18CUB_300001_SM_10006detail9transform16transform_kernelINS2_10policy_hubILb0EN4cuda3std3__45tupleIJN6thrust24THRUST_300001_SM_1000_NS6detail15normal_iteratorINSA_10device_ptrIfEEEESF_EEEE10policy1000EiNS7_10multipliesIfEESF_JPfSL_EEEvT0_iT1_T2_DpNS2_10kernel_argIT3_EE
.visible .entry _ZN3cub18CUB_300001_SM_10006detail9transform16transform_kernelINS2_10policy_hubILb0EN4cuda3std3__45tupleIJN6thrust24THRUST_300001_SM_1000_NS6detail15normal_iteratorINSA_10device_ptrIfEEEESF_EEEE10policy1000EiNS7_10multipliesIfEESF_JPfSL_EEEvT0_iT1_T2_DpNS2_10kernel_argIT3_EE(
	.param .u32 _ZN3cub18CUB_300001_SM_10006detail9transform16transform_kernelINS2_10policy_hubILb0EN4cuda3std3__45tupleIJN6thrust24THRUST_300001_SM_1000_NS6detail15normal_iteratorINSA_10device_ptrIfEEEESF_EEEE10policy1000EiNS7_10multipliesIfEESF_JPfSL_EEEvT0_iT1_T2_DpNS2_10kernel_argIT3_EE_param_0,
	.param .u32 _ZN3cub18CUB_300001_SM_10006detail9transform16transform_kernelINS2_10policy_hubILb0EN4cuda3std3__45tupleIJN6thrust24THRUST_300001_SM_1000_NS6detail15normal_iteratorINSA_10device_ptrIfEEEESF_EEEE10policy1000EiNS7_10multipliesIfEESF_JPfSL_EEEvT0_iT1_T2_DpNS2_10kernel_argIT3_EE_param_1,
	.param .align 1 .b8 _ZN3cub18CUB_300001_SM_10006detail9transform16transform_kernelINS2_10policy_hubILb0EN4cuda3std3__45tupleIJN6thrust24THRUST_300001_SM_1000_NS6detail15normal_iteratorINSA_10device_ptrIfEEEESF_EEEE10policy1000EiNS7_10multipliesIfEESF_JPfSL_EEEvT0_iT1_T2_DpNS2_10kernel_argIT3_EE_param_2[1],
	.param .align 8 .b8 _ZN3cub18CUB_300001_SM_10006detail9transform16transform_kernelINS2_10policy_hubILb0EN4cuda3std3__45tupleIJN6thrust24THRUST_300001_SM_1000_NS6detail15normal_iteratorINSA_10device_ptrIfEEEESF_EEEE10policy1000EiNS7_10multipliesIfEESF_JPfSL_EEEvT0_iT1_T2_DpNS2_10kernel_argIT3_EE_param_3[8],
	.param .align 8 .b8 _ZN3cub18CUB_300001_SM_10006detail9transform16transform_kernelINS2_10policy_hubILb0EN4cuda3std3__45tupleIJN6thrust24THRUST_300001_SM_1000_NS6detail15normal_iteratorINSA_10device_ptrIfEEEESF_EEEE10policy1000EiNS7_10multipliesIfEESF_JPfSL_EEEvT0_iT1_T2_DpNS2_10kernel_argIT3_EE_param_4[16],
	.param .align 8 .b8 _ZN3cub18CUB_300001_SM_10006detail9transform16transform_kernelINS2_10policy_hubILb0EN4cuda3std3__45tupleIJN6thrust24THRUST_300001_SM_1000_NS6detail15normal_iteratorINSA_10device_ptrIfEEEESF_EEEE10policy1000EiNS7_10multipliesIfEESF_JPfSL_EEEvT0_iT1_T2_DpNS2_10kernel_argIT3_EE_param_5[16]
)
.maxntid 128
{
	.reg .pred 	%p<28>;
	.reg .b32 	%r<188>;
	.reg .b32 	%f<7>;
	.reg .b64 	%rd<143>;
	// demoted variable
	.shared .align 8 .u64 _ZZN3cub18CUB_300001_SM_10006detail9transform23transform_kernel_ublkcpINS2_19async_copy_policy_tILi128EEEiN4cuda3std3__410multipliesIfEEN6thrust24THRUST_300001_SM_1000_NS6detail15normal_iteratorINSC_10device_ptrIfEEEEJffEEEvT0_iT1_T2_DpNS2_16aligned_base_ptrIT3_EEE3bar;
	ld.param.u64 	%rd66, [_ZN3cub18CUB_300001_SM_10006detail9transform16transform_kernelINS2_10policy_hubILb0EN4cuda3std3__45tupleIJN6thrust24THRUST_300001_SM_1000_NS6detail15normal_iteratorINSA_10device_ptrIfEEEESF_EEEE10policy1000EiNS7_10multipliesIfEESF_JPfSL_EEEvT0_iT1_T2_DpNS2_10kernel_argIT3_EE_param_5];
	ld.param.u64 	%rd64, [_ZN3cub18CUB_300001_SM_10006detail9transform16transform_kernelINS2_10policy_hubILb0EN4cuda3std3__45tupleIJN6thrust24THRUST_300001_SM_1000_NS6detail15normal_iteratorINSA_10device_ptrIfEEEESF_EEEE10policy1000EiNS7_10multipliesIfEESF_JPfSL_EEEvT0_iT1_T2_DpNS2_10kernel_argIT3_EE_param_4];
	ld.param.u32 	%r71, [_ZN3cub18CUB_300001_SM_10006detail9transform16transform_kernelINS2_10policy_hubILb0EN4cuda3std3__45tupleIJN6thrust24THRUST_300001_SM_1000_NS6detail15normal_iteratorINSA_10device_ptrIfEEEESF_EEEE10policy1000EiNS7_10multipliesIfEESF_JPfSL_EEEvT0_iT1_T2_DpNS2_10kernel_argIT3_EE_param_0];
	ld.param.u64 	%rd67, [_ZN3cub18CUB_300001_SM_10006detail9transform16transform_kernelINS2_10policy_hubILb0EN4cuda3std3__45tupleIJN6thrust24THRUST_300001_SM_1000_NS6detail15normal_iteratorINSA_10device_ptrIfEEEESF_EEEE10policy1000EiNS7_10multipliesIfEESF_JPfSL_EEEvT0_iT1_T2_DpNS2_10kernel_argIT3_EE_param_5+8];
	ld.param.u64 	%rd65, [_ZN3cub18CUB_300001_SM_10006detail9transform16transform_kernelINS2_10policy_hubILb0EN4cuda3std3__45tupleIJN6thrust24THRUST_300001_SM_1000_NS6detail15normal_iteratorINSA_10device_ptrIfEEEESF_EEEE10policy1000EiNS7_10multipliesIfEESF_JPfSL_EEEvT0_iT1_T2_DpNS2_10kernel_argIT3_EE_param_4+8];
	ld.param.u64 	%rd68, [_ZN3cub18CUB_300001_SM_10006detail9transform16transform_kernelINS2_10policy_hubILb0EN4cuda3std3__45tupleIJN6thrust24THRUST_300001_SM_1000_NS6detail15normal_iteratorINSA_10device_ptrIfEEEESF_EEEE10policy1000EiNS7_10multipliesIfEESF_JPfSL_EEEvT0_iT1_T2_DpNS2_10kernel_argIT3_EE_param_3];
	ld.param.u32 	%r70, [_ZN3cub18CUB_300001_SM_10006detail9transform16transform_kernelINS2_10policy_hubILb0EN4cuda3std3__45tupleIJN6thrust24THRUST_300001_SM_1000_NS6detail15normal_iteratorINSA_10device_ptrIfEEEESF_EEEE10policy1000EiNS7_10multipliesIfEESF_JPfSL_EEEvT0_iT1_T2_DpNS2_10kernel_argIT3_EE_param_1];
	cvta.to.global.u64 	%rd1, %rd68;
	cvt.u32.u64 	%r1, %rd65;
	cvt.u32.u64 	%r2, %rd67;
	shl.b32 	%r3, %r70, 7;
	mov.u32 	%r72, %ctaid.x;
	mul.lo.s32 	%r4, %r3, %r72;
	sub.s32 	%r5, %r71, %r4;
	min.s32 	%r6, %r3, %r5;
	setp.eq.s32 	%p1, %r72, 0;
	add.s32 	%r74, %r72, 2;
	mov.u32 	%r75, %nctaid.x;
	setp.ge.u32 	%p2, %r74, %r75;
	shl.b32 	%r7, %r70, 9;
	or.pred  	%p3, %p1, %p2;
	@%p3 bra 	$L__BB6_5;
	mov.b32 	%r139, -1;
	// begin inline asm
	{
	 .reg .pred P_OUT; 
	elect.sync _|P_OUT, %r139;
	selp.b32 %r138, 1, 0, P_OUT; 
}
	// end inline asm
	mov.u32 	%r140, %tid.x;
	setp.gt.u32 	%p18, %r140, 31;
	setp.eq.s32 	%p19, %r138, 0;
	or.pred  	%p20, %p18, %p19;
	@%p20 bra 	$L__BB6_3;
	mov.u32 	%r141, _ZZN3cub18CUB_300001_SM_10006detail9transform23transform_kernel_ublkcpINS2_19async_copy_policy_tILi128EEEiN4cuda3std3__410multipliesIfEEN6thrust24THRUST_300001_SM_1000_NS6detail15normal_iteratorINSC_10device_ptrIfEEEEJffEEEvT0_iT1_T2_DpNS2_16aligned_base_ptrIT3_EEE3bar;
	mov.b32 	%r142, 1;
	// begin inline asm
	mbarrier.init.shared.b64 [%r141], %r142;
	// end inline asm
	// begin inline asm
	fence.proxy.async.shared::cta; // 6.
	// end inline asm
	mul.wide.s32 	%rd120, %r4, 4;
	add.s32 	%r151, %r7, 15;
	add.s32 	%r152, %r151, %r1;
	and.b32  	%r144, %r152, -16;
	cvta.to.global.u64 	%rd121, %rd64;
	add.s64 	%rd117, %rd121, %rd120;
	mov.u32 	%r143, _ZN3cub18CUB_300001_SM_10006detail9transform4smemE;
	// begin inline asm
	cp.async.bulk.shared::cluster.global.mbarrier::complete_tx::bytes [%r143], [%rd117], %r144, [%r141];
	// end inline asm
	add.s32 	%r153, %r151, %r2;
	and.b32  	%r147, %r153, -16;
	add.s32 	%r154, %r143, %r7;
	add.s32 	%r146, %r154, 128;
	cvta.to.global.u64 	%rd122, %rd66;
	add.s64 	%rd118, %rd122, %rd120;
	// begin inline asm
	cp.async.bulk.shared::cluster.global.mbarrier::complete_tx::bytes [%r146], [%rd118], %r147, [%r141];
	// end inline asm
	add.s32 	%r150, %r147, %r144;
	// begin inline asm
	mbarrier.arrive.expect_tx.release.cta.shared::cta.b64 %rd119, [%r141], %r150; // 8. 
	// end inline asm
$L__BB6_3:
	bar.sync 	0;
	mov.u32 	%r156, _ZZN3cub18CUB_300001_SM_10006detail9transform23transform_kernel_ublkcpINS2_19async_copy_policy_tILi128EEEiN4cuda3std3__410multipliesIfEEN6thrust24THRUST_300001_SM_1000_NS6detail15normal_iteratorINSC_10device_ptrIfEEEEJffEEEvT0_iT1_T2_DpNS2_16aligned_base_ptrIT3_EEE3bar;
$L__BB6_4:
	mov.b32 	%r157, 0;
	// begin inline asm
	{
	 .reg .pred P_OUT; 
	mbarrier.try_wait.parity.shared::cta.b64  P_OUT, [%r156], %r157;                                // 7a. 
	selp.b32 %r155, 1, 0, P_OUT; 
}
	// end inline asm
	setp.eq.s32 	%p21, %r155, 0;
	@%p21 bra 	$L__BB6_4;
	bra.uni 	$L__BB6_26;
$L__BB6_5:
	cvt.s64.s32 	%rd4, %r1;
	cvt.s64.s32 	%rd5, %r4;
	shl.b32 	%r77, %r6, 2;
	cvt.s64.s32 	%rd69, %r77;
	shr.u64 	%rd6, %rd69, 2;
	mov.u32 	%r8, %ntid.x;
	mov.u32 	%r9, %ntid.y;
	mul.lo.s32 	%r78, %r8, %r9;
	mov.u32 	%r10, %ntid.z;
	mul.lo.s32 	%r11, %r78, %r10;
	mov.u32 	%r79, %tid.x;
	mov.u32 	%r80, %tid.y;
	mov.u32 	%r81, %tid.z;
	mad.lo.s32 	%r82, %r81, %r9, %r80;
	mad.lo.s32 	%r83, %r82, %r8, %r79;
	cvt.u64.u32 	%rd140, %r83;
	setp.le.u64 	%p4, %rd6, %rd140;
	@%p4 bra 	$L__BB6_15;
	cvt.u32.u64 	%r84, %rd140;
	cvt.u64.u32 	%rd8, %r11;
	add.s32 	%r85, %r84, %r11;
	cvt.u64.u32 	%rd70, %r85;
	max.u64 	%rd71, %rd6, %rd70;
	setp.gt.u64 	%p5, %rd6, %rd70;
	selp.u64 	%rd9, 1, 0, %p5;
	add.s64 	%rd72, %rd9, %rd70;
	sub.s64 	%rd10, %rd71, %rd72;
	and.b64  	%rd73, %rd10, -4294967296;
	setp.ne.s64 	%p6, %rd73, 0;
	@%p6 bra 	$L__BB6_8;
	cvt.u32.u64 	%r86, %rd8;
	cvt.u32.u64 	%r87, %rd10;
	div.u32 	%r88, %r87, %r86;
	cvt.u64.u32 	%rd129, %r88;
	bra.uni 	$L__BB6_9;
$L__BB6_8:
	div.u64 	%rd129, %rd10, %rd8;
$L__BB6_9:
	add.s64 	%rd14, %rd129, %rd9;
	and.b64  	%rd74, %rd14, 3;
	setp.eq.s64 	%p7, %rd74, 3;
	mov.u64 	%rd133, %rd140;
	@%p7 bra 	$L__BB6_12;
	shl.b64 	%rd75, %rd140, 2;
	shl.b64 	%rd76, %rd5, 2;
	add.s64 	%rd77, %rd75, %rd76;
	add.s64 	%rd78, %rd77, %rd4;
	add.s64 	%rd131, %rd64, %rd78;
	mov.u32 	%r90, _ZN3cub18CUB_300001_SM_10006detail9transform4smemE;
	add.s32 	%r91, %r1, %r90;
	shl.b32 	%r92, %r84, 2;
	add.s32 	%r170, %r91, %r92;
	mul.lo.s32 	%r93, %r10, %r9;
	mul.lo.s32 	%r94, %r93, %r8;
	shl.b32 	%r13, %r94, 2;
	add.s64 	%rd79, %rd14, 1;
	and.b64  	%rd80, %rd79, 3;
	neg.s64 	%rd130, %rd80;
	mov.u64 	%rd133, %rd140;
$L__BB6_11:
	.pragma "nounroll";
	// begin inline asm
	cp.async.ca.shared.global [%r170], [%rd131], 4, 4;
	// end inline asm
	add.s64 	%rd133, %rd133, %rd8;
	shl.b64 	%rd82, %rd8, 2;
	add.s64 	%rd131, %rd131, %rd82;
	add.s32 	%r170, %r170, %r13;
	add.s64 	%rd130, %rd130, 1;
	setp.ne.s64 	%p8, %rd130, 0;
	@%p8 bra 	$L__BB6_11;
$L__BB6_12:
	setp.lt.u64 	%p9, %rd14, 3;
	@%p9 bra 	$L__BB6_15;
	shl.b64 	%rd24, %rd8, 2;
	shl.b64 	%rd83, %rd133, 2;
	shl.b64 	%rd84, %rd5, 2;
	add.s64 	%rd25, %rd83, %rd84;
	shl.b64 	%rd85, %rd8, 3;
	add.s64 	%rd26, %rd25, %rd85;
	add.s64 	%rd86, %rd133, %rd5;
	shl.b64 	%rd87, %rd86, 2;
	mad.lo.s64 	%rd27, %rd8, 12, %rd87;
	cvt.u32.u64 	%r96, %rd65;
	mov.u32 	%r97, _ZN3cub18CUB_300001_SM_10006detail9transform4smemE;
	add.s32 	%r98, %r96, %r97;
	mul.lo.s32 	%r99, %r10, %r9;
	mul.lo.s32 	%r100, %r99, %r8;
	shl.b32 	%r101, %r100, 2;
	cvt.u32.u64 	%r102, %rd133;
	shl.b32 	%r103, %r102, 2;
	add.s32 	%r171, %r98, %r103;
	add.s32 	%r174, %r171, %r101;
	shl.b32 	%r104, %r100, 3;
	add.s32 	%r173, %r171, %r104;
	mad.lo.s32 	%r172, %r100, 12, %r171;
	cvt.s64.s32 	%rd88, %rd65;
	add.s64 	%rd134, %rd64, %rd88;
$L__BB6_14:
	add.s64 	%rd89, %rd134, %rd25;
	// begin inline asm
	cp.async.ca.shared.global [%r171], [%rd89], 4, 4;
	// end inline asm
	add.s64 	%rd93, %rd25, %rd24;
	add.s64 	%rd90, %rd134, %rd93;
	// begin inline asm
	cp.async.ca.shared.global [%r174], [%rd90], 4, 4;
	// end inline asm
	add.s64 	%rd91, %rd134, %rd26;
	// begin inline asm
	cp.async.ca.shared.global [%r173], [%rd91], 4, 4;
	// end inline asm
	add.s64 	%rd92, %rd134, %rd27;
	// begin inline asm
	cp.async.ca.shared.global [%r172], [%rd92], 4, 4;
	// end inline asm
	add.s64 	%rd133, %rd133, %rd24;
	mul.wide.u32 	%rd94, %r11, 16;
	add.s64 	%rd134, %rd134, %rd94;
	mul.lo.s32 	%r109, %r10, %r9;
	mul.lo.s32 	%r110, %r109, %r8;
	shl.b32 	%r111, %r110, 4;
	add.s32 	%r174, %r174, %r111;
	add.s32 	%r173, %r173, %r111;
	add.s32 	%r172, %r172, %r111;
	add.s32 	%r171, %r171, %r111;
	setp.lt.u64 	%p10, %rd133, %rd6;
	@%p10 bra 	$L__BB6_14;
$L__BB6_15:
	setp.le.u64 	%p11, %rd6, %rd140;
	// begin inline asm
	cp.async.commit_group;
	// end inline asm
	cvt.s64.s32 	%rd33, %r2;
	@%p11 bra 	$L__BB6_25;
	cvt.u32.u64 	%r112, %rd140;
	cvt.u64.u32 	%rd34, %r11;
	add.s32 	%r113, %r112, %r11;
	cvt.u64.u32 	%rd95, %r113;
	max.u64 	%rd96, %rd6, %rd95;
	setp.gt.u64 	%p12, %rd6, %rd95;
	selp.u64 	%rd35, 1, 0, %p12;
	add.s64 	%rd97, %rd35, %rd95;
	sub.s64 	%rd36, %rd96, %rd97;
	and.b64  	%rd98, %rd36, -4294967296;
	setp.ne.s64 	%p13, %rd98, 0;
	@%p13 bra 	$L__BB6_18;
	cvt.u32.u64 	%r114, %rd34;
	cvt.u32.u64 	%r115, %rd36;
	div.u32 	%r116, %r115, %r114;
	cvt.u64.u32 	%rd136, %r116;
	bra.uni 	$L__BB6_19;
$L__BB6_18:
	div.u64 	%rd136, %rd36, %rd34;
$L__BB6_19:
	add.s64 	%rd40, %rd136, %rd35;
	and.b64  	%rd99, %rd40, 3;
	setp.eq.s64 	%p14, %rd99, 3;
	@%p14 bra 	$L__BB6_22;
	shl.b64 	%rd100, %rd140, 2;
	shl.b64 	%rd101, %rd5, 2;
	add.s64 	%rd102, %rd100, %rd101;
	add.s64 	%rd103, %rd102, %rd33;
	add.s64 	%rd138, %rd66, %rd103;
	shl.b64 	%rd42, %rd34, 2;
	mov.u32 	%r118, _ZN3cub18CUB_300001_SM_10006detail9transform4smemE;
	add.s32 	%r119, %r2, %r118;
	add.s32 	%r120, %r119, %r7;
	shl.b32 	%r121, %r112, 2;
	add.s32 	%r175, %r120, %r121;
	mul.lo.s32 	%r122, %r10, %r9;
	mul.lo.s32 	%r123, %r122, %r8;
	shl.b32 	%r29, %r123, 2;
	add.s64 	%rd104, %rd40, 1;
	and.b64  	%rd105, %rd104, 3;
	neg.s64 	%rd137, %rd105;
$L__BB6_21:
	.pragma "nounroll";
	add.s32 	%r124, %r175, 128;
	// begin inline asm
	cp.async.ca.shared.global [%r124], [%rd138], 4, 4;
	// end inline asm
	add.s64 	%rd140, %rd140, %rd34;
	add.s64 	%rd138, %rd138, %rd42;
	add.s32 	%r175, %r175, %r29;
	add.s64 	%rd137, %rd137, 1;
	setp.ne.s64 	%p15, %rd137, 0;
	@%p15 bra 	$L__BB6_21;
$L__BB6_22:
	setp.lt.u64 	%p16, %rd40, 3;
	@%p16 bra 	$L__BB6_25;
	shl.b64 	%rd51, %rd34, 2;
	shl.b64 	%rd107, %rd140, 2;
	shl.b64 	%rd108, %rd5, 2;
	add.s64 	%rd52, %rd107, %rd108;
	add.s64 	%rd53, %rd52, %rd51;
	shl.b64 	%rd54, %rd34, 4;
	shl.b64 	%rd109, %rd34, 3;
	add.s64 	%rd55, %rd52, %rd109;
	add.s64 	%rd110, %rd140, %rd5;
	shl.b64 	%rd111, %rd110, 2;
	mad.lo.s64 	%rd56, %rd34, 12, %rd111;
	mov.u32 	%r125, _ZN3cub18CUB_300001_SM_10006detail9transform4smemE;
	add.s32 	%r126, %r2, %r125;
	mul.lo.s32 	%r127, %r10, %r9;
	mul.lo.s32 	%r128, %r127, %r8;
	shl.b32 	%r129, %r128, 2;
	cvt.u32.u64 	%r130, %rd140;
	shl.b32 	%r131, %r130, 2;
	add.s32 	%r132, %r126, %r7;
	add.s32 	%r176, %r132, %r131;
	add.s32 	%r179, %r176, %r129;
	shl.b32 	%r33, %r128, 4;
	shl.b32 	%r133, %r128, 3;
	add.s32 	%r178, %r176, %r133;
	mad.lo.s32 	%r177, %r128, 12, %r176;
	add.s64 	%rd141, %rd66, %rd33;
$L__BB6_24:
	add.s64 	%rd113, %rd141, %rd52;
	add.s32 	%r134, %r176, 128;
	// begin inline asm
	cp.async.ca.shared.global [%r134], [%rd113], 4, 4;
	// end inline asm
	add.s64 	%rd114, %rd141, %rd53;
	add.s32 	%r135, %r179, 128;
	// begin inline asm
	cp.async.ca.shared.global [%r135], [%rd114], 4, 4;
	// end inline asm
	add.s64 	%rd115, %rd141, %rd55;
	add.s32 	%r136, %r178, 128;
	// begin inline asm
	cp.async.ca.shared.global [%r136], [%rd115], 4, 4;
	// end inline asm
	add.s64 	%rd116, %rd141, %rd56;
	add.s32 	%r137, %r177, 128;
	// begin inline asm
	cp.async.ca.shared.global [%r137], [%rd116], 4, 4;
	// end inline asm
	add.s64 	%rd140, %rd140, %rd51;
	add.s64 	%rd141, %rd141, %rd54;
	add.s32 	%r179, %r179, %r33;
	add.s32 	%r178, %r178, %r33;
	add.s32 	%r177, %r177, %r33;
	add.s32 	%r176, %r176, %r33;
	setp.lt.u64 	%p17, %rd140, %rd6;
	@%p17 bra 	$L__BB6_24;
$L__BB6_25:
	// begin inline asm
	cp.async.commit_group;
	// end inline asm
	// begin inline asm
	cp.async.wait_group 0;
	// end inline asm
	barrier.sync 	0;
$L__BB6_26:
	cvt.u32.u64 	%r45, %rd65;
	setp.gt.s32 	%p22, %r3, %r5;
	@%p22 bra 	$L__BB6_30;
	setp.lt.s32 	%p23, %r70, 1;
	@%p23 bra 	$L__BB6_35;
	mov.u32 	%r180, %tid.x;
	neg.s32 	%r183, %r70;
	add.s32 	%r158, %r2, %r7;
	shl.b32 	%r159, %r180, 2;
	add.s32 	%r160, %r158, %r159;
	mov.u32 	%r161, _ZN3cub18CUB_300001_SM_10006detail9transform4smemE;
	add.s32 	%r162, %r160, %r161;
	add.s32 	%r182, %r162, 128;
	add.s32 	%r163, %r45, %r159;
	add.s32 	%r181, %r161, %r163;
	mul.wide.s32 	%rd123, %r4, 4;
	add.s64 	%rd62, %rd1, %rd123;
$L__BB6_29:
	.pragma "nounroll";
	mul.wide.s32 	%rd124, %r180, 4;
	add.s64 	%rd125, %rd62, %rd124;
	ld.shared.f32 	%f1, [%r181];
	ld.shared.f32 	%f2, [%r182];
	mul.f32 	%f3, %f1, %f2;
	st.global.f32 	[%rd125], %f3;
	add.s32 	%r183, %r183, 1;
	setp.eq.s32 	%p24, %r183, 0;
	add.s32 	%r182, %r182, 512;
	add.s32 	%r181, %r181, 512;
	add.s32 	%r180, %r180, 128;
	@%p24 bra 	$L__BB6_35;
	bra.uni 	$L__BB6_29;
$L__BB6_30:
	setp.lt.s32 	%p25, %r70, 1;
	@%p25 bra 	$L__BB6_35;
	mov.u32 	%r184, %tid.x;
	neg.s32 	%r187, %r70;
	add.s32 	%r164, %r2, %r7;
	shl.b32 	%r165, %r184, 2;
	add.s32 	%r166, %r164, %r165;
	mov.u32 	%r167, _ZN3cub18CUB_300001_SM_10006detail9transform4smemE;
	add.s32 	%r168, %r166, %r167;
	add.s32 	%r186, %r168, 128;
	add.s32 	%r169, %r45, %r165;
	add.s32 	%r185, %r167, %r169;
	mul.wide.s32 	%rd126, %r4, 4;
	add.s64 	%rd63, %rd1, %rd126;
$L__BB6_32:
	.pragma "nounroll";
	setp.ge.s32 	%p26, %r184, %r6;
	@%p26 bra 	$L__BB6_34;
	ld.shared.f32 	%f4, [%r185];
	ld.shared.f32 	%f5, [%r186];
	mul.f32 	%f6, %f4, %f5;
	mul.wide.s32 	%rd127, %r184, 4;
	add.s64 	%rd128, %rd63, %rd127;
	st.global.f32 	[%rd128], %f6;
$L__BB6_34:
	add.s32 	%r187, %r187, 1;
	setp.ne.s32 	%p27, %r187, 0;
	add.s32 	%r186, %r186, 512;
	add.s32 	%r185, %r185, 512;
	add.s32 	%r184, %r184, 128;
	@%p27 bra 	$L__BB6_32;
$L__BB6_35:
	ret;

}
	// .globl	_ZN3cub18CUB_300001_SM_10006detail9transform16transform_kernelINS2_10policy_hubILb0EN4cuda3std3__45tupleIJN6thrust24THRUST_300001_SM_1000_NS6detail15normal_iteratorINSA_10device_ptrIfEEEESF_EEEE10policy1000ElNS7_10multipliesIfEESF_JPfSL_EEEvT0_iT1_T2_DpNS2_10kernel_argIT3_EE
.visible .entry _ZN3cub18CUB_300001_SM_10006detail9transform16transform_kernelINS2_10policy_hubILb0EN4cuda3std3__45tupleIJN6thrust24THRUST_300001_SM_1000_NS6detail15normal_iteratorINSA_10device_ptrIfEEEESF_EEEE10policy1000ElNS7_10multipliesIfEESF_JPfSL_EEEvT0_iT1_T2_DpNS2_10kernel_argIT3_EE(
	.param .u64 _ZN3cub18CUB_300001_SM_10006detail9transform16transform_kernelINS2_10policy_hubILb0EN4cuda3std3__45tupleIJN6thrust24THRUST_300001_SM_1000_NS6detail15normal_iteratorINSA_10device_ptrIfEEEESF_EEEE10policy1000ElNS7_10multipliesIfEESF_JPfSL_EEEvT0_iT1_T2_DpNS2_10kernel_argIT3_EE_param_0,
	.param .u32 _ZN3cub18CUB_300001_SM_10006detail9transform16transform_kernelINS2_10policy_hubILb0EN4cuda3std3__45tupleIJN6thrust24THRUST_300001_SM_1000_NS6detail15normal_iteratorINSA_10device_ptrIfEEEESF_EEEE10policy1000ElNS7_10multipliesIfEESF_JPfSL_EEEvT0_iT1_T2_DpNS2_10kernel_argIT3_EE_param_1,
	.param .align 1 .b8 _ZN3cub18CUB_300001_SM_10006detail9transform16transform_kernelINS2_10policy_hubILb0EN4cuda3std3__45tupleIJN6thrust24THRUST_300001_SM_1000_NS6detail15normal_iteratorINSA_10device_ptrIfEEEESF_EEEE10policy1000ElNS7_10multipliesIfEESF_JPfSL_EEEvT0_iT1_T2_DpNS2_10kernel_argIT3_EE_param_2[1],
	.param .align 8 .b8 _ZN3cub18CUB_300001_SM_10006detail9transform16transform_kernelINS2_10policy_hubILb0EN4cuda3std3__45tupleIJN6thrust24THRUST_300001_SM_1000_NS6detail15normal_iteratorINSA_10device_ptrIfEEEESF_EEEE10policy1000ElNS7_10multipliesIfEESF_JPfSL_EEEvT0_iT1_T2_DpNS2_10kernel_argIT3_EE_param_3[8],
	.param .align 8 .b8 _ZN3cub18CUB_300001_SM_10006detail9transform16transform_kernelINS2_10policy_hubILb0EN4cuda3std3__45tupleIJN6thrust24THRUST_300001_SM_1000_NS6detail15normal_iteratorINSA_10device_ptrIfEEEESF_EEEE10policy1000ElNS7_10multipliesIfEESF_JPfSL_EEEvT0_iT1_T2_DpNS2_10kernel_argIT3_EE_param_4[16],
	.param .align 8 .b8 _ZN3cub18CUB_300001_SM_10006detail9transform16transform_kernelINS2_10policy_hubILb0EN4cuda3std3__45tupleIJN6thrust24THRUST_300001_SM_1000_NS6detail15normal_iteratorINSA_10device_ptrIfEEEESF_EEEE10policy1000ElNS7_10multipliesIfEESF_JPfSL_EEEvT0_iT1_T2_DpNS2_10kernel_argIT3_EE_param_5[16]
)
.maxntid 128
{
	.reg .pred 	%p<28>;
	.reg .b32 	%r<181>;
	.reg .b32 	%f<7>;
	.reg .b64 	%rd<147>;
	// demoted variable
	.shared .align 8 .u64 _ZZN3cub18CUB_300001_SM_10006detail9transform23transform_kernel_ublkcpINS2_19async_copy_policy_tILi128EEElN4cuda3std3__410multipliesIfEEN6thrust24THRUST_300001_SM_1000_NS6detail15normal_iteratorINSC_10device_ptrIfEEEEJffEEEvT0_iT1_T2_DpNS2_16aligned_base_ptrIT3_EEE3bar;
	ld.param.u64 	%rd68, [_ZN3cub18CUB_300001_SM_10006detail9transform16transform_kernelINS2_10policy_hubILb0EN4cuda3std3__45tupleIJN6thrust24THRUST_300001_SM_1000_NS6detail15normal_iteratorINSA_10device_ptrIfEEEESF_EEEE10policy1000ElNS7_10multipliesIfEESF_JPfSL_EEEvT0_iT1_T2_DpNS2_10kernel_argIT3_EE_param_5];
	ld.param.u64 	%rd66, [_ZN3cub18CUB_300001_SM_10006detail9transform16transform_kernelINS2_10policy_hubILb0EN4cuda3std3__45tupleIJN6thrust24THRUST_300001_SM_1000_NS6detail15normal_iteratorINSA_10device_ptrIfEEEESF_EEEE10policy1000ElNS7_10multipliesIfEESF_JPfSL_EEEvT0_iT1_T2_DpNS2_10kernel_argIT3_EE_param_4];
	ld.param.u64 	%rd70, [_ZN3cub18CUB_300001_SM_10006detail9transform16transform_kernelINS2_10policy_hubILb0EN4cuda3std3__45tupleIJN6thrust24THRUST_300001_SM_1000_NS6detail15normal_iteratorINSA_10device_ptrIfEEEESF_EEEE10policy1000ElNS7_10multipliesIfEESF_JPfSL_EEEvT0_iT1_T2_DpNS2_10kernel_argIT3_EE_param_0];
	ld.param.u64 	%rd69, [_ZN3cub18CUB_300001_SM_10006detail9transform16transform_kernelINS2_10policy_hubILb0EN4cuda3std3__45tupleIJN6thrust24THRUST_300001_SM_1000_NS6detail15normal_iteratorINSA_10device_ptrIfEEEESF_EEEE10policy1000ElNS7_10multipliesIfEESF_JPfSL_EEEvT0_iT1_T2_DpNS2_10kernel_argIT3_EE_param_5+8];
	ld.param.u64 	%rd67, [_ZN3cub18CUB_300001_SM_10006detail9transform16transform_kernelINS2_10policy_hubILb0EN4cuda3std3__45tupleIJN6thrust24THRUST_300001_SM_1000_NS6detail15normal_iteratorINSA_10device_ptrIfEEEESF_EEEE10policy1000ElNS7_10multipliesIfEESF_JPfSL_EEEvT0_iT1_T2_DpNS2_10kernel_argIT3_EE_param_4+8];
	ld.param.u64 	%rd71, [_ZN3cub18CUB_300001_SM_10006detail9transform16transform_kernelINS2_10policy_hubILb0EN4cuda3std3__45tupleIJN6thrust24THRUST_300001_SM_1000_NS6detail15normal_iteratorINSA_10device_ptrIfEEEESF_EEEE10policy1000ElNS7_10multipliesIfEESF_JPfSL_EEEvT0_iT1_T2_DpNS2_10kernel_argIT3_EE_param_3];
	ld.param.u32 	%r68, [_ZN3cub18CUB_300001_SM_10006detail9transform16transform_kernelINS2_10policy_hubILb0EN4cuda3std3__45tupleIJN6thrust24THRUST_300001_SM_1000_NS6detail15normal_iteratorINSA_10device_ptrIfEEEESF_EEEE10policy1000ElNS7_10multipliesIfEESF_JPfSL_EEEvT0_iT1_T2_DpNS2_10kernel_argIT3_EE_param_1];
	cvta.to.global.u64 	%rd1, %rd71;
	cvt.u32.u64 	%r1, %rd67;
	cvt.u32.u64 	%r2, %rd69;
	shl.b32 	%r3, %r68, 7;
	mov.u32 	%r69, %ctaid.x;
	cvt.u64.u32 	%rd72, %r69;
	cvt.s64.s32 	%rd73, %r3;
	mul.lo.s64 	%rd4, %rd73, %rd72;
	sub.s64 	%rd74, %rd70, %rd4;
	min.s64 	%rd75, %rd74, %rd73;
	cvt.u32.u64 	%r4, %rd75;
	setp.eq.s32 	%p1, %r69, 0;
	add.s32 	%r71, %r69, 2;
	mov.u32 	%r72, %nctaid.x;
	setp.ge.u32 	%p2, %r71, %r72;
	shl.b32 	%r5, %r68, 9;
	or.pred  	%p3, %p1, %p2;
	@%p3 bra 	$L__BB7_5;
	mov.b32 	%r132, -1;
	// begin inline asm
	{
	 .reg .pred P_OUT; 
	elect.sync _|P_OUT, %r132;
	selp.b32 %r131, 1, 0, P_OUT; 
}
	// end inline asm
	mov.u32 	%r133, %tid.x;
	setp.gt.u32 	%p18, %r133, 31;
	setp.eq.s32 	%p19, %r131, 0;
	or.pred  	%p20, %p18, %p19;
	@%p20 bra 	$L__BB7_3;
	mov.u32 	%r134, _ZZN3cub18CUB_300001_SM_10006detail9transform23transform_kernel_ublkcpINS2_19async_copy_policy_tILi128EEElN4cuda3std3__410multipliesIfEEN6thrust24THRUST_300001_SM_1000_NS6detail15normal_iteratorINSC_10device_ptrIfEEEEJffEEEvT0_iT1_T2_DpNS2_16aligned_base_ptrIT3_EEE3bar;
	mov.b32 	%r135, 1;
	// begin inline asm
	mbarrier.init.shared.b64 [%r134], %r135;
	// end inline asm
	// begin inline asm
	fence.proxy.async.shared::cta; // 6.
	// end inline asm
	shl.b64 	%rd124, %rd4, 2;
	add.s32 	%r144, %r5, 15;
	add.s32 	%r145, %r144, %r1;
	and.b32  	%r137, %r145, -16;
	cvta.to.global.u64 	%rd125, %rd66;
	add.s64 	%rd121, %rd125, %rd124;
	mov.u32 	%r136, _ZN3cub18CUB_300001_SM_10006detail9transform4smemE;
	// begin inline asm
	cp.async.bulk.shared::cluster.global.mbarrier::complete_tx::bytes [%r136], [%rd121], %r137, [%r134];
	// end inline asm
	add.s32 	%r146, %r144, %r2;
	and.b32  	%r140, %r146, -16;
	add.s32 	%r147, %r136, %r5;
	add.s32 	%r139, %r147, 128;
	cvta.to.global.u64 	%rd126, %rd68;
	add.s64 	%rd122, %rd126, %rd124;
	// begin inline asm
	cp.async.bulk.shared::cluster.global.mbarrier::complete_tx::bytes [%r139], [%rd122], %r140, [%r134];
	// end inline asm
	add.s32 	%r143, %r140, %r137;
	// begin inline asm
	mbarrier.arrive.expect_tx.release.cta.shared::cta.b64 %rd123, [%r134], %r143; // 8. 
	// end inline asm
$L__BB7_3:
	bar.sync 	0;
	mov.u32 	%r149, _ZZN3cub18CUB_300001_SM_10006detail9transform23transform_kernel_ublkcpINS2_19async_copy_policy_tILi128EEElN4cuda3std3__410multipliesIfEEN6thrust24THRUST_300001_SM_1000_NS6detail15normal_iteratorINSC_10device_ptrIfEEEEJffEEEvT0_iT1_T2_DpNS2_16aligned_base_ptrIT3_EEE3bar;
$L__BB7_4:
	mov.b32 	%r150, 0;
	// begin inline asm
	{
	 .reg .pred P_OUT; 
	mbarrier.try_wait.parity.shared::cta.b64  P_OUT, [%r149], %r150;                                // 7a. 
	selp.b32 %r148, 1, 0, P_OUT; 
}
	// end inline asm
	setp.eq.s32 	%p21, %r148, 0;
	@%p21 bra 	$L__BB7_4;
	bra.uni 	$L__BB7_26;
$L__BB7_5:
	cvt.s64.s32 	%rd5, %r1;
	shl.b32 	%r74, %r4, 2;
	cvt.s64.s32 	%rd76, %r74;
	shr.u64 	%rd6, %rd76, 2;
	mov.u32 	%r6, %ntid.x;
	mov.u32 	%r7, %ntid.y;
	mul.lo.s32 	%r75, %r6, %r7;
	mov.u32 	%r8, %ntid.z;
	mul.lo.s32 	%r9, %r75, %r8;
	mov.u32 	%r76, %tid.x;
	mov.u32 	%r77, %tid.y;
	mov.u32 	%r78, %tid.z;
	mad.lo.s32 	%r79, %r78, %r7, %r77;
	mad.lo.s32 	%r80, %r79, %r6, %r76;
	cvt.u64.u32 	%rd144, %r80;
	setp.le.u64 	%p4, %rd6, %rd144;
	@%p4 bra 	$L__BB7_15;
	cvt.u32.u64 	%r81, %rd144;
	cvt.u64.u32 	%rd8, %r9;
	add.s32 	%r82, %r81, %r9;
	cvt.u64.u32 	%rd77, %r82;
	max.u64 	%rd78, %rd6, %rd77;
	setp.gt.u64 	%p5, %rd6, %rd77;
	selp.u64 	%rd9, 1, 0, %p5;
	add.s64 	%rd79, %rd9, %rd77;
	sub.s64 	%rd10, %rd78, %rd79;
	and.b64  	%rd80, %rd10, -4294967296;
	setp.ne.s64 	%p6, %rd80, 0;
	@%p6 bra 	$L__BB7_8;
	cvt.u32.u64 	%r83, %rd8;
	cvt.u32.u64 	%r84, %rd10;
	div.u32 	%r85, %r84, %r83;
	cvt.u64.u32 	%rd133, %r85;
	bra.uni 	$L__BB7_9;
$L__BB7_8:
	div.u64 	%rd133, %rd10, %rd8;
$L__BB7_9:
	add.s64 	%rd14, %rd133, %rd9;
	and.b64  	%rd81, %rd14, 3;
	setp.eq.s64 	%p7, %rd81, 3;
	mov.u64 	%rd137, %rd144;
	@%p7 bra 	$L__BB7_12;
	shl.b64 	%rd82, %rd4, 2;
	shl.b64 	%rd83, %rd144, 2;
	add.s64 	%rd84, %rd82, %rd83;
	add.s64 	%rd85, %rd84, %rd5;
	add.s64 	%rd135, %rd66, %rd85;
	shl.b64 	%rd16, %rd8, 2;
	mov.u32 	%r87, _ZN3cub18CUB_300001_SM_10006detail9transform4smemE;
	add.s32 	%r88, %r1, %r87;
	shl.b32 	%r89, %r81, 2;
	add.s32 	%r163, %r88, %r89;
	mul.lo.s32 	%r90, %r8, %r7;
	mul.lo.s32 	%r91, %r90, %r6;
	shl.b32 	%r11, %r91, 2;
	add.s64 	%rd86, %rd14, 1;
	and.b64  	%rd87, %rd86, 3;
	neg.s64 	%rd134, %rd87;
	mov.u64 	%rd137, %rd144;
$L__BB7_11:
	.pragma "nounroll";
	// begin inline asm
	cp.async.ca.shared.global [%r163], [%rd135], 4, 4;
	// end inline asm
	add.s64 	%rd137, %rd137, %rd8;
	add.s64 	%rd135, %rd135, %rd16;
	add.s32 	%r163, %r163, %r11;
	add.s64 	%rd134, %rd134, 1;
	setp.ne.s64 	%p8, %rd134, 0;
	@%p8 bra 	$L__BB7_11;
$L__BB7_12:
	setp.lt.u64 	%p9, %rd14, 3;
	@%p9 bra 	$L__BB7_15;
	shl.b64 	%rd25, %rd8, 2;
	shl.b64 	%rd89, %rd4, 2;
	shl.b64 	%rd90, %rd137, 2;
	add.s64 	%rd26, %rd89, %rd90;
	shl.b64 	%rd27, %rd8, 4;
	shl.b64 	%rd91, %rd8, 3;
	add.s64 	%rd28, %rd26, %rd91;
	add.s64 	%rd92, %rd137, %rd4;
	shl.b64 	%rd93, %rd92, 2;
	mad.lo.s64 	%rd29, %rd8, 12, %rd93;
	mov.u32 	%r93, _ZN3cub18CUB_300001_SM_10006detail9transform4smemE;
	add.s32 	%r94, %r1, %r93;
	mul.lo.s32 	%r95, %r8, %r7;
	mul.lo.s32 	%r96, %r95, %r6;
	shl.b32 	%r97, %r96, 2;
	cvt.u32.u64 	%r98, %rd137;
	shl.b32 	%r99, %r98, 2;
	add.s32 	%r164, %r94, %r99;
	add.s32 	%r167, %r164, %r97;
	shl.b32 	%r15, %r96, 4;
	shl.b32 	%r100, %r96, 3;
	add.s32 	%r166, %r164, %r100;
	mad.lo.s32 	%r165, %r96, 12, %r164;
	cvt.s64.s32 	%rd94, %r1;
	add.s64 	%rd138, %rd66, %rd94;
$L__BB7_14:
	add.s64 	%rd95, %rd138, %rd26;
	// begin inline asm
	cp.async.ca.shared.global [%r164], [%rd95], 4, 4;
	// end inline asm
	add.s64 	%rd99, %rd26, %rd25;
	add.s64 	%rd96, %rd138, %rd99;
	// begin inline asm
	cp.async.ca.shared.global [%r167], [%rd96], 4, 4;
	// end inline asm
	add.s64 	%rd97, %rd138, %rd28;
	// begin inline asm
	cp.async.ca.shared.global [%r166], [%rd97], 4, 4;
	// end inline asm
	add.s64 	%rd98, %rd138, %rd29;
	// begin inline asm
	cp.async.ca.shared.global [%r165], [%rd98], 4, 4;
	// end inline asm
	add.s64 	%rd137, %rd137, %rd25;
	add.s64 	%rd138, %rd138, %rd27;
	add.s32 	%r167, %r167, %r15;
	add.s32 	%r166, %r166, %r15;
	add.s32 	%r165, %r165, %r15;
	add.s32 	%r164, %r164, %r15;
	setp.lt.u64 	%p10, %rd137, %rd6;
	@%p10 bra 	$L__BB7_14;
$L__BB7_15:
	setp.le.u64 	%p11, %rd6, %rd144;
	// begin inline asm
	cp.async.commit_group;
	// end inline asm
	cvt.s64.s32 	%rd35, %r2;
	@%p11 bra 	$L__BB7_25;
	cvt.u32.u64 	%r105, %rd144;
	cvt.u64.u32 	%rd36, %r9;
	add.s32 	%r106, %r105, %r9;
	cvt.u64.u32 	%rd100, %r106;
	max.u64 	%rd101, %rd6, %rd100;
	setp.gt.u64 	%p12, %rd6, %rd100;
	selp.u64 	%rd37, 1, 0, %p12;
	add.s64 	%rd102, %rd37, %rd100;
	sub.s64 	%rd38, %rd101, %rd102;
	and.b64  	%rd103, %rd38, -4294967296;
	setp.ne.s64 	%p13, %rd103, 0;
	@%p13 bra 	$L__BB7_18;
	cvt.u32.u64 	%r107, %rd36;
	cvt.u32.u64 	%r108, %rd38;
	div.u32 	%r109, %r108, %r107;
	cvt.u64.u32 	%rd140, %r109;
	bra.uni 	$L__BB7_19;
$L__BB7_18:
	div.u64 	%rd140, %rd38, %rd36;
$L__BB7_19:
	add.s64 	%rd42, %rd140, %rd37;
	and.b64  	%rd104, %rd42, 3;
	setp.eq.s64 	%p14, %rd104, 3;
	@%p14 bra 	$L__BB7_22;
	shl.b64 	%rd105, %rd4, 2;
	shl.b64 	%rd106, %rd144, 2;
	add.s64 	%rd107, %rd105, %rd106;
	add.s64 	%rd108, %rd107, %rd35;
	add.s64 	%rd142, %rd68, %rd108;
	shl.b64 	%rd44, %rd36, 2;
	mov.u32 	%r111, _ZN3cub18CUB_300001_SM_10006detail9transform4smemE;
	add.s32 	%r112, %r2, %r111;
	add.s32 	%r113, %r112, %r5;
	shl.b32 	%r114, %r105, 2;
	add.s32 	%r168, %r113, %r114;
	mul.lo.s32 	%r115, %r8, %r7;
	mul.lo.s32 	%r116, %r115, %r6;
	shl.b32 	%r28, %r116, 2;
	add.s64 	%rd109, %rd42, 1;
	and.b64  	%rd110, %rd109, 3;
	neg.s64 	%rd141, %rd110;
$L__BB7_21:
	.pragma "nounroll";
	add.s32 	%r117, %r168, 128;
	// begin inline asm
	cp.async.ca.shared.global [%r117], [%rd142], 4, 4;
	// end inline asm
	add.s64 	%rd144, %rd144, %rd36;
	add.s64 	%rd142, %rd142, %rd44;
	add.s32 	%r168, %r168, %r28;
	add.s64 	%rd141, %rd141, 1;
	setp.ne.s64 	%p15, %rd141, 0;
	@%p15 bra 	$L__BB7_21;
$L__BB7_22:
	setp.lt.u64 	%p16, %rd42, 3;
	@%p16 bra 	$L__BB7_25;
	shl.b64 	%rd53, %rd36, 2;
	shl.b64 	%rd112, %rd4, 2;
	shl.b64 	%rd113, %rd144, 2;
	add.s64 	%rd54, %rd112, %rd113;
	add.s64 	%rd55, %rd54, %rd53;
	shl.b64 	%rd56, %rd36, 4;
	shl.b64 	%rd114, %rd36, 3;
	add.s64 	%rd57, %rd54, %rd114;
	add.s64 	%rd115, %rd144, %rd4;
	shl.b64 	%rd116, %rd115, 2;
	mad.lo.s64 	%rd58, %rd36, 12, %rd116;
	mov.u32 	%r118, _ZN3cub18CUB_300001_SM_10006detail9transform4smemE;
	add.s32 	%r119, %r2, %r118;
	mul.lo.s32 	%r120, %r8, %r7;
	mul.lo.s32 	%r121, %r120, %r6;
	shl.b32 	%r122, %r121, 2;
	cvt.u32.u64 	%r123, %rd144;
	shl.b32 	%r124, %r123, 2;
	add.s32 	%r125, %r119, %r5;
	add.s32 	%r169, %r125, %r124;
	add.s32 	%r172, %r169, %r122;
	shl.b32 	%r32, %r121, 4;
	shl.b32 	%r126, %r121, 3;
	add.s32 	%r171, %r169, %r126;
	mad.lo.s32 	%r170, %r121, 12, %r169;
	add.s64 	%rd145, %rd68, %rd35;
$L__BB7_24:
	add.s64 	%rd117, %rd145, %rd54;
	add.s32 	%r127, %r169, 128;
	// begin inline asm
	cp.async.ca.shared.global [%r127], [%rd117], 4, 4;
	// end inline asm
	add.s64 	%rd118, %rd145, %rd55;
	add.s32 	%r128, %r172, 128;
	// begin inline asm
	cp.async.ca.shared.global [%r128], [%rd118], 4, 4;
	// end inline asm
	add.s64 	%rd119, %rd145, %rd57;
	add.s32 	%r129, %r171, 128;
	// begin inline asm
	cp.async.ca.shared.global [%r129], [%rd119], 4, 4;
	// end inline asm
	add.s64 	%rd120, %rd145, %rd58;
	add.s32 	%r130, %r170, 128;
	// begin inline asm
	cp.async.ca.shared.global [%r130], [%rd120], 4, 4;
	// end inline asm
	add.s64 	%rd144, %rd144, %rd53;
	add.s64 	%rd145, %rd145, %rd56;
	add.s32 	%r172, %r172, %r32;
	add.s32 	%r171, %r171, %r32;
	add.s32 	%r170, %r170, %r32;
	add.s32 	%r169, %r169, %r32;
	setp.lt.u64 	%p17, %rd144, %rd6;
	@%p17 bra 	$L__BB7_24;
$L__BB7_25:
	// begin inline asm
	cp.async.commit_group;
	// end inline asm
	// begin inline asm
	cp.async.wait_group 0;
	// end inline asm
	barrier.sync 	0;
$L__BB7_26:
	setp.eq.s32 	%p22, %r3, %r4;
	@%p22 bra 	$L__BB7_32;
	setp.lt.s32 	%p23, %r68, 1;
	@%p23 bra 	$L__BB7_35;
	mov.u32 	%r177, %tid.x;
	neg.s32 	%r180, %r68;
	add.s32 	%r151, %r2, %r5;
	shl.b32 	%r152, %r177, 2;
	add.s32 	%r153, %r151, %r152;
	mov.u32 	%r154, _ZN3cub18CUB_300001_SM_10006detail9transform4smemE;
	add.s32 	%r155, %r153, %r154;
	add.s32 	%r179, %r155, 128;
	add.s32 	%r156, %r1, %r152;
	add.s32 	%r178, %r154, %r156;
	shl.b64 	%rd127, %rd4, 2;
	add.s64 	%rd64, %rd1, %rd127;
$L__BB7_29:
	.pragma "nounroll";
	setp.ge.s32 	%p24, %r177, %r4;
	@%p24 bra 	$L__BB7_31;
	ld.shared.f32 	%f1, [%r178];
	ld.shared.f32 	%f2, [%r179];
	mul.f32 	%f3, %f1, %f2;
	mul.wide.s32 	%rd128, %r177, 4;
	add.s64 	%rd129, %rd64, %rd128;
	st.global.f32 	[%rd129], %f3;
$L__BB7_31:
	add.s32 	%r180, %r180, 1;
	setp.ne.s32 	%p25, %r180, 0;
	add.s32 	%r179, %r179, 512;
	add.s32 	%r178, %r178, 512;
	add.s32 	%r177, %r177, 128;
	@%p25 bra 	$L__BB7_29;
	bra.uni 	$L__BB7_35;
$L__BB7_32:
	setp.lt.s32 	%p26, %r68, 1;
	@%p26 bra 	$L__BB7_35;
	mov.u32 	%r173, %tid.x;
	neg.s32 	%r176, %r68;
	add.s32 	%r157, %r2, %r5;
	shl.b32 	%r158, %r173, 2;
	add.s32 	%r159, %r157, %r158;
	mov.u32 	%r160, _ZN3cub18CUB_300001_SM_10006detail9transform4smemE;
	add.s32 	%r161, %r159, %r160;
	add.s32 	%r175, %r161, 128;
	add.s32 	%r162, %r1, %r158;
	add.s32 	%r174, %r160, %r162;
	shl.b64 	%rd130, %rd4, 2;
	add.s64 	%rd65, %rd1, %rd130;
$L__BB7_34:
	.pragma "nounroll";
	mul.wide.s32 	%rd131, %r173, 4;
	add.s64 	%rd132, %rd65, %rd131;
	ld.shared.f32 	%f4, [%r174];
	ld.shared.f32 	%f5, [%r175];
	mul.f32 	%f6, %f4, %f5;
	st.global.f32 	[%rd132], %f6;
	add.s32 	%r176, %r176, 1;
	setp.eq.s32 	%p27, %r176, 0;
	add.s32 	%r175, %r175, 512;
	add.s32 	%r174, %r174, 512;
	add.s32 	%r173, %r173, 128;
	@%p27 bra 	$L__BB7_35;
	bra.uni 	$L__BB7_34;
$L__BB7_35:
	ret;

}
	// .globl	_ZN3cub18CUB_300001_SM_10006detail9transform16transform_kernelINS2_10policy_hubILb1EN4cuda3std3__45tupleIJN6thrust24THRUST_300001_SM_1000_NS6detail15normal_iteratorINSA_10device_ptrIfEEEEEEEE10policy1000Ei16replace_negativeSF_JPfEEEvT0_iT1_T2_DpNS2_10kernel_argIT3_EE
.visible .entry _ZN3cub18CUB_300001_SM_10006detail9transform16transform_kernelINS2_10policy_hubILb1EN4cuda3std3__45tupleIJN6thrust24THRUST_300001_SM_1000_NS6detail15normal_iteratorINSA_10device_ptrIfEEEEEEEE10policy1000Ei16replace_negativeSF_JPfEEEvT0_iT1_T2_DpNS2_10kernel_argIT3_EE(
	.param .u32 _ZN3cub18CUB_300001_SM_10006detail9transform16transform_kernelINS2_10policy_hubILb1EN4cuda3std3__45tupleIJN6thrust24THRUST_300001_SM_1000_NS6detail15normal_iteratorINSA_10device_ptrIfEEEEEEEE10policy1000Ei16replace_negativeSF_JPfEEEvT0_iT1_T2_DpNS2_10kernel_argIT3_EE_param_0,
	.param .u32 _ZN3cub18CUB_300001_SM_10006detail9transform16transform_kernelINS2_10policy_hubILb1EN4cuda3std3__45tupleIJN6thrust24THRUST_300001_SM_1000_NS6detail15normal_iteratorINSA_10device_ptrIfEEEEEEEE10policy1000Ei16replace_negativeSF_JPfEEEvT0_iT1_T2_DpNS2_10kernel_argIT3_EE_param_1,
	.param .align 1 .b8 _ZN3cub18CUB_300001_SM_10006detail9transform16transform_kernelINS2_10policy_hubILb1EN4cuda3std3__45tupleIJN6thrust24THRUST_300001_SM_1000_NS6detail15normal_iteratorINSA_10device_ptrIfEEEEEEEE10policy1000Ei16replace_negativeSF_JPfEEEvT0_iT1_T2_DpNS2_10kernel_argIT3_EE_param_2[1],
	.param .align 8 .b8 _ZN3cub18CUB_300001_SM_10006detail9transform16transform_kernelINS2_10policy_hubILb1EN4cuda3std3__45tupleIJN6thrust24THRUST_300001_SM_1000_NS6detail15normal_iteratorINSA_10device_ptrIfEEEEEEEE10policy1000Ei16replace_negativeSF_JPfEEEvT0_iT1_T2_DpNS2_10kernel_argIT3_EE_param_3[8],
	.param .align 8 .b8 _ZN3cub18CUB_300001_SM_10006detail9transform16transform_kernelINS2_10policy_hubILb1EN4cuda3std3__45tupleIJN6thrust24THRUST_300001_SM_1000_NS6detail15normal_iteratorINSA_10device_ptrIfEEEEEEEE10policy1000Ei16replace_negativeSF_JPfEEEvT0_iT1_T2_DpNS2_10kernel_argIT3_EE_param_4[16]
)
.maxntid 128
{
	.reg .pred 	%p<43>;
	.reg .b32 	%r<64>;
	.reg .b32 	%f<41>;
	.reg .b64 	%rd<55>;

	ld.param.u32 	%r40, [_ZN3cub18CUB_300001_SM_10006detail9transform16transform_kernelINS2_10policy_hubILb1EN4cuda3std3__45tupleIJN6thrust24THRUST_300001_SM_1000_NS6detail15normal_iteratorINSA_10device_ptrIfEEEEEEEE10policy1000Ei16replace_negativeSF_JPfEEEvT0_iT1_T2_DpNS2_10kernel_argIT3_EE_param_0];
	ld.param.u64 	%rd14, [_ZN3cub18CUB_300001_SM_10006detail9transform16transform_kernelINS2_10policy_hubILb1EN4cuda3std3__45tupleIJN6thrust24THRUST_300001_SM_1000_NS6detail15normal_iteratorINSA_10device_ptrIfEEEEEEEE10policy1000Ei16replace_negativeSF_JPfEEEvT0_iT1_T2_DpNS2_10kernel_argIT3_EE_param_4];
	ld.param.u64 	%rd15, [_ZN3cub18CUB_300001_SM_10006detail9transform16transform_kernelINS2_10policy_hubILb1EN4cuda3std3__45tupleIJN6thrust24THRUST_300001_SM_1000_NS6detail15normal_iteratorINSA_10device_ptrIfEEEEEEEE10policy1000Ei16replace_negativeSF_JPfEEEvT0_iT1_T2_DpNS2_10kernel_argIT3_EE_param_3];
	ld.param.u32 	%r39, [_ZN3cub18CUB_300001_SM_10006detail9transform16transform_kernelINS2_10policy_hubILb1EN4cuda3std3__45tupleIJN6thrust24THRUST_300001_SM_1000_NS6detail15normal_iteratorINSA_10device_ptrIfEEEEEEEE10policy1000Ei16replace_negativeSF_JPfEEEvT0_iT1_T2_DpNS2_10kernel_argIT3_EE_param_1];
	cvta.to.global.u64 	%rd1, %rd15;
	cvta.to.global.u64 	%rd2, %rd14;
	shl.b32 	%r1, %r39, 7;
	mov.u32 	%r41, %ctaid.x;
	mul.lo.s32 	%r2, %r1, %r41;
	sub.s32 	%r3, %r40, %r2;
	min.s32 	%r4, %r1, %r3;
	shl.b32 	%r5, %r4, 2;
	mov.u32 	%r6, %tid.x;
	shl.b32 	%r54, %r6, 7;
	setp.ge.s32 	%p1, %r54, %r5;
	@%p1 bra 	$L__BB8_3;
	mul.wide.u32 	%rd16, %r6, 128;
	add.s64 	%rd17, %rd2, %rd16;
	mul.wide.s32 	%rd18, %r2, 4;
	add.s64 	%rd53, %rd17, %rd18;
$L__BB8_2:
	.pragma "nounroll";
	// begin inline asm
	prefetch.global.L2 [%rd53];
	// end inline asm
	add.s32 	%r54, %r54, 16384;
	add.s64 	%rd53, %rd53, 16384;
	setp.lt.s32 	%p2, %r54, %r5;
	@%p2 bra 	$L__BB8_2;
$L__BB8_3:
	mul.wide.s32 	%rd20, %r2, 4;
	add.s64 	%rd6, %rd2, %rd20;
	add.s64 	%rd7, %rd1, %rd20;
	setp.gt.s32 	%p3, %r1, %r3;
	@%p3 bra 	$L__BB8_16;
	setp.lt.s32 	%p4, %r39, 1;
	@%p4 bra 	$L__BB8_33;
	and.b32  	%r10, %r39, 7;
	setp.lt.u32 	%p5, %r39, 8;
	mov.b32 	%r61, 0;
	@%p5 bra 	$L__BB8_8;
	and.b32  	%r61, %r39, 2147483640;
	neg.s32 	%r56, %r61;
	mul.wide.u32 	%rd21, %r6, 4;
	add.s64 	%rd54, %rd20, %rd21;
	add.s32 	%r55, %r6, 128;
$L__BB8_7:
	.pragma "nounroll";
	mul.wide.s32 	%rd22, %r55, 4;
	add.s64 	%rd23, %rd20, %rd22;
	add.s64 	%rd24, %rd2, %rd54;
	ld.global.f32 	%f1, [%rd24];
	setp.lt.f32 	%p6, %f1, 0f00000000;
	selp.f32 	%f2, 0f00000000, %f1, %p6;
	add.s64 	%rd25, %rd1, %rd54;
	st.global.f32 	[%rd25], %f2;
	add.s64 	%rd26, %rd2, %rd23;
	ld.global.f32 	%f3, [%rd26];
	setp.lt.f32 	%p7, %f3, 0f00000000;
	selp.f32 	%f4, 0f00000000, %f3, %p7;
	add.s64 	%rd27, %rd1, %rd23;
	st.global.f32 	[%rd27], %f4;
	ld.global.f32 	%f5, [%rd26+512];
	setp.lt.f32 	%p8, %f5, 0f00000000;
	selp.f32 	%f6, 0f00000000, %f5, %p8;
	st.global.f32 	[%rd27+512], %f6;
	ld.global.f32 	%f7, [%rd26+1024];
	setp.lt.f32 	%p9, %f7, 0f00000000;
	selp.f32 	%f8, 0f00000000, %f7, %p9;
	st.global.f32 	[%rd27+1024], %f8;
	ld.global.f32 	%f9, [%rd26+1536];
	setp.lt.f32 	%p10, %f9, 0f00000000;
	selp.f32 	%f10, 0f00000000, %f9, %p10;
	st.global.f32 	[%rd27+1536], %f10;
	ld.global.f32 	%f11, [%rd26+2048];
	setp.lt.f32 	%p11, %f11, 0f00000000;
	selp.f32 	%f12, 0f00000000, %f11, %p11;
	st.global.f32 	[%rd27+2048], %f12;
	ld.global.f32 	%f13, [%rd26+2560];
	setp.lt.f32 	%p12, %f13, 0f00000000;
	selp.f32 	%f14, 0f00000000, %f13, %p12;
	st.global.f32 	[%rd27+2560], %f14;
	ld.global.f32 	%f15, [%rd26+3072];
	setp.lt.f32 	%p13, %f15, 0f00000000;
	selp.f32 	%f16, 0f00000000, %f15, %p13;
	st.global.f32 	[%rd27+3072], %f16;
	add.s32 	%r56, %r56, 8;
	add.s64 	%rd54, %rd54, 4096;
	add.s32 	%r55, %r55, 1024;
	setp.eq.s32 	%p14, %r56, 0;
	@%p14 bra 	$L__BB8_8;
	bra.uni 	$L__BB8_7;
$L__BB8_8:
	setp.eq.s32 	%p15, %r10, 0;
	@%p15 bra 	$L__BB8_33;
	and.b32  	%r34, %r39, 3;
	setp.lt.u32 	%p16, %r10, 4;
	@%p16 bra 	$L__BB8_11;
	shl.b32 	%r43, %r61, 7;
	add.s32 	%r44, %r43, %r6;
	mul.wide.s32 	%rd28, %r44, 4;
	add.s64 	%rd29, %rd6, %rd28;
	ld.global.f32 	%f17, [%rd29];
	setp.lt.f32 	%p17, %f17, 0f00000000;
	selp.f32 	%f18, 0f00000000, %f17, %p17;
	add.s64 	%rd30, %rd7, %rd28;
	st.global.f32 	[%rd30], %f18;
	ld.global.f32 	%f19, [%rd29+512];
	setp.lt.f32 	%p18, %f19, 0f00000000;
	selp.f32 	%f20, 0f00000000, %f19, %p18;
	st.global.f32 	[%rd30+512], %f20;
	ld.global.f32 	%f21, [%rd29+1024];
	setp.lt.f32 	%p19, %f21, 0f00000000;
	selp.f32 	%f22, 0f00000000, %f21, %p19;
	st.global.f32 	[%rd30+1024], %f22;
	ld.global.f32 	%f23, [%rd29+1536];
	setp.lt.f32 	%p20, %f23, 0f00000000;
	selp.f32 	%f24, 0f00000000, %f23, %p20;
	st.global.f32 	[%rd30+1536], %f24;
	add.s32 	%r61, %r61, 4;
$L__BB8_11:
	setp.eq.s32 	%p21, %r34, 0;
	@%p21 bra 	$L__BB8_33;
	setp.eq.s32 	%p22, %r34, 1;
	@%p22 bra 	$L__BB8_14;
	shl.b32 	%r45, %r61, 7;
	add.s32 	%r46, %r45, %r6;
	mul.wide.s32 	%rd31, %r46, 4;
	add.s64 	%rd32, %rd6, %rd31;
	ld.global.f32 	%f25, [%rd32];
	setp.lt.f32 	%p23, %f25, 0f00000000;
	selp.f32 	%f26, 0f00000000, %f25, %p23;
	add.s64 	%rd33, %rd7, %rd31;
	st.global.f32 	[%rd33], %f26;
	ld.global.f32 	%f27, [%rd32+512];
	setp.lt.f32 	%p24, %f27, 0f00000000;
	selp.f32 	%f28, 0f00000000, %f27, %p24;
	st.global.f32 	[%rd33+512], %f28;
	add.s32 	%r61, %r61, 2;
$L__BB8_14:
	and.b32  	%r47, %r39, 1;
	setp.eq.b32 	%p25, %r47, 1;
	not.pred 	%p26, %p25;
	@%p26 bra 	$L__BB8_33;
	shl.b32 	%r48, %r61, 7;
	add.s32 	%r49, %r48, %r6;
	mul.wide.s32 	%rd34, %r49, 4;
	add.s64 	%rd35, %rd6, %rd34;
	ld.global.f32 	%f29, [%rd35];
	setp.lt.f32 	%p27, %f29, 0f00000000;
	selp.f32 	%f30, 0f00000000, %f29, %p27;
	add.s64 	%rd36, %rd7, %rd34;
	st.global.f32 	[%rd36], %f30;
	bra.uni 	$L__BB8_33;
$L__BB8_16:
	setp.lt.s32 	%p28, %r39, 1;
	@%p28 bra 	$L__BB8_33;
	and.b32  	%r14, %r39, 3;
	setp.lt.u32 	%p29, %r39, 4;
	mov.b32 	%r58, 0;
	@%p29 bra 	$L__BB8_28;
	and.b32  	%r58, %r39, 2147483644;
	mov.b32 	%r57, 0;
$L__BB8_19:
	shl.b32 	%r52, %r57, 7;
	add.s32 	%r21, %r52, %r6;
	setp.ge.s32 	%p30, %r21, %r4;
	@%p30 bra 	$L__BB8_21;
	mul.wide.s32 	%rd37, %r21, 4;
	add.s64 	%rd38, %rd6, %rd37;
	ld.global.f32 	%f31, [%rd38];
	setp.lt.f32 	%p31, %f31, 0f00000000;
	selp.f32 	%f32, 0f00000000, %f31, %p31;
	add.s64 	%rd39, %rd7, %rd37;
	st.global.f32 	[%rd39], %f32;
$L__BB8_21:
	add.s32 	%r22, %r21, 128;
	setp.ge.s32 	%p32, %r22, %r4;
	@%p32 bra 	$L__BB8_23;
	mul.wide.s32 	%rd40, %r22, 4;
	add.s64 	%rd41, %rd6, %rd40;
	ld.global.f32 	%f33, [%rd41];
	setp.lt.f32 	%p33, %f33, 0f00000000;
	selp.f32 	%f34, 0f00000000, %f33, %p33;
	add.s64 	%rd42, %rd7, %rd40;
	st.global.f32 	[%rd42], %f34;
$L__BB8_23:
	add.s32 	%r23, %r21, 256;
	setp.ge.s32 	%p34, %r23, %r4;
	@%p34 bra 	$L__BB8_25;
	mul.wide.s32 	%rd43, %r23, 4;
	add.s64 	%rd44, %rd6, %rd43;
	ld.global.f32 	%f35, [%rd44];
	setp.lt.f32 	%p35, %f35, 0f00000000;
	selp.f32 	%f36, 0f00000000, %f35, %p35;
	add.s64 	%rd45, %rd7, %rd43;
	st.global.f32 	[%rd45], %f36;
$L__BB8_25:
	add.s32 	%r24, %r21, 384;
	setp.ge.s32 	%p36, %r24, %r4;
	@%p36 bra 	$L__BB8_27;
	mul.wide.s32 	%rd46, %r24, 4;
	add.s64 	%rd47, %rd6, %rd46;
	ld.global.f32 	%f37, [%rd47];
	setp.lt.f32 	%p37, %f37, 0f00000000;
	selp.f32 	%f38, 0f00000000, %f37, %p37;
	add.s64 	%rd48, %rd7, %rd46;
	st.global.f32 	[%rd48], %f38;
$L__BB8_27:
	add.s32 	%r57, %r57, 4;
	setp.ne.s32 	%p38, %r57, %r58;
	@%p38 bra 	$L__BB8_19;
$L__BB8_28:
	setp.eq.s32 	%p39, %r14, 0;
	@%p39 bra 	$L__BB8_33;
	shl.b32 	%r53, %r58, 7;
	add.s32 	%r60, %r6, %r53;
	neg.s32 	%r59, %r14;
$L__BB8_30:
	.pragma "nounroll";
	setp.ge.s32 	%p40, %r60, %r4;
	@%p40 bra 	$L__BB8_32;
	mul.wide.s32 	%rd50, %r60, 4;
	add.s64 	%rd51, %rd6, %rd50;
	ld.global.f32 	%f39, [%rd51];
	setp.lt.f32 	%p41, %f39, 0f00000000;
	selp.f32 	%f40, 0f00000000, %f39, %p41;
	add.s64 	%rd52, %rd7, %rd50;
	st.global.f32 	[%rd52], %f40;
$L__BB8_32:
	add.s32 	%r60, %r60, 128;
	add.s32 	%r59, %r59, 1;
	setp.eq.s32 	%p42, %r59, 0;
	@%p42 bra 	$L__BB8_33;
	bra.uni 	$L__BB8_30;
$L__BB8_33:
	ret;

}
	// .globl	_ZN3cub18CUB_300001_SM_10006detail9transform16transform_kernelINS2_10policy_hubILb1EN4cuda3std3__45tupleIJN6thrust24THRUST_300001_SM_1000_NS6detail15normal_iteratorINSA_10device_ptrIfEEEEEEEE10policy1000El16replace_negativeSF_JPfEEEvT0_iT1_T2_DpNS2_10kernel_argIT3_EE
.visible .entry _ZN3cub18CUB_300001_SM_10006detail9transform16transform_kernelINS2_10policy_hubILb1EN4cuda3std3__45tupleIJN6thrust24THRUST_300001_SM_1000_NS6detail15normal_iteratorINSA_10device_ptrIfEEEEEEEE10policy1000El16replace_negativeSF_JPfEEEvT0_iT1_T2_DpNS2_10kernel_argIT3_EE(
	.param .u64 _ZN3cub18CUB_300001_SM_10006detail9transform16transform_kernelINS2_10policy_hubILb1EN4cuda3std3__45tupleIJN6thrust24THRUST_300001_SM_1000_NS6detail15normal_iteratorINSA_10device_ptrIfEEEEEEEE10policy1000El16replace_negativeSF_JPfEEEvT0_iT1_T2_DpNS2_10kernel_argIT3_EE_param_0,
	.param .u32 _ZN3cub18CUB_300001_SM_10006detail9transform16transform_kernelINS2_10policy_hubILb1EN4cuda3std3__45tupleIJN6thrust24THRUST_300001_SM_1000_NS6detail15normal_iteratorINSA_10device_ptrIfEEEEEEEE10policy1000El16replace_negativeSF_JPfEEEvT0_iT1_T2_DpNS2_10kernel_argIT3_EE_param_1,
	.param .align 1 .b8 _ZN3cub18CUB_300001_SM_10006detail9transform16transform_kernelINS2_10policy_hubILb1EN4cuda3std3__45tupleIJN6thrust24THRUST_300001_SM_1000_NS6detail15normal_iteratorINSA_10device_ptrIfEEEEEEEE10policy1000El16replace_negativeSF_JPfEEEvT0_iT1_T2_DpNS2_10kernel_argIT3_EE_param_2[1],
	.param .align 8 .b8 _ZN3cub18CUB_300001_SM_10006detail9transform16transform_kernelINS2_10policy_hubILb1EN4cuda3std3__45tupleIJN6thrust24THRUST_300001_SM_1000_NS6detail15normal_iteratorINSA_10device_ptrIfEEEEEEEE10policy1000El16replace_negativeSF_JPfEEEvT0_iT1_T2_DpNS2_10kernel_argIT3_EE_param_3[8],
	.param .align 8 .b8 _ZN3cub18CUB_300001_SM_10006detail9transform16transform_kernelINS2_10policy_hubILb1EN4cuda3std3__45tupleIJN6thrust24THRUST_300001_SM_1000_NS6detail15normal_iteratorINSA_10device_ptrIfEEEEEEEE10policy1000El16replace_negativeSF_JPfEEEvT0_iT1_T2_DpNS2_10kernel_argIT3_EE_param_4[16]
)
.maxntid 128
{
	.reg .pred 	%p<43>;
	.reg .b32 	%r<61>;
	.reg .b32 	%f<41>;
	.reg .b64 	%rd<61>;

	ld.param.u64 	%rd15, [_ZN3cub18CUB_300001_SM_10006detail9transform16transform_kernelINS2_10policy_hubILb1EN4cuda3std3__45tupleIJN6thrust24THRUST_300001_SM_1000_NS6detail15normal_iteratorINSA_10device_ptrIfEEEEEEEE10policy1000El16replace_negativeSF_JPfEEEvT0_iT1_T2_DpNS2_10kernel_argIT3_EE_param_0];
	ld.param.u64 	%rd16, [_ZN3cub18CUB_300001_SM_10006detail9transform16transform_kernelINS2_10policy_hubILb1EN4cuda3std3__45tupleIJN6thrust24THRUST_300001_SM_1000_NS6detail15normal_iteratorINSA_10device_ptrIfEEEEEEEE10policy1000El16replace_negativeSF_JPfEEEvT0_iT1_T2_DpNS2_10kernel_argIT3_EE_param_4];
	ld.param.u64 	%rd17, [_ZN3cub18CUB_300001_SM_10006detail9transform16transform_kernelINS2_10policy_hubILb1EN4cuda3std3__45tupleIJN6thrust24THRUST_300001_SM_1000_NS6detail15normal_iteratorINSA_10device_ptrIfEEEEEEEE10policy1000El16replace_negativeSF_JPfEEEvT0_iT1_T2_DpNS2_10kernel_argIT3_EE_param_3];
	ld.param.u32 	%r37, [_ZN3cub18CUB_300001_SM_10006detail9transform16transform_kernelINS2_10policy_hubILb1EN4cuda3std3__45tupleIJN6thrust24THRUST_300001_SM_1000_NS6detail15normal_iteratorINSA_10device_ptrIfEEEEEEEE10policy1000El16replace_negativeSF_JPfEEEvT0_iT1_T2_DpNS2_10kernel_argIT3_EE_param_1];
	cvta.to.global.u64 	%rd1, %rd17;
	cvta.to.global.u64 	%rd2, %rd16;
	shl.b32 	%r1, %r37, 7;
	mov.u32 	%r38, %ctaid.x;
	cvt.u64.u32 	%rd18, %r38;
	cvt.s64.s32 	%rd19, %r1;
	mul.lo.s64 	%rd3, %rd19, %rd18;
	sub.s64 	%rd20, %rd15, %rd3;
	min.s64 	%rd21, %rd20, %rd19;
	cvt.u32.u64 	%r2, %rd21;
	shl.b32 	%r3, %r2, 2;
	mov.u32 	%r4, %tid.x;
	shl.b32 	%r51, %r4, 7;
	setp.ge.s32 	%p1, %r51, %r3;
	@%p1 bra 	$L__BB9_3;
	shl.b64 	%rd22, %rd3, 2;
	add.s64 	%rd23, %rd2, %rd22;
	mul.wide.u32 	%rd24, %r4, 128;
	add.s64 	%rd59, %rd23, %rd24;
$L__BB9_2:
	.pragma "nounroll";
	// begin inline asm
	prefetch.global.L2 [%rd59];
	// end inline asm
	add.s32 	%r51, %r51, 16384;
	add.s64 	%rd59, %rd59, 16384;
	setp.lt.s32 	%p2, %r51, %r3;
	@%p2 bra 	$L__BB9_2;
$L__BB9_3:
	shl.b64 	%rd26, %rd3, 2;
	add.s64 	%rd7, %rd2, %rd26;
	add.s64 	%rd8, %rd1, %rd26;
	setp.eq.s32 	%p3, %r1, %r2;
	@%p3 bra 	$L__BB9_21;
	setp.lt.s32 	%p4, %r37, 1;
	@%p4 bra 	$L__BB9_33;
	and.b32  	%r8, %r37, 3;
	setp.lt.u32 	%p5, %r37, 4;
	mov.b32 	%r58, 0;
	@%p5 bra 	$L__BB9_16;
	and.b32  	%r58, %r37, 2147483644;
	mov.b32 	%r54, 0;
$L__BB9_7:
	shl.b32 	%r41, %r54, 7;
	add.s32 	%r19, %r41, %r4;
	setp.ge.s32 	%p6, %r19, %r2;
	@%p6 bra 	$L__BB9_9;
	mul.wide.s32 	%rd27, %r19, 4;
	add.s64 	%rd28, %rd7, %rd27;
	ld.global.f32 	%f1, [%rd28];
	setp.lt.f32 	%p7, %f1, 0f00000000;
	selp.f32 	%f2, 0f00000000, %f1, %p7;
	add.s64 	%rd29, %rd8, %rd27;
	st.global.f32 	[%rd29], %f2;
$L__BB9_9:
	add.s32 	%r20, %r19, 128;
	setp.ge.s32 	%p8, %r20, %r2;
	@%p8 bra 	$L__BB9_11;
	mul.wide.s32 	%rd30, %r20, 4;
	add.s64 	%rd31, %rd7, %rd30;
	ld.global.f32 	%f3, [%rd31];
	setp.lt.f32 	%p9, %f3, 0f00000000;
	selp.f32 	%f4, 0f00000000, %f3, %p9;
	add.s64 	%rd32, %rd8, %rd30;
	st.global.f32 	[%rd32], %f4;
$L__BB9_11:
	add.s32 	%r21, %r19, 256;
	setp.ge.s32 	%p10, %r21, %r2;
	@%p10 bra 	$L__BB9_13;
	mul.wide.s32 	%rd33, %r21, 4;
	add.s64 	%rd34, %rd7, %rd33;
	ld.global.f32 	%f5, [%rd34];
	setp.lt.f32 	%p11, %f5, 0f00000000;
	selp.f32 	%f6, 0f00000000, %f5, %p11;
	add.s64 	%rd35, %rd8, %rd33;
	st.global.f32 	[%rd35], %f6;
$L__BB9_13:
	add.s32 	%r22, %r19, 384;
	setp.ge.s32 	%p12, %r22, %r2;
	@%p12 bra 	$L__BB9_15;
	mul.wide.s32 	%rd36, %r22, 4;
	add.s64 	%rd37, %rd7, %rd36;
	ld.global.f32 	%f7, [%rd37];
	setp.lt.f32 	%p13, %f7, 0f00000000;
	selp.f32 	%f8, 0f00000000, %f7, %p13;
	add.s64 	%rd38, %rd8, %rd36;
	st.global.f32 	[%rd38], %f8;
$L__BB9_15:
	add.s32 	%r54, %r54, 4;
	setp.eq.s32 	%p14, %r54, %r58;
	@%p14 bra 	$L__BB9_16;
	bra.uni 	$L__BB9_7;
$L__BB9_16:
	setp.eq.s32 	%p15, %r8, 0;
	@%p15 bra 	$L__BB9_33;
	shl.b32 	%r42, %r58, 7;
	add.s32 	%r60, %r4, %r42;
	neg.s32 	%r59, %r8;
$L__BB9_18:
	.pragma "nounroll";
	setp.ge.s32 	%p16, %r60, %r2;
	@%p16 bra 	$L__BB9_20;
	mul.wide.s32 	%rd40, %r60, 4;
	add.s64 	%rd41, %rd7, %rd40;
	ld.global.f32 	%f9, [%rd41];
	setp.lt.f32 	%p17, %f9, 0f00000000;
	selp.f32 	%f10, 0f00000000, %f9, %p17;
	add.s64 	%rd42, %rd8, %rd40;
	st.global.f32 	[%rd42], %f10;
$L__BB9_20:
	add.s32 	%r60, %r60, 128;
	add.s32 	%r59, %r59, 1;
	setp.ne.s32 	%p18, %r59, 0;
	@%p18 bra 	$L__BB9_18;
	bra.uni 	$L__BB9_33;
$L__BB9_21:
	setp.lt.s32 	%p19, %r37, 1;
	@%p19 bra 	$L__BB9_33;
	and.b32  	%r10, %r37, 7;
	setp.lt.u32 	%p20, %r37, 8;
	mov.b32 	%r56, 0;
	@%p20 bra 	$L__BB9_25;
	and.b32  	%r56, %r37, 2147483640;
	neg.s32 	%r53, %r56;
	mul.wide.u32 	%rd43, %r4, 4;
	add.s64 	%rd60, %rd26, %rd43;
	add.s32 	%r52, %r4, 128;
$L__BB9_24:
	.pragma "nounroll";
	mul.wide.s32 	%rd44, %r52, 4;
	add.s64 	%rd45, %rd26, %rd44;
	add.s64 	%rd46, %rd2, %rd60;
	ld.global.f32 	%f11, [%rd46];
	setp.lt.f32 	%p21, %f11, 0f00000000;
	selp.f32 	%f12, 0f00000000, %f11, %p21;
	add.s64 	%rd47, %rd1, %rd60;
	st.global.f32 	[%rd47], %f12;
	add.s64 	%rd48, %rd2, %rd45;
	ld.global.f32 	%f13, [%rd48];
	setp.lt.f32 	%p22, %f13, 0f00000000;
	selp.f32 	%f14, 0f00000000, %f13, %p22;
	add.s64 	%rd49, %rd1, %rd45;
	st.global.f32 	[%rd49], %f14;
	ld.global.f32 	%f15, [%rd48+512];
	setp.lt.f32 	%p23, %f15, 0f00000000;
	selp.f32 	%f16, 0f00000000, %f15, %p23;
	st.global.f32 	[%rd49+512], %f16;
	ld.global.f32 	%f17, [%rd48+1024];
	setp.lt.f32 	%p24, %f17, 0f00000000;
	selp.f32 	%f18, 0f00000000, %f17, %p24;
	st.global.f32 	[%rd49+1024], %f18;
	ld.global.f32 	%f19, [%rd48+1536];
	setp.lt.f32 	%p25, %f19, 0f00000000;
	selp.f32 	%f20, 0f00000000, %f19, %p25;
	st.global.f32 	[%rd49+1536], %f20;
	ld.global.f32 	%f21, [%rd48+2048];
	setp.lt.f32 	%p26, %f21, 0f00000000;
	selp.f32 	%f22, 0f00000000, %f21, %p26;
	st.global.f32 	[%rd49+2048], %f22;
	ld.global.f32 	%f23, [%rd48+2560];
	setp.lt.f32 	%p27, %f23, 0f00000000;
	selp.f32 	%f24, 0f00000000, %f23, %p27;
	st.global.f32 	[%rd49+2560], %f24;
	ld.global.f32 	%f25, [%rd48+3072];
	setp.lt.f32 	%p28, %f25, 0f00000000;
	selp.f32 	%f26, 0f00000000, %f25, %p28;
	st.global.f32 	[%rd49+3072], %f26;
	add.s32 	%r53, %r53, 8;
	add.s64 	%rd60, %rd60, 4096;
	add.s32 	%r52, %r52, 1024;
	setp.eq.s32 	%p29, %r53, 0;
	@%p29 bra 	$L__BB9_25;
	bra.uni 	$L__BB9_24;
$L__BB9_25:
	setp.eq.s32 	%p30, %r10, 0;
	@%p30 bra 	$L__BB9_33;
	and.b32  	%r25, %r37, 3;
	setp.lt.u32 	%p31, %r10, 4;
	@%p31 bra 	$L__BB9_28;
	shl.b32 	%r44, %r56, 7;
	add.s32 	%r45, %r44, %r4;
	mul.wide.s32 	%rd50, %r45, 4;
	add.s64 	%rd51, %rd7, %rd50;
	ld.global.f32 	%f27, [%rd51];
	setp.lt.f32 	%p32, %f27, 0f00000000;
	selp.f32 	%f28, 0f00000000, %f27, %p32;
	add.s64 	%rd52, %rd8, %rd50;
	st.global.f32 	[%rd52], %f28;
	ld.global.f32 	%f29, [%rd51+512];
	setp.lt.f32 	%p33, %f29, 0f00000000;
	selp.f32 	%f30, 0f00000000, %f29, %p33;
	st.global.f32 	[%rd52+512], %f30;
	ld.global.f32 	%f31, [%rd51+1024];
	setp.lt.f32 	%p34, %f31, 0f00000000;
	selp.f32 	%f32, 0f00000000, %f31, %p34;
	st.global.f32 	[%rd52+1024], %f32;
	ld.global.f32 	%f33, [%rd51+1536];
	setp.lt.f32 	%p35, %f33, 0f00000000;
	selp.f32 	%f34, 0f00000000, %f33, %p35;
	st.global.f32 	[%rd52+1536], %f34;
	add.s32 	%r56, %r56, 4;
$L__BB9_28:
	setp.eq.s32 	%p36, %r25, 0;
	@%p36 bra 	$L__BB9_33;
	setp.eq.s32 	%p37, %r25, 1;
	@%p37 bra 	$L__BB9_31;
	shl.b32 	%r46, %r56, 7;
	add.s32 	%r47, %r46, %r4;
	mul.wide.s32 	%rd53, %r47, 4;
	add.s64 	%rd54, %rd7, %rd53;
	ld.global.f32 	%f35, [%rd54];
	setp.lt.f32 	%p38, %f35, 0f00000000;
	selp.f32 	%f36, 0f00000000, %f35, %p38;
	add.s64 	%rd55, %rd8, %rd53;
	st.global.f32 	[%rd55], %f36;
	ld.global.f32 	%f37, [%rd54+512];
	setp.lt.f32 	%p39, %f37, 0f00000000;
	selp.f32 	%f38, 0f00000000, %f37, %p39;
	st.global.f32 	[%rd55+512], %f38;
	add.s32 	%r56, %r56, 2;
$L__BB9_31:
	and.b32  	%r48, %r37, 1;
	setp.eq.b32 	%p40, %r48, 1;
	not.pred 	%p41, %p40;
	@%p41 bra 	$L__BB9_33;
	shl.b32 	%r49, %r56, 7;
	add.s32 	%r50, %r49, %r4;
	mul.wide.s32 	%rd56, %r50, 4;
	add.s64 	%rd57, %rd7, %rd56;
	ld.global.f32 	%f39, [%rd57];
	setp.lt.f32 	%p42, %f39, 0f00000000;
	selp.f32 	%f40, 0f00000000, %f39, %p42;
	add.s64 	%rd58, %rd8, %rd56;
	st.global.f32 	[%rd58], %f40;
$L__BB9_33:
	ret;

}
	// .globl	_ZN3cub18CUB_300001_SM_10006detail6reduce28DeviceReduceSingleTileKernelINS2_10policy_hubIfjN4cuda3std3__44plusIfEEE10Policy1000EN6thrust24THRUST_300001_SM_1000_NS6detail15normal_iteratorINSD_10device_ptrIfEEEEPfjS9_ffNS7_10__identityEEEvT0_T1_T2_T3_T4_T6_
.visible .entry _ZN3cub18CUB_300001_SM_10006detail6reduce28DeviceReduceSingleTileKernelINS2_10policy_hubIfjN4cuda3std3__44plusIfEEE10Policy1000EN6thrust24THRUST_300001_SM_1000_NS6detail15normal_iteratorINSD_10device_ptrIfEEEEPfjS9_ffNS7_10__identityEEEvT0_T1_T2_T3_T4_T6_(
	.param .align 8 .b8 _ZN3cub18CUB_300001_SM_10006detail6reduce28DeviceReduceSingleTileKernelINS2_10policy_hubIfjN4cuda3std3__44plusIfEEE10Policy1000EN6thrust24THRUST_300001_SM_1000_NS6detail15normal_iteratorINSD_10device_ptrIfEEEEPfjS9_ffNS7_10__identityEEEvT0_T1_T2_T3_T4_T6__param_0[8],
	.param .u64 .ptr .align 1 _ZN3cub18CUB_300001_SM_10006detail6reduce28DeviceReduceSingleTileKernelINS2_10policy_hubIfjN4cuda3std3__44plusIfEEE10Policy1000EN6thrust24THRUST_300001_SM_1000_NS6detail15normal_iteratorINSD_10device_ptrIfEEEEPfjS9_ffNS7_10__identityEEEvT0_T1_T2_T3_T4_T6__param_1,
	.param .u32 _ZN3cub18CUB_300001_SM_10006detail6reduce28DeviceReduceSingleTileKernelINS2_10policy_hubIfjN4cuda3std3__44plusIfEEE10Policy1000EN6thrust24THRUST_300001_SM_1000_NS6detail15normal_iteratorINSD_10device_ptrIfEEEEPfjS9_ffNS7_10__identityEEEvT0_T1_T2_T3_T4_T6__param_2,
	.param .align 1 .b8 _ZN3cub18CUB_300001_SM_10006detail6reduce28DeviceReduceSingleTileKernelINS2_10policy_hubIfjN4cuda3std3__44plusIfEEE10Policy1000EN6thrust24THRUST_300001_SM_1000_NS6detail15normal_iteratorINSD_10device_ptrIfEEEEPfjS9_ffNS7_10__identityEEEvT0_T1_T2_T3_T4_T6__param_3[1],
	.param .f32 _ZN3cub18CUB_300001_SM_10006detail6reduce28DeviceReduceSingleTileKernelINS2_10policy_hubIfjN4cuda3std3__44plusIfEEE10Policy1000EN6thrust24THRUST_300001_SM_1000_NS6detail15normal_iteratorINSD_10device_ptrIfEEEEPfjS9_ffNS7_10__identityEEEvT0_T1_T2_T3_T4_T6__param_4,
	.param .align 1 .b8 _ZN3cub18CUB_300001_SM_10006detail6reduce28DeviceReduceSingleTileKernelINS2_10policy_hubIfjN4cuda3std3__44plusIfEEE10Policy1000EN6thrust24THRUST_300001_SM_1000_NS6detail15normal_iteratorINSD_10device_ptrIfEEEEPfjS9_ffNS7_10__identityEEEvT0_T1_T2_T3_T4_T6__param_5[1]
)
.maxntid 512
.minnctapersm 1
{
	.reg .pred 	%p<67>;
	.reg .b32 	%r<211>;
	.reg .b32 	%f<384>;
	.reg .b64 	%rd<84>;
	// demoted variable
	.shared .align 4 .b8 _ZZN3cub18CUB_300001_SM_10006detail6reduce28DeviceReduceSingleTileKernelINS2_10policy_hubIfjN4cuda3std3__44plusIfEEE10Policy1000EN6thrust24THRUST_300001_SM_1000_NS6detail15normal_iteratorINSD_10device_ptrIfEEEEPfjS9_ffNS7_10__identityEEEvT0_T1_T2_T3_T4_T6_E12temp_storage[84];
	ld.param.u64 	%rd9, [_ZN3cub18CUB_300001_SM_10006detail6reduce28DeviceReduceSingleTileKernelINS2_10policy_hubIfjN4cuda3std3__44plusIfEEE10Policy1000EN6thrust24THRUST_300001_SM_1000_NS6detail15normal_iteratorINSD_10device_ptrIfEEEEPfjS9_ffNS7_10__identityEEEvT0_T1_T2_T3_T4_T6__param_0];
	ld.param.u64 	%rd10, [_ZN3cub18CUB_300001_SM_10006detail6reduce28DeviceReduceSingleTileKernelINS2_10policy_hubIfjN4cuda3std3__44plusIfEEE10Policy1000EN6thrust24THRUST_300001_SM_1000_NS6detail15normal_iteratorINSD_10device_ptrIfEEEEPfjS9_ffNS7_10__identityEEEvT0_T1_T2_T3_T4_T6__param_1];
	ld.param.u32 	%r51, [_ZN3cub18CUB_300001_SM_10006detail6reduce28DeviceReduceSingleTileKernelINS2_10policy_hubIfjN4cuda3std3__44plusIfEEE10Policy1000EN6thrust24THRUST_300001_SM_1000_NS6detail15normal_iteratorINSD_10device_ptrIfEEEEPfjS9_ffNS7_10__identityEEEvT0_T1_T2_T3_T4_T6__param_2];
	ld.param.f32 	%f42, [_ZN3cub18CUB_300001_SM_10006detail6reduce28DeviceReduceSingleTileKernelINS2_10policy_hubIfjN4cuda3std3__44plusIfEEE10Policy1000EN6thrust24THRUST_300001_SM_1000_NS6detail15normal_iteratorINSD_10device_ptrIfEEEEPfjS9_ffNS7_10__identityEEEvT0_T1_T2_T3_T4_T6__param_4];
	cvta.to.global.u64 	%rd1, %rd10;
	setp.ne.s32 	%p1, %r51, 0;
	@%p1 bra 	$L__BB10_3;
	mov.u32 	%r193, %tid.x;
	setp.ne.s32 	%p66, %r193, 0;
	@%p66 bra 	$L__BB10_52;
	st.global.f32 	[%rd1], %f42;
	bra.uni 	$L__BB10_52;
$L__BB10_3:
	cvta.to.global.u64 	%rd2, %rd9;
	setp.gt.u32 	%p2, %r51, 8191;
	@%p2 bra 	$L__BB10_28;
	mov.u32 	%r1, %tid.x;
	setp.ge.u32 	%p24, %r1, %r51;
	mov.f32 	%f371, 0f00000000;
	mov.u32 	%r197, %r1;
	@%p24 bra 	$L__BB10_6;
	mul.wide.u32 	%rd73, %r1, 4;
	add.s64 	%rd74, %rd2, %rd73;
	ld.global.f32 	%f371, [%rd74];
	add.s32 	%r197, %r1, 512;
$L__BB10_6:
	setp.ge.u32 	%p25, %r197, %r51;
	@%p25 bra 	$L__BB10_19;
	not.b32 	%r120, %r197;
	add.s32 	%r121, %r51, %r120;
	shr.u32 	%r122, %r121, 9;
	add.s32 	%r4, %r122, 1;
	and.b32  	%r5, %r4, 15;
	setp.lt.u32 	%p26, %r121, 7680;
	@%p26 bra 	$L__BB10_10;
	and.b32  	%r123, %r4, 16777200;
	neg.s32 	%r195, %r123;
	mul.wide.u32 	%rd75, %r197, 4;
	add.s64 	%rd76, %rd75, %rd2;
	add.s64 	%rd82, %rd76, 16384;
$L__BB10_9:
	.pragma "nounroll";
	ld.global.f32 	%f205, [%rd82+-16384];
	add.f32 	%f206, %f371, %f205;
	ld.global.f32 	%f207, [%rd82+-14336];
	add.f32 	%f208, %f206, %f207;
	ld.global.f32 	%f209, [%rd82+-12288];
	add.f32 	%f210, %f208, %f209;
	ld.global.f32 	%f211, [%rd82+-10240];
	add.f32 	%f212, %f210, %f211;
	ld.global.f32 	%f213, [%rd82+-8192];
	add.f32 	%f214, %f212, %f213;
	ld.global.f32 	%f215, [%rd82+-6144];
	add.f32 	%f216, %f214, %f215;
	ld.global.f32 	%f217, [%rd82+-4096];
	add.f32 	%f218, %f216, %f217;
	ld.global.f32 	%f219, [%rd82+-2048];
	add.f32 	%f220, %f218, %f219;
	ld.global.f32 	%f221, [%rd82];
	add.f32 	%f222, %f220, %f221;
	ld.global.f32 	%f223, [%rd82+2048];
	add.f32 	%f224, %f222, %f223;
	ld.global.f32 	%f225, [%rd82+4096];
	add.f32 	%f226, %f224, %f225;
	ld.global.f32 	%f227, [%rd82+6144];
	add.f32 	%f228, %f226, %f227;
	ld.global.f32 	%f229, [%rd82+8192];
	add.f32 	%f230, %f228, %f229;
	ld.global.f32 	%f231, [%rd82+10240];
	add.f32 	%f232, %f230, %f231;
	ld.global.f32 	%f233, [%rd82+12288];
	add.f32 	%f234, %f232, %f233;
	ld.global.f32 	%f235, [%rd82+14336];
	add.f32 	%f371, %f234, %f235;
	add.s32 	%r197, %r197, 8192;
	add.s32 	%r195, %r195, 16;
	add.s64 	%rd82, %rd82, 32768;
	setp.ne.s32 	%p27, %r195, 0;
	@%p27 bra 	$L__BB10_9;
$L__BB10_10:
	setp.eq.s32 	%p28, %r5, 0;
	@%p28 bra 	$L__BB10_19;
	and.b32  	%r12, %r4, 7;
	setp.lt.u32 	%p29, %r5, 8;
	@%p29 bra 	$L__BB10_13;
	mul.wide.u32 	%rd77, %r197, 4;
	add.s64 	%rd78, %rd2, %rd77;
	ld.global.f32 	%f237, [%rd78];
	add.f32 	%f238, %f371, %f237;
	ld.global.f32 	%f239, [%rd78+2048];
	add.f32 	%f240, %f238, %f239;
	ld.global.f32 	%f241, [%rd78+4096];
	add.f32 	%f242, %f240, %f241;
	ld.global.f32 	%f243, [%rd78+6144];
	add.f32 	%f244, %f242, %f243;
	ld.global.f32 	%f245, [%rd78+8192];
	add.f32 	%f246, %f244, %f245;
	ld.global.f32 	%f247, [%rd78+10240];
	add.f32 	%f248, %f246, %f247;
	ld.global.f32 	%f249, [%rd78+12288];
	add.f32 	%f250, %f248, %f249;
	ld.global.f32 	%f251, [%rd78+14336];
	add.f32 	%f371, %f250, %f251;
	add.s32 	%r197, %r197, 4096;
$L__BB10_13:
	setp.eq.s32 	%p30, %r12, 0;
	@%p30 bra 	$L__BB10_19;
	and.b32  	%r15, %r4, 3;
	setp.lt.u32 	%p31, %r12, 4;
	@%p31 bra 	$L__BB10_16;
	mul.wide.u32 	%rd79, %r197, 4;
	add.s64 	%rd80, %rd2, %rd79;
	ld.global.f32 	%f253, [%rd80];
	add.f32 	%f254, %f371, %f253;
	ld.global.f32 	%f255, [%rd80+2048];
	add.f32 	%f256, %f254, %f255;
	ld.global.f32 	%f257, [%rd80+4096];
	add.f32 	%f258, %f256, %f257;
	ld.global.f32 	%f259, [%rd80+6144];
	add.f32 	%f371, %f258, %f259;
	add.s32 	%r197, %r197, 2048;
$L__BB10_16:
	setp.eq.s32 	%p32, %r15, 0;
	@%p32 bra 	$L__BB10_19;
	mul.wide.u32 	%rd81, %r197, 4;
	add.s64 	%rd83, %rd2, %rd81;
	neg.s32 	%r200, %r15;
$L__BB10_18:
	.pragma "nounroll";
	ld.global.f32 	%f260, [%rd83];
	add.f32 	%f371, %f371, %f260;
	add.s64 	%rd83, %rd83, 2048;
	add.s32 	%r200, %r200, 1;
	setp.ne.s32 	%p33, %r200, 0;
	@%p33 bra 	$L__BB10_18;
$L__BB10_19:
	setp.lt.u32 	%p34, %r51, 512;
	@%p34 bra 	$L__BB10_24;
	// begin inline asm
	mov.u32 %r162, %laneid;
	// end inline asm
	mov.b32 	%r164, %f371;
	mov.b32 	%r165, 1;
	mov.b32 	%r186, 31;
	mov.b32 	%r187, -1;
	// begin inline asm
	shfl.sync.down.b32 %r163, %r164, %r165, %r186, %r187;
	// end inline asm
	setp.gt.s32 	%p58, %r162, 30;
	mov.b32 	%f319, %r163;
	add.f32 	%f320, %f371, %f319;
	selp.f32 	%f321, %f371, %f320, %p58;
	mov.b32 	%r169, %f321;
	mov.b32 	%r170, 2;
	// begin inline asm
	shfl.sync.down.b32 %r168, %r169, %r170, %r186, %r187;
	// end inline asm
	setp.gt.s32 	%p59, %r162, 29;
	mov.b32 	%f322, %r168;
	add.f32 	%f323, %f321, %f322;
	selp.f32 	%f324, %f321, %f323, %p59;
	mov.b32 	%r174, %f324;
	mov.b32 	%r175, 4;
	// begin inline asm
	shfl.sync.down.b32 %r173, %r174, %r175, %r186, %r187;
	// end inline asm
	setp.gt.s32 	%p60, %r162, 27;
	mov.b32 	%f325, %r173;
	add.f32 	%f326, %f324, %f325;
	selp.f32 	%f327, %f324, %f326, %p60;
	mov.b32 	%r179, %f327;
	mov.b32 	%r180, 8;
	// begin inline asm
	shfl.sync.down.b32 %r178, %r179, %r180, %r186, %r187;
	// end inline asm
	setp.gt.s32 	%p61, %r162, 23;
	mov.b32 	%f328, %r178;
	add.f32 	%f329, %f327, %f328;
	selp.f32 	%f330, %f327, %f329, %p61;
	mov.b32 	%r184, %f330;
	mov.b32 	%r185, 16;
	// begin inline asm
	shfl.sync.down.b32 %r183, %r184, %r185, %r186, %r187;
	// end inline asm
	setp.gt.s32 	%p62, %r162, 15;
	mov.b32 	%f331, %r183;
	add.f32 	%f16, %f330, %f331;
	selp.f32 	%f383, %f330, %f16, %p62;
	setp.ne.s32 	%p63, %r162, 0;
	@%p63 bra 	$L__BB10_22;
	shr.u32 	%r188, %r1, 3;
	and.b32  	%r189, %r188, 124;
	mov.u32 	%r190, _ZZN3cub18CUB_300001_SM_10006detail6reduce28DeviceReduceSingleTileKernelINS2_10policy_hubIfjN4cuda3std3__44plusIfEEE10Policy1000EN6thrust24THRUST_300001_SM_1000_NS6detail15normal_iteratorINSD_10device_ptrIfEEEEPfjS9_ffNS7_10__identityEEEvT0_T1_T2_T3_T4_T6_E12temp_storage;
	add.s32 	%r191, %r190, %r189;
	st.shared.f32 	[%r191+16], %f16;
$L__BB10_22:
	bar.sync 	0;
	setp.ne.s32 	%p64, %r1, 0;
	@%p64 bra 	$L__BB10_50;
	ld.shared.f32 	%f332, [_ZZN3cub18CUB_300001_SM_10006detail6reduce28DeviceReduceSingleTileKernelINS2_10policy_hubIfjN4cuda3std3__44plusIfEEE10Policy1000EN6thrust24THRUST_300001_SM_1000_NS6detail15normal_iteratorINSD_10device_ptrIfEEEEPfjS9_ffNS7_10__identityEEEvT0_T1_T2_T3_T4_T6_E12temp_storage+20];
	add.f32 	%f333, %f383, %f332;
	ld.shared.f32 	%f334, [_ZZN3cub18CUB_300001_SM_10006detail6reduce28DeviceReduceSingleTileKernelINS2_10policy_hubIfjN4cuda3std3__44plusIfEEE10Policy1000EN6thrust24THRUST_300001_SM_1000_NS6detail15normal_iteratorINSD_10device_ptrIfEEEEPfjS9_ffNS7_10__identityEEEvT0_T1_T2_T3_T4_T6_E12temp_storage+24];
	add.f32 	%f335, %f333, %f334;
	ld.shared.f32 	%f336, [_ZZN3cub18CUB_300001_SM_10006detail6reduce28DeviceReduceSingleTileKernelINS2_10policy_hubIfjN4cuda3std3__44plusIfEEE10Policy1000EN6thrust24THRUST_300001_SM_1000_NS6detail15normal_iteratorINSD_10device_ptrIfEEEEPfjS9_ffNS7_10__identityEEEvT0_T1_T2_T3_T4_T6_E12temp_storage+28];
	add.f32 	%f337, %f335, %f336;
	ld.shared.f32 	%f338, [_ZZN3cub18CUB_300001_SM_10006detail6reduce28DeviceReduceSingleTileKernelINS2_10policy_hubIfjN4cuda3std3__44plusIfEEE10Policy1000EN6thrust24THRUST_300001_SM_1000_NS6detail15normal_iteratorINSD_10device_ptrIfEEEEPfjS9_ffNS7_10__identityEEEvT0_T1_T2_T3_T4_T6_E12temp_storage+32];
	add.f32 	%f339, %f337, %f338;
	ld.shared.f32 	%f340, [_ZZN3cub18CUB_300001_SM_10006detail6reduce28DeviceReduceSingleTileKernelINS2_10policy_hubIfjN4cuda3std3__44plusIfEEE10Policy1000EN6thrust24THRUST_300001_SM_1000_NS6detail15normal_iteratorINSD_10device_ptrIfEEEEPfjS9_ffNS7_10__identityEEEvT0_T1_T2_T3_T4_T6_E12temp_storage+36];
	add.f32 	%f341, %f339, %f340;
	ld.shared.f32 	%f342, [_ZZN3cub18CUB_300001_SM_10006detail6reduce28DeviceReduceSingleTileKernelINS2_10policy_hubIfjN4cuda3std3__44plusIfEEE10Policy1000EN6thrust24THRUST_300001_SM_1000_NS6detail15normal_iteratorINSD_10device_ptrIfEEEEPfjS9_ffNS7_10__identityEEEvT0_T1_T2_T3_T4_T6_E12temp_storage+40];
	add.f32 	%f343, %f341, %f342;
	ld.shared.f32 	%f344, [_ZZN3cub18CUB_300001_SM_10006detail6reduce28DeviceReduceSingleTileKernelINS2_10policy_hubIfjN4cuda3std3__44plusIfEEE10Policy1000EN6thrust24THRUST_300001_SM_1000_NS6detail15normal_iteratorINSD_10device_ptrIfEEEEPfjS9_ffNS7_10__identityEEEvT0_T1_T2_T3_T4_T6_E12temp_storage+44];
	add.f32 	%f345, %f343, %f344;
	ld.shared.f32 	%f346, [_ZZN3cub18CUB_300001_SM_10006detail6reduce28DeviceReduceSingleTileKernelINS2_10policy_hubIfjN4cuda3std3__44plusIfEEE10Policy1000EN6thrust24THRUST_300001_SM_1000_NS6detail15normal_iteratorINSD_10device_ptrIfEEEEPfjS9_ffNS7_10__identityEEEvT0_T1_T2_T3_T4_T6_E12temp_storage+48];
	add.f32 	%f347, %f345, %f346;
	ld.shared.f32 	%f348, [_ZZN3cub18CUB_300001_SM_10006detail6reduce28DeviceReduceSingleTileKernelINS2_10policy_hubIfjN4cuda3std3__44plusIfEEE10Policy1000EN6thrust24THRUST_300001_SM_1000_NS6detail15normal_iteratorINSD_10device_ptrIfEEEEPfjS9_ffNS7_10__identityEEEvT0_T1_T2_T3_T4_T6_E12temp_storage+52];
	add.f32 	%f349, %f347, %f348;
	ld.shared.f32 	%f350, [_ZZN3cub18CUB_300001_SM_10006detail6reduce28DeviceReduceSingleTileKernelINS2_10policy_hubIfjN4cuda3std3__44plusIfEEE10Policy1000EN6thrust24THRUST_300001_SM_1000_NS6detail15normal_iteratorINSD_10device_ptrIfEEEEPfjS9_ffNS7_10__identityEEEvT0_T1_T2_T3_T4_T6_E12temp_storage+56];
	add.f32 	%f351, %f349, %f350;
	ld.shared.f32 	%f352, [_ZZN3cub18CUB_300001_SM_10006detail6reduce28DeviceReduceSingleTileKernelINS2_10policy_hubIfjN4cuda3std3__44plusIfEEE10Policy1000EN6thrust24THRUST_300001_SM_1000_NS6detail15normal_iteratorINSD_10device_ptrIfEEEEPfjS9_ffNS7_10__identityEEEvT0_T1_T2_T3_T4_T6_E12temp_storage+60];
	add.f32 	%f353, %f351, %f352;
	ld.shared.f32 	%f354, [_ZZN3cub18CUB_300001_SM_10006detail6reduce28DeviceReduceSingleTileKernelINS2_10policy_hubIfjN4cuda3std3__44plusIfEEE10Policy1000EN6thrust24THRUST_300001_SM_1000_NS6detail15normal_iteratorINSD_10device_ptrIfEEEEPfjS9_ffNS7_10__identityEEEvT0_T1_T2_T3_T4_T6_E12temp_storage+64];
	add.f32 	%f355, %f353, %f354;
	ld.shared.f32 	%f356, [_ZZN3cub18CUB_300001_SM_10006detail6reduce28DeviceReduceSingleTileKernelINS2_10policy_hubIfjN4cuda3std3__44plusIfEEE10Policy1000EN6thrust24THRUST_300001_SM_1000_NS6detail15normal_iteratorINSD_10device_ptrIfEEEEPfjS9_ffNS7_10__identityEEEvT0_T1_T2_T3_T4_T6_E12temp_storage+68];
	add.f32 	%f357, %f355, %f356;
	ld.shared.f32 	%f358, [_ZZN3cub18CUB_300001_SM_10006detail6reduce28DeviceReduceSingleTileKernelINS2_10policy_hubIfjN4cuda3std3__44plusIfEEE10Policy1000EN6thrust24THRUST_300001_SM_1000_NS6detail15normal_iteratorINSD_10device_ptrIfEEEEPfjS9_ffNS7_10__identityEEEvT0_T1_T2_T3_T4_T6_E12temp_storage+72];
	add.f32 	%f359, %f357, %f358;
	ld.shared.f32 	%f360, [_ZZN3cub18CUB_300001_SM_10006detail6reduce28DeviceReduceSingleTileKernelINS2_10policy_hubIfjN4cuda3std3__44plusIfEEE10Policy1000EN6thrust24THRUST_300001_SM_1000_NS6detail15normal_iteratorINSD_10device_ptrIfEEEEPfjS9_ffNS7_10__identityEEEvT0_T1_T2_T3_T4_T6_E12temp_storage+76];
	add.f32 	%f383, %f359, %f360;
	bra.uni 	$L__BB10_50;
$L__BB10_24:
	// begin inline asm
	mov.u32 %r124, %laneid;
	// end inline asm
	and.b32  	%r150, %r1, 992;
	add.s32 	%r151, %r150, 32;
	setp.gt.u32 	%p35, %r151, %r51;
	not.b32 	%r152, %r150;
	add.s32 	%r153, %r51, %r152;
	selp.b32 	%r148, %r153, 31, %p35;
	mov.b32 	%r126, %f371;
	mov.b32 	%r127, 1;
	mov.b32 	%r149, -1;
	// begin inline asm
	shfl.sync.down.b32 %r125, %r126, %r127, %r148, %r149;
	// end inline asm
	setp.lt.s32 	%p36, %r124, %r148;
	mov.b32 	%f261, %r125;
	add.f32 	%f262, %f371, %f261;
	selp.f32 	%f263, %f262, %f371, %p36;
	mov.b32 	%r131, %f263;
	mov.b32 	%r132, 2;
	// begin inline asm
	shfl.sync.down.b32 %r130, %r131, %r132, %r148, %r149;
	// end inline asm
	add.s32 	%r154, %r124, 2;
	setp.gt.s32 	%p37, %r154, %r148;
	mov.b32 	%f264, %r130;
	add.f32 	%f265, %f263, %f264;
	selp.f32 	%f266, %f263, %f265, %p37;
	mov.b32 	%r136, %f266;
	mov.b32 	%r137, 4;
	// begin inline asm
	shfl.sync.down.b32 %r135, %r136, %r137, %r148, %r149;
	// end inline asm
	add.s32 	%r155, %r124, 4;
	setp.gt.s32 	%p38, %r155, %r148;
	mov.b32 	%f267, %r135;
	add.f32 	%f268, %f266, %f267;
	selp.f32 	%f269, %f266, %f268, %p38;
	mov.b32 	%r141, %f269;
	mov.b32 	%r142, 8;
	// begin inline asm
	shfl.sync.down.b32 %r140, %r141, %r142, %r148, %r149;
	// end inline asm
	add.s32 	%r156, %r124, 8;
	setp.gt.s32 	%p39, %r156, %r148;
	mov.b32 	%f270, %r140;
	add.f32 	%f271, %f269, %f270;
	selp.f32 	%f272, %f269, %f271, %p39;
	mov.b32 	%r146, %f272;
	mov.b32 	%r147, 16;
	// begin inline asm
	shfl.sync.down.b32 %r145, %r146, %r147, %r148, %r149;
	// end inline asm
	add.s32 	%r157, %r124, 16;
	setp.gt.s32 	%p40, %r157, %r148;
	mov.b32 	%f273, %r145;
	add.f32 	%f274, %f272, %f273;
	selp.f32 	%f383, %f272, %f274, %p40;
	setp.ne.s32 	%p41, %r124, 0;
	@%p41 bra 	$L__BB10_26;
	shr.u32 	%r158, %r1, 3;
	and.b32  	%r159, %r158, 124;
	mov.u32 	%r160, _ZZN3cub18CUB_300001_SM_10006detail6reduce28DeviceReduceSingleTileKernelINS2_10policy_hubIfjN4cuda3std3__44plusIfEEE10Policy1000EN6thrust24THRUST_300001_SM_1000_NS6detail15normal_iteratorINSD_10device_ptrIfEEEEPfjS9_ffNS7_10__identityEEEvT0_T1_T2_T3_T4_T6_E12temp_storage;
	add.s32 	%r161, %r160, %r159;
	st.shared.f32 	[%r161+16], %f383;
$L__BB10_26:
	bar.sync 	0;
	setp.ne.s32 	%p42, %r1, 0;
	@%p42 bra 	$L__BB10_50;
	setp.gt.u32 	%p43, %r51, 32;
	ld.shared.f32 	%f275, [_ZZN3cub18CUB_300001_SM_10006detail6reduce28DeviceReduceSingleTileKernelINS2_10policy_hubIfjN4cuda3std3__44plusIfEEE10Policy1000EN6thrust24THRUST_300001_SM_1000_NS6detail15normal_iteratorINSD_10device_ptrIfEEEEPfjS9_ffNS7_10__identityEEEvT0_T1_T2_T3_T4_T6_E12temp_storage+20];
	add.f32 	%f276, %f383, %f275;
	selp.f32 	%f277, %f276, %f383, %p43;
	setp.gt.u32 	%p44, %r51, 64;
	ld.shared.f32 	%f278, [_ZZN3cub18CUB_300001_SM_10006detail6reduce28DeviceReduceSingleTileKernelINS2_10policy_hubIfjN4cuda3std3__44plusIfEEE10Policy1000EN6thrust24THRUST_300001_SM_1000_NS6detail15normal_iteratorINSD_10device_ptrIfEEEEPfjS9_ffNS7_10__identityEEEvT0_T1_T2_T3_T4_T6_E12temp_storage+24];
	add.f32 	%f279, %f278, %f277;
	selp.f32 	%f280, %f279, %f277, %p44;
	setp.gt.u32 	%p45, %r51, 96;
	ld.shared.f32 	%f281, [_ZZN3cub18CUB_300001_SM_10006detail6reduce28DeviceReduceSingleTileKernelINS2_10policy_hubIfjN4cuda3std3__44plusIfEEE10Policy1000EN6thrust24THRUST_300001_SM_1000_NS6detail15normal_iteratorINSD_10device_ptrIfEEEEPfjS9_ffNS7_10__identityEEEvT0_T1_T2_T3_T4_T6_E12temp_storage+28];
	add.f32 	%f282, %f281, %f280;
	selp.f32 	%f283, %f282, %f280, %p45;
	setp.gt.u32 	%p46, %r51, 128;
	ld.shared.f32 	%f284, [_ZZN3cub18CUB_300001_SM_10006detail6reduce28DeviceReduceSingleTileKernelINS2_10policy_hubIfjN4cuda3std3__44plusIfEEE10Policy1000EN6thrust24THRUST_300001_SM_1000_NS6detail15normal_iteratorINSD_10device_ptrIfEEEEPfjS9_ffNS7_10__identityEEEvT0_T1_T2_T3_T4_T6_E12temp_storage+32];
	add.f32 	%f285, %f284, %f283;
	selp.f32 	%f286, %f285, %f283, %p46;
	setp.gt.u32 	%p47, %r51, 160;
	ld.shared.f32 	%f287, [_ZZN3cub18CUB_300001_SM_10006detail6reduce28DeviceReduceSingleTileKernelINS2_10policy_hubIfjN4cuda3std3__44plusIfEEE10Policy1000EN6thrust24THRUST_300001_SM_1000_NS6detail15normal_iteratorINSD_10device_ptrIfEEEEPfjS9_ffNS7_10__identityEEEvT0_T1_T2_T3_T4_T6_E12temp_storage+36];
	add.f32 	%f288, %f287, %f286;
	selp.f32 	%f289, %f288, %f286, %p47;
	setp.gt.u32 	%p48, %r51, 192;
	ld.shared.f32 	%f290, [_ZZN3cub18CUB_300001_SM_10006detail6reduce28DeviceReduceSingleTileKernelINS2_10policy_hubIfjN4cuda3std3__44plusIfEEE10Policy1000EN6thrust24THRUST_300001_SM_1000_NS6detail15normal_iteratorINSD_10device_ptrIfEEEEPfjS9_ffNS7_10__identityEEEvT0_T1_T2_T3_T4_T6_E12temp_storage+40];
	add.f32 	%f291, %f290, %f289;
	selp.f32 	%f292, %f291, %f289, %p48;
	setp.gt.u32 	%p49, %r51, 224;
	ld.shared.f32 	%f293, [_ZZN3cub18CUB_300001_SM_10006detail6reduce28DeviceReduceSingleTileKernelINS2_10policy_hubIfjN4cuda3std3__44plusIfEEE10Policy1000EN6thrust24THRUST_300001_SM_1000_NS6detail15normal_iteratorINSD_10device_ptrIfEEEEPfjS9_ffNS7_10__identityEEEvT0_T1_T2_T3_T4_T6_E12temp_storage+44];
	add.f32 	%f294, %f293, %f292;
	selp.f32 	%f295, %f294, %f292, %p49;
	setp.gt.u32 	%p50, %r51, 256;
	ld.shared.f32 	%f296, [_ZZN3cub18CUB_300001_SM_10006detail6reduce28DeviceReduceSingleTileKernelINS2_10policy_hubIfjN4cuda3std3__44plusIfEEE10Policy1000EN6thrust24THRUST_300001_SM_1000_NS6detail15normal_iteratorINSD_10device_ptrIfEEEEPfjS9_ffNS7_10__identityEEEvT0_T1_T2_T3_T4_T6_E12temp_storage+48];
	add.f32 	%f297, %f296, %f295;
	selp.f32 	%f298, %f297, %f295, %p50;
	setp.gt.u32 	%p51, %r51, 288;
	ld.shared.f32 	%f299, [_ZZN3cub18CUB_300001_SM_10006detail6reduce28DeviceReduceSingleTileKernelINS2_10policy_hubIfjN4cuda3std3__44plusIfEEE10Policy1000EN6thrust24THRUST_300001_SM_1000_NS6detail15normal_iteratorINSD_10device_ptrIfEEEEPfjS9_ffNS7_10__identityEEEvT0_T1_T2_T3_T4_T6_E12temp_storage+52];
	add.f32 	%f300, %f299, %f298;
	selp.f32 	%f301, %f300, %f298, %p51;
	setp.gt.u32 	%p52, %r51, 320;
	ld.shared.f32 	%f302, [_ZZN3cub18CUB_300001_SM_10006detail6reduce28DeviceReduceSingleTileKernelINS2_10policy_hubIfjN4cuda3std3__44plusIfEEE10Policy1000EN6thrust24THRUST_300001_SM_1000_NS6detail15normal_iteratorINSD_10device_ptrIfEEEEPfjS9_ffNS7_10__identityEEEvT0_T1_T2_T3_T4_T6_E12temp_storage+56];
	add.f32 	%f303, %f302, %f301;
	selp.f32 	%f304, %f303, %f301, %p52;
	setp.gt.u32 	%p53, %r51, 352;
	ld.shared.f32 	%f305, [_ZZN3cub18CUB_300001_SM_10006detail6reduce28DeviceReduceSingleTileKernelINS2_10policy_hubIfjN4cuda3std3__44plusIfEEE10Policy1000EN6thrust24THRUST_300001_SM_1000_NS6detail15normal_iteratorINSD_10device_ptrIfEEEEPfjS9_ffNS7_10__identityEEEvT0_T1_T2_T3_T4_T6_E12temp_storage+60];
	add.f32 	%f306, %f305, %f304;
	selp.f32 	%f307, %f306, %f304, %p53;
	setp.gt.u32 	%p54, %r51, 384;
	ld.shared.f32 	%f308, [_ZZN3cub18CUB_300001_SM_10006detail6reduce28DeviceReduceSingleTileKernelINS2_10policy_hubIfjN4cuda3std3__44plusIfEEE10Policy1000EN6thrust24THRUST_300001_SM_1000_NS6detail15normal_iteratorINSD_10device_ptrIfEEEEPfjS9_ffNS7_10__identityEEEvT0_T1_T2_T3_T4_T6_E12temp_storage+64];
	add.f32 	%f309, %f308, %f307;
	selp.f32 	%f310, %f309, %f307, %p54;
	setp.gt.u32 	%p55, %r51, 416;
	ld.shared.f32 	%f311, [_ZZN3cub18CUB_300001_SM_10006detail6reduce28DeviceReduceSingleTileKernelINS2_10policy_hubIfjN4cuda3std3__44plusIfEEE10Policy1000EN6thrust24THRUST_300001_SM_1000_NS6detail15normal_iteratorINSD_10device_ptrIfEEEEPfjS9_ffNS7_10__identityEEEvT0_T1_T2_T3_T4_T6_E12temp_storage+68];
	add.f32 	%f312, %f311, %f310;
	selp.f32 	%f313, %f312, %f310, %p55;
	setp.gt.u32 	%p56, %r51, 448;
	ld.shared.f32 	%f314, [_ZZN3cub18CUB_300001_SM_10006detail6reduce28DeviceReduceSingleTileKernelINS2_10policy_hubIfjN4cuda3std3__44plusIfEEE10Policy1000EN6thrust24THRUST_300001_SM_1000_NS6detail15normal_iteratorINSD_10device_ptrIfEEEEPfjS9_ffNS7_10__identityEEEvT0_T1_T2_T3_T4_T6_E12temp_storage+72];
	add.f32 	%f315, %f314, %f313;
	selp.f32 	%f316, %f315, %f313, %p56;
	setp.gt.u32 	%p57, %r51, 480;
	ld.shared.f32 	%f317, [_ZZN3cub18CUB_300001_SM_10006detail6reduce28DeviceReduceSingleTileKernelINS2_10policy_hubIfjN4cuda3std3__44plusIfEEE10Policy1000EN6thrust24THRUST_300001_SM_1000_NS6detail15normal_iteratorINSD_10device_ptrIfEEEEPfjS9_ffNS7_10__identityEEEvT0_T1_T2_T3_T4_T6_E12temp_storage+76];
	add.f32 	%f318, %f317, %f316;
	selp.f32 	%f383, %f318, %f316, %p57;
	bra.uni 	$L__BB10_50;
$L__BB10_28:
	mov.u32 	%r21, %tid.x;
	mul.wide.u32 	%rd11, %r21, 4;
	add.s64 	%rd12, %rd2, %rd11;
	ld.global.f32 	%f43, [%rd12];
	ld.global.f32 	%f44, [%rd12+2048];
	ld.global.f32 	%f45, [%rd12+4096];
	ld.global.f32 	%f46, [%rd12+6144];
	ld.global.f32 	%f47, [%rd12+8192];
	ld.global.f32 	%f48, [%rd12+10240];
	ld.global.f32 	%f49, [%rd12+12288];
	ld.global.f32 	%f50, [%rd12+14336];
	ld.global.f32 	%f51, [%rd12+16384];
	ld.global.f32 	%f52, [%rd12+18432];
	ld.global.f32 	%f53, [%rd12+20480];
	ld.global.f32 	%f54, [%rd12+22528];
	ld.global.f32 	%f55, [%rd12+24576];
	ld.global.f32 	%f56, [%rd12+26624];
	ld.global.f32 	%f57, [%rd12+28672];
	ld.global.f32 	%f58, [%rd12+30720];
	add.f32 	%f59, %f43, %f44;
	add.f32 	%f60, %f45, %f46;
	add.f32 	%f61, %f47, %f48;
	add.f32 	%f62, %f49, %f50;
	add.f32 	%f63, %f51, %f52;
	add.f32 	%f64, %f53, %f54;
	add.f32 	%f65, %f55, %f56;
	add.f32 	%f66, %f57, %f58;
	add.f32 	%f67, %f59, %f60;
	add.f32 	%f68, %f61, %f62;
	add.f32 	%f69, %f63, %f64;
	add.f32 	%f70, %f65, %f66;
	add.f32 	%f71, %f67, %f68;
	add.f32 	%f72, %f69, %f70;
	add.f32 	%f382, %f71, %f72;
	add.s32 	%r22, %r51, -8192;
	setp.lt.u32 	%p3, %r22, 8192;
	mov.b32 	%r202, 8192;
	@%p3 bra 	$L__BB10_32;
	mov.b32 	%r202, 8192;
$L__BB10_30:
	add.s32 	%r54, %r21, %r202;
	mul.wide.u32 	%rd13, %r54, 4;
	add.s64 	%rd14, %rd2, %rd13;
	ld.global.f32 	%f73, [%rd14];
	ld.global.f32 	%f74, [%rd14+2048];
	ld.global.f32 	%f75, [%rd14+4096];
	ld.global.f32 	%f76, [%rd14+6144];
	ld.global.f32 	%f77, [%rd14+8192];
	ld.global.f32 	%f78, [%rd14+10240];
	ld.global.f32 	%f79, [%rd14+12288];
	ld.global.f32 	%f80, [%rd14+14336];
	ld.global.f32 	%f81, [%rd14+16384];
	ld.global.f32 	%f82, [%rd14+18432];
	ld.global.f32 	%f83, [%rd14+20480];
	ld.global.f32 	%f84, [%rd14+22528];
	ld.global.f32 	%f85, [%rd14+24576];
	ld.global.f32 	%f86, [%rd14+26624];
	ld.global.f32 	%f87, [%rd14+28672];
	ld.global.f32 	%f88, [%rd14+30720];
	add.f32 	%f89, %f382, %f73;
	add.f32 	%f90, %f74, %f75;
	add.f32 	%f91, %f76, %f77;
	add.f32 	%f92, %f78, %f79;
	add.f32 	%f93, %f80, %f81;
	add.f32 	%f94, %f82, %f83;
	add.f32 	%f95, %f84, %f85;
	add.f32 	%f96, %f86, %f87;
	add.f32 	%f97, %f89, %f90;
	add.f32 	%f98, %f91, %f92;
	add.f32 	%f99, %f93, %f94;
	add.f32 	%f100, %f95, %f96;
	add.f32 	%f101, %f97, %f98;
	add.f32 	%f102, %f99, %f100;
	add.f32 	%f103, %f101, %f102;
	add.f32 	%f382, %f103, %f88;
	sub.s32 	%r55, %r51, %r202;
	setp.lt.u32 	%p4, %r55, 8192;
	@%p4 bra 	$L__BB10_46;
	add.s32 	%r202, %r202, 8192;
	setp.le.u32 	%p5, %r202, %r22;
	@%p5 bra 	$L__BB10_30;
$L__BB10_32:
	setp.le.u32 	%p6, %r51, %r202;
	sub.s32 	%r56, %r51, %r202;
	setp.ge.s32 	%p7, %r21, %r56;
	or.pred  	%p8, %p6, %p7;
	@%p8 bra 	$L__BB10_46;
	not.b32 	%r58, %r21;
	add.s32 	%r59, %r51, %r58;
	sub.s32 	%r60, %r59, %r202;
	shr.u32 	%r61, %r60, 9;
	add.s32 	%r26, %r61, 1;
	and.b32  	%r27, %r26, 15;
	setp.lt.u32 	%p9, %r60, 7680;
	mov.u32 	%r207, %r21;
	@%p9 bra 	$L__BB10_37;
	or.b32  	%r205, %r21, 4096;
	add.s32 	%r204, %r21, %r202;
	and.b32  	%r62, %r26, 16777200;
	neg.s32 	%r203, %r62;
$L__BB10_35:
	.pragma "nounroll";
	mul.wide.u32 	%rd15, %r204, 4;
	add.s64 	%rd16, %rd2, %rd15;
	ld.global.f32 	%f105, [%rd16];
	add.f32 	%f106, %f382, %f105;
	add.s32 	%r63, %r204, 512;
	mul.wide.u32 	%rd17, %r63, 4;
	add.s64 	%rd18, %rd2, %rd17;
	ld.global.f32 	%f107, [%rd18];
	add.f32 	%f108, %f106, %f107;
	add.s32 	%r64, %r204, 1024;
	mul.wide.u32 	%rd19, %r64, 4;
	add.s64 	%rd20, %rd2, %rd19;
	ld.global.f32 	%f109, [%rd20];
	add.f32 	%f110, %f108, %f109;
	add.s32 	%r65, %r204, 1536;
	mul.wide.u32 	%rd21, %r65, 4;
	add.s64 	%rd22, %rd2, %rd21;
	ld.global.f32 	%f111, [%rd22];
	add.f32 	%f112, %f110, %f111;
	add.s32 	%r66, %r204, 2048;
	mul.wide.u32 	%rd23, %r66, 4;
	add.s64 	%rd24, %rd2, %rd23;
	ld.global.f32 	%f113, [%rd24];
	add.f32 	%f114, %f112, %f113;
	add.s32 	%r67, %r204, 2560;
	mul.wide.u32 	%rd25, %r67, 4;
	add.s64 	%rd26, %rd2, %rd25;
	ld.global.f32 	%f115, [%rd26];
	add.f32 	%f116, %f114, %f115;
	add.s32 	%r68, %r204, 3072;
	mul.wide.u32 	%rd27, %r68, 4;
	add.s64 	%rd28, %rd2, %rd27;
	ld.global.f32 	%f117, [%rd28];
	add.f32 	%f118, %f116, %f117;
	add.s32 	%r69, %r204, 3584;
	mul.wide.u32 	%rd29, %r69, 4;
	add.s64 	%rd30, %rd2, %rd29;
	ld.global.f32 	%f119, [%rd30];
	add.f32 	%f120, %f118, %f119;
	add.s32 	%r70, %r204, 4096;
	mul.wide.u32 	%rd31, %r70, 4;
	add.s64 	%rd32, %rd2, %rd31;
	ld.global.f32 	%f121, [%rd32];
	add.f32 	%f122, %f120, %f121;
	add.s32 	%r71, %r204, 4608;
	mul.wide.u32 	%rd33, %r71, 4;
	add.s64 	%rd34, %rd2, %rd33;
	ld.global.f32 	%f123, [%rd34];
	add.f32 	%f124, %f122, %f123;
	add.s32 	%r72, %r204, 5120;
	mul.wide.u32 	%rd35, %r72, 4;
	add.s64 	%rd36, %rd2, %rd35;
	ld.global.f32 	%f125, [%rd36];
	add.f32 	%f126, %f124, %f125;
	add.s32 	%r73, %r204, 5632;
	mul.wide.u32 	%rd37, %r73, 4;
	add.s64 	%rd38, %rd2, %rd37;
	ld.global.f32 	%f127, [%rd38];
	add.f32 	%f128, %f126, %f127;
	add.s32 	%r74, %r204, 6144;
	mul.wide.u32 	%rd39, %r74, 4;
	add.s64 	%rd40, %rd2, %rd39;
	ld.global.f32 	%f129, [%rd40];
	add.f32 	%f130, %f128, %f129;
	add.s32 	%r75, %r204, 6656;
	mul.wide.u32 	%rd41, %r75, 4;
	add.s64 	%rd42, %rd2, %rd41;
	ld.global.f32 	%f131, [%rd42];
	add.f32 	%f132, %f130, %f131;
	add.s32 	%r76, %r204, 7168;
	mul.wide.u32 	%rd43, %r76, 4;
	add.s64 	%rd44, %rd2, %rd43;
	ld.global.f32 	%f133, [%rd44];
	add.f32 	%f134, %f132, %f133;
	add.s32 	%r77, %r204, 7680;
	mul.wide.u32 	%rd45, %r77, 4;
	add.s64 	%rd46, %rd2, %rd45;
	ld.global.f32 	%f135, [%rd46];
	add.f32 	%f382, %f134, %f135;
	add.s32 	%r205, %r205, 8192;
	add.s32 	%r204, %r204, 8192;
	add.s32 	%r203, %r203, 16;
	setp.ne.s32 	%p10, %r203, 0;
	@%p10 bra 	$L__BB10_35;
	add.s32 	%r207, %r205, -4096;
$L__BB10_37:
	setp.eq.s32 	%p11, %r27, 0;
	@%p11 bra 	$L__BB10_46;
	and.b32  	%r39, %r26, 7;
	setp.lt.u32 	%p12, %r27, 8;
	@%p12 bra 	$L__BB10_40;
	add.s32 	%r78, %r207, %r202;
	mul.wide.u32 	%rd47, %r78, 4;
	add.s64 	%rd48, %rd2, %rd47;
	ld.global.f32 	%f137, [%rd48];
	add.f32 	%f138, %f382, %f137;
	add.s32 	%r79, %r78, 512;
	mul.wide.u32 	%rd49, %r79, 4;
	add.s64 	%rd50, %rd2, %rd49;
	ld.global.f32 	%f139, [%rd50];
	add.f32 	%f140, %f138, %f139;
	add.s32 	%r80, %r78, 1024;
	mul.wide.u32 	%rd51, %r80, 4;
	add.s64 	%rd52, %rd2, %rd51;
	ld.global.f32 	%f141, [%rd52];
	add.f32 	%f142, %f140, %f141;
	add.s32 	%r81, %r78, 1536;
	mul.wide.u32 	%rd53, %r81, 4;
	add.s64 	%rd54, %rd2, %rd53;
	ld.global.f32 	%f143, [%rd54];
	add.f32 	%f144, %f142, %f143;
	add.s32 	%r82, %r78, 2048;
	mul.wide.u32 	%rd55, %r82, 4;
	add.s64 	%rd56, %rd2, %rd55;
	ld.global.f32 	%f145, [%rd56];
	add.f32 	%f146, %f144, %f145;
	add.s32 	%r83, %r78, 2560;
	mul.wide.u32 	%rd57, %r83, 4;
	add.s64 	%rd58, %rd2, %rd57;
	ld.global.f32 	%f147, [%rd58];
	add.f32 	%f148, %f146, %f147;
	add.s32 	%r84, %r78, 3072;
	mul.wide.u32 	%rd59, %r84, 4;
	add.s64 	%rd60, %rd2, %rd59;
	ld.global.f32 	%f149, [%rd60];
	add.f32 	%f150, %f148, %f149;
	add.s32 	%r85, %r78, 3584;
	mul.wide.u32 	%rd61, %r85, 4;
	add.s64 	%rd62, %rd2, %rd61;
	ld.global.f32 	%f151, [%rd62];
	add.f32 	%f382, %f150, %f151;
	add.s32 	%r207, %r207, 4096;
$L__BB10_40:
	setp.eq.s32 	%p13, %r39, 0;
	@%p13 bra 	$L__BB10_46;
	and.b32  	%r42, %r26, 3;
	setp.lt.u32 	%p14, %r39, 4;
	@%p14 bra 	$L__BB10_43;
	add.s32 	%r86, %r207, %r202;
	mul.wide.u32 	%rd63, %r86, 4;
	add.s64 	%rd64, %rd2, %rd63;
	ld.global.f32 	%f153, [%rd64];
	add.f32 	%f154, %f382, %f153;
	add.s32 	%r87, %r86, 512;
	mul.wide.u32 	%rd65, %r87, 4;
	add.s64 	%rd66, %rd2, %rd65;
	ld.global.f32 	%f155, [%rd66];
	add.f32 	%f156, %f154, %f155;
	add.s32 	%r88, %r86, 1024;
	mul.wide.u32 	%rd67, %r88, 4;
	add.s64 	%rd68, %rd2, %rd67;
	ld.global.f32 	%f157, [%rd68];
	add.f32 	%f158, %f156, %f157;
	add.s32 	%r89, %r86, 1536;
	mul.wide.u32 	%rd69, %r89, 4;
	add.s64 	%rd70, %rd2, %rd69;
	ld.global.f32 	%f159, [%rd70];
	add.f32 	%f382, %f158, %f159;
	add.s32 	%r207, %r207, 2048;
$L__BB10_43:
	setp.eq.s32 	%p15, %r42, 0;
	@%p15 bra 	$L__BB10_46;
	add.s32 	%r210, %r207, %r202;
	neg.s32 	%r209, %r42;
$L__BB10_45:
	.pragma "nounroll";
	mul.wide.u32 	%rd71, %r210, 4;
	add.s64 	%rd72, %rd2, %rd71;
	ld.global.f32 	%f160, [%rd72];
	add.f32 	%f382, %f382, %f160;
	add.s32 	%r210, %r210, 512;
	add.s32 	%r209, %r209, 1;
	setp.ne.s32 	%p16, %r209, 0;
	@%p16 bra 	$L__BB10_45;
$L__BB10_46:
	// begin inline asm
	mov.u32 %r90, %laneid;
	// end inline asm
	mov.b32 	%r92, %f382;
	mov.b32 	%r93, 1;
	mov.b32 	%r114, 31;
	mov.b32 	%r115, -1;
	// begin inline asm
	shfl.sync.down.b32 %r91, %r92, %r93, %r114, %r115;
	// end inline asm
	setp.gt.s32 	%p17, %r90, 30;
	mov.b32 	%f161, %r91;
	add.f32 	%f162, %f382, %f161;
	selp.f32 	%f163, %f382, %f162, %p17;
	mov.b32 	%r97, %f163;
	mov.b32 	%r98, 2;
	// begin inline asm
	shfl.sync.down.b32 %r96, %r97, %r98, %r114, %r115;
	// end inline asm
	setp.gt.s32 	%p18, %r90, 29;
	mov.b32 	%f164, %r96;
	add.f32 	%f165, %f163, %f164;
	selp.f32 	%f166, %f163, %f165, %p18;
	mov.b32 	%r102, %f166;
	mov.b32 	%r103, 4;
	// begin inline asm
	shfl.sync.down.b32 %r101, %r102, %r103, %r114, %r115;
	// end inline asm
	setp.gt.s32 	%p19, %r90, 27;
	mov.b32 	%f167, %r101;
	add.f32 	%f168, %f166, %f167;
	selp.f32 	%f169, %f166, %f168, %p19;
	mov.b32 	%r107, %f169;
	mov.b32 	%r108, 8;
	// begin inline asm
	shfl.sync.down.b32 %r106, %r107, %r108, %r114, %r115;
	// end inline asm
	setp.gt.s32 	%p20, %r90, 23;
	mov.b32 	%f170, %r106;
	add.f32 	%f171, %f169, %f170;
	selp.f32 	%f172, %f169, %f171, %p20;
	mov.b32 	%r112, %f172;
	mov.b32 	%r113, 16;
	// begin inline asm
	shfl.sync.down.b32 %r111, %r112, %r113, %r114, %r115;
	// end inline asm
	setp.gt.s32 	%p21, %r90, 15;
	mov.b32 	%f173, %r111;
	add.f32 	%f38, %f172, %f173;
	selp.f32 	%f383, %f172, %f38, %p21;
	setp.ne.s32 	%p22, %r90, 0;
	@%p22 bra 	$L__BB10_48;
	shr.u32 	%r116, %r21, 3;
	and.b32  	%r117, %r116, 124;
	mov.u32 	%r118, _ZZN3cub18CUB_300001_SM_10006detail6reduce28DeviceReduceSingleTileKernelINS2_10policy_hubIfjN4cuda3std3__44plusIfEEE10Policy1000EN6thrust24THRUST_300001_SM_1000_NS6detail15normal_iteratorINSD_10device_ptrIfEEEEPfjS9_ffNS7_10__identityEEEvT0_T1_T2_T3_T4_T6_E12temp_storage;
	add.s32 	%r119, %r118, %r117;
	st.shared.f32 	[%r119+16], %f38;
$L__BB10_48:
	bar.sync 	0;
	setp.ne.s32 	%p23, %r21, 0;
	@%p23 bra 	$L__BB10_50;
	ld.shared.f32 	%f174, [_ZZN3cub18CUB_300001_SM_10006detail6reduce28DeviceReduceSingleTileKernelINS2_10policy_hubIfjN4cuda3std3__44plusIfEEE10Policy1000EN6thrust24THRUST_300001_SM_1000_NS6detail15normal_iteratorINSD_10device_ptrIfEEEEPfjS9_ffNS7_10__identityEEEvT0_T1_T2_T3_T4_T6_E12temp_storage+20];
	add.f32 	%f175, %f383, %f174;
	ld.shared.f32 	%f176, [_ZZN3cub18CUB_300001_SM_10006detail6reduce28DeviceReduceSingleTileKernelINS2_10policy_hubIfjN4cuda3std3__44plusIfEEE10Policy1000EN6thrust24THRUST_300001_SM_1000_NS6detail15normal_iteratorINSD_10device_ptrIfEEEEPfjS9_ffNS7_10__identityEEEvT0_T1_T2_T3_T4_T6_E12temp_storage+24];
	add.f32 	%f177, %f175, %f176;
	ld.shared.f32 	%f178, [_ZZN3cub18CUB_300001_SM_10006detail6reduce28DeviceReduceSingleTileKernelINS2_10policy_hubIfjN4cuda3std3__44plusIfEEE10Policy1000EN6thrust24THRUST_300001_SM_1000_NS6detail15normal_iteratorINSD_10device_ptrIfEEEEPfjS9_ffNS7_10__identityEEEvT0_T1_T2_T3_T4_T6_E12temp_storage+28];
	add.f32 	%f179, %f177, %f178;
	ld.shared.f32 	%f180, [_ZZN3cub18CUB_300001_SM_10006detail6reduce28DeviceReduceSingleTileKernelINS2_10policy_hubIfjN4cuda3std3__44plusIfEEE10Policy1000EN6thrust24THRUST_300001_SM_1000_NS6detail15normal_iteratorINSD_10device_ptrIfEEEEPfjS9_ffNS7_10__identityEEEvT0_T1_T2_T3_T4_T6_E12temp_storage+32];
	add.f32 	%f181, %f179, %f180;
	ld.shared.f32 	%f182, [_ZZN3cub18CUB_300001_SM_10006detail6reduce28DeviceReduceSingleTileKernelINS2_10policy_hubIfjN4cuda3std3__44plusIfEEE10Policy1000EN6thrust24THRUST_300001_SM_1000_NS6detail15normal_iteratorINSD_10device_ptrIfEEEEPfjS9_ffNS7_10__identityEEEvT0_T1_T2_T3_T4_T6_E12temp_storage+36];
	add.f32 	%f183, %f181, %f182;
	ld.shared.f32 	%f184, [_ZZN3cub18CUB_300001_SM_10006detail6reduce28DeviceReduceSingleTileKernelINS2_10policy_hubIfjN4cuda3std3__44plusIfEEE10Policy1000EN6thrust24THRUST_300001_SM_1000_NS6detail15normal_iteratorINSD_10device_ptrIfEEEEPfjS9_ffNS7_10__identityEEEvT0_T1_T2_T3_T4_T6_E12temp_storage+40];
	add.f32 	%f185, %f183, %f184;
	ld.shared.f32 	%f186, [_ZZN3cub18CUB_300001_SM_10006detail6reduce28DeviceReduceSingleTileKernelINS2_10policy_hubIfjN4cuda3std3__44plusIfEEE10Policy1000EN6thrust24THRUST_300001_SM_1000_NS6detail15normal_iteratorINSD_10device_ptrIfEEEEPfjS9_ffNS7_10__identityEEEvT0_T1_T2_T3_T4_T6_E12temp_storage+44];
	add.f32 	%f187, %f185, %f186;
	ld.shared.f32 	%f188, [_ZZN3cub18CUB_300001_SM_10006detail6reduce28DeviceReduceSingleTileKernelINS2_10policy_hubIfjN4cuda3std3__44plusIfEEE10Policy1000EN6thrust24THRUST_300001_SM_1000_NS6detail15normal_iteratorINSD_10device_ptrIfEEEEPfjS9_ffNS7_10__identityEEEvT0_T1_T2_T3_T4_T6_E12temp_storage+48];
	add.f32 	%f189, %f187, %f188;
	ld.shared.f32 	%f190, [_ZZN3cub18CUB_300001_SM_10006detail6reduce28DeviceReduceSingleTileKernelINS2_10policy_hubIfjN4cuda3std3__44plusIfEEE10Policy1000EN6thrust24THRUST_300001_SM_1000_NS6detail15normal_iteratorINSD_10device_ptrIfEEEEPfjS9_ffNS7_10__identityEEEvT0_T1_T2_T3_T4_T6_E12temp_storage+52];
	add.f32 	%f191, %f189, %f190;
	ld.shared.f32 	%f192, [_ZZN3cub18CUB_300001_SM_10006detail6reduce28DeviceReduceSingleTileKernelINS2_10policy_hubIfjN4cuda3std3__44plusIfEEE10Policy1000EN6thrust24THRUST_300001_SM_1000_NS6detail15normal_iteratorINSD_10device_ptrIfEEEEPfjS9_ffNS7_10__identityEEEvT0_T1_T2_T3_T4_T6_E12temp_storage+56];
	add.f32 	%f193, %f191, %f192;
	ld.shared.f32 	%f194, [_ZZN3cub18CUB_300001_SM_10006detail6reduce28DeviceReduceSingleTileKernelINS2_10policy_hubIfjN4cuda3std3__44plusIfEEE10Policy1000EN6thrust24THRUST_300001_SM_1000_NS6detail15normal_iteratorINSD_10device_ptrIfEEEEPfjS9_ffNS7_10__identityEEEvT0_T1_T2_T3_T4_T6_E12temp_storage+60];
	add.f32 	%f195, %f193, %f194;
	ld.shared.f32 	%f196, [_ZZN3cub18CUB_300001_SM_10006detail6reduce28DeviceReduceSingleTileKernelINS2_10policy_hubIfjN4cuda3std3__44plusIfEEE10Policy1000EN6thrust24THRUST_300001_SM_1000_NS6detail15normal_iteratorINSD_10device_ptrIfEEEEPfjS9_ffNS7_10__identityEEEvT0_T1_T2_T3_T4_T6_E12temp_storage+64];
	add.f32 	%f197, %f195, %f196;
	ld.shared.f32 	%f198, [_ZZN3cub18CUB_300001_SM_10006detail6reduce28DeviceReduceSingleTileKernelINS2_10policy_hubIfjN4cuda3std3__44plusIfEEE10Policy1000EN6thrust24THRUST_300001_SM_1000_NS6detail15normal_iteratorINSD_10device_ptrIfEEEEPfjS9_ffNS7_10__identityEEEvT0_T1_T2_T3_T4_T6_E12temp_storage+68];
	add.f32 	%f199, %f197, %f198;
	ld.shared.f32 	%f200, [_ZZN3cub18CUB_300001_SM_10006detail6reduce28DeviceReduceSingleTileKernelINS2_10policy_hubIfjN4cuda3std3__44plusIfEEE10Policy1000EN6thrust24THRUST_300001_SM_1000_NS6detail15normal_iteratorINSD_10device_ptrIfEEEEPfjS9_ffNS7_10__identityEEEvT0_T1_T2_T3_T4_T6_E12temp_storage+72];
	add.f32 	%f201, %f199, %f200;
	ld.shared.f32 	%f202, [_ZZN3cub18CUB_300001_SM_10006detail6reduce28DeviceReduceSingleTileKernelINS2_10policy_hubIfjN4cuda3std3__44plusIfEEE10Policy1000EN6thrust24THRUST_300001_SM_1000_NS6detail15normal_iteratorINSD_10device_ptrIfEEEEPfjS9_ffNS7_10__identityEEEvT0_T1_T2_T3_T4_T6_E12temp_storage+76];
	add.f32 	%f383, %f201, %f202;
$L__BB10_50:
	mov.u32 	%r192, %tid.x;
	setp.ne.s32 	%p65, %r192, 0;
	@%p65 bra 	$L__BB10_52;
	add.f32 	%f361, %f42, %f383;
	st.global.f32 	[%rd1], %f361;
$L__BB10_52:
	ret;

}
	// .globl	_ZN3cub18CUB_300001_SM_10006detail6reduce18DeviceReduceKernelINS2_10policy_hubIfjN4cuda3std3__44plusIfEEE10Policy1000EN6thrust24THRUST_300001_SM_1000_NS6detail15normal_iteratorINSD_10device_ptrIfEEEEjS9_fNS7_10__identityEEEvT0_PT3_T1_NS0_13GridEvenShareISN_EET2_T4_
.visible .entry _ZN3cub18CUB_300001_SM_10006detail6reduce18DeviceReduceKernelINS2_10policy_hubIfjN4cuda3std3__44plusIfEEE10Policy1000EN6thrust24THRUST_300001_SM_1000_NS6detail15normal_iteratorINSD_10device_ptrIfEEEEjS9_fNS7_10__identityEEEvT0_PT3_T1_NS0_13GridEvenShareISN_EET2_T4_(
	.param .align 8 .b8 _ZN3cub18CUB_300001_SM_10006detail6reduce18DeviceReduceKernelINS2_10policy_hubIfjN4cuda3std3__44plusIfEEE10Policy1000EN6thrust24THRUST_300001_SM_1000_NS6detail15normal_iteratorINSD_10device_ptrIfEEEEjS9_fNS7_10__identityEEEvT0_PT3_T1_NS0_13GridEvenShareISN_EET2_T4__param_0[8],
	.param .u64 .ptr .align 1 _ZN3cub18CUB_300001_SM_10006detail6reduce18DeviceReduceKernelINS2_10policy_hubIfjN4cuda3std3__44plusIfEEE10Policy1000EN6thrust24THRUST_300001_SM_1000_NS6detail15normal_iteratorINSD_10device_ptrIfEEEEjS9_fNS7_10__identityEEEvT0_PT3_T1_NS0_13GridEvenShareISN_EET2_T4__param_1,
	.param .u32 _ZN3cub18CUB_300001_SM_10006detail6reduce18DeviceReduceKernelINS2_10policy_hubIfjN4cuda3std3__44plusIfEEE10Policy1000EN6thrust24THRUST_300001_SM_1000_NS6detail15normal_iteratorINSD_10device_ptrIfEEEEjS9_fNS7_10__identityEEEvT0_PT3_T1_NS0_13GridEvenShareISN_EET2_T4__param_2,
	.param .align 4 .b8 _ZN3cub18CUB_300001_SM_10006detail6reduce18DeviceReduceKernelINS2_10policy_hubIfjN4cuda3std3__44plusIfEEE10Policy1000EN6thrust24THRUST_300001_SM_1000_NS6detail15normal_iteratorINSD_10device_ptrIfEEEEjS9_fNS7_10__identityEEEvT0_PT3_T1_NS0_13GridEvenShareISN_EET2_T4__param_3[40],
	.param .align 1 .b8 _ZN3cub18CUB_300001_SM_10006detail6reduce18DeviceReduceKernelINS2_10policy_hubIfjN4cuda3std3__44plusIfEEE10Policy1000EN6thrust24THRUST_300001_SM_1000_NS6detail15normal_iteratorINSD_10device_ptrIfEEEEjS9_fNS7_10__identityEEEvT0_PT3_T1_NS0_13GridEvenShareISN_EET2_T4__param_4[1],
	.param .align 1 .b8 _ZN3cub18CUB_300001_SM_10006detail6reduce18DeviceReduceKernelINS2_10policy_hubIfjN4cuda3std3__44plusIfEEE10Policy1000EN6thrust24THRUST_300001_SM_1000_NS6detail15normal_iteratorINSD_10device_ptrIfEEEEjS9_fNS7_10__identityEEEvT0_PT3_T1_NS0_13GridEvenShareISN_EET2_T4__param_5[1]
)
.maxntid 512
{
	.reg .pred 	%p<65>;
	.reg .b16 	%rs<4>;
	.reg .b32 	%r<279>;
	.reg .b32 	%f<380>;
	.reg .b64 	%rd<130>;
	// demoted variable
	.shared .align 4 .b8 _ZZN3cub18CUB_300001_SM_10006detail6reduce18DeviceReduceKernelINS2_10policy_hubIfjN4cuda3std3__44plusIfEEE10Policy1000EN6thrust24THRUST_300001_SM_1000_NS6detail15normal_iteratorINSD_10device_ptrIfEEEEjS9_fNS7_10__identityEEEvT0_PT3_T1_NS0_13GridEvenShareISN_EET2_T4_E12temp_storage[84];
	ld.param.u32 	%r1, [_ZN3cub18CUB_300001_SM_10006detail6reduce18DeviceReduceKernelINS2_10policy_hubIfjN4cuda3std3__44plusIfEEE10Policy1000EN6thrust24THRUST_300001_SM_1000_NS6detail15normal_iteratorINSD_10device_ptrIfEEEEjS9_fNS7_10__identityEEEvT0_PT3_T1_NS0_13GridEvenShareISN_EET2_T4__param_3+20];
	ld.param.u32 	%r2, [_ZN3cub18CUB_300001_SM_10006detail6reduce18DeviceReduceKernelINS2_10policy_hubIfjN4cuda3std3__44plusIfEEE10Policy1000EN6thrust24THRUST_300001_SM_1000_NS6detail15normal_iteratorINSD_10device_ptrIfEEEEjS9_fNS7_10__identityEEEvT0_PT3_T1_NS0_13GridEvenShareISN_EET2_T4__param_3+24];
	ld.param.u64 	%rd3, [_ZN3cub18CUB_300001_SM_10006detail6reduce18DeviceReduceKernelINS2_10policy_hubIfjN4cuda3std3__44plusIfEEE10Policy1000EN6thrust24THRUST_300001_SM_1000_NS6detail15normal_iteratorINSD_10device_ptrIfEEEEjS9_fNS7_10__identityEEEvT0_PT3_T1_NS0_13GridEvenShareISN_EET2_T4__param_0];
	cvta.to.global.u64 	%rd1, %rd3;
	mov.u32 	%r3, %ctaid.x;
	shl.b32 	%r4, %r2, 13;
	shl.b32 	%r270, %r3, 13;
	sub.s32 	%r6, %r1, %r270;
	setp.gt.u32 	%p1, %r6, 8191;
	@%p1 bra 	$L__BB11_26;
	mov.u32 	%r7, %tid.x;
	setp.ge.u32 	%p23, %r7, %r6;
	mov.f32 	%f368, 0f00000000;
	mov.u32 	%r261, %r7;
	@%p23 bra 	$L__BB11_3;
	add.s32 	%r155, %r270, %r7;
	mul.wide.u32 	%rd66, %r155, 4;
	add.s64 	%rd67, %rd1, %rd66;
	ld.global.f32 	%f368, [%rd67];
	add.s32 	%r261, %r7, 512;
$L__BB11_3:
	setp.ge.u32 	%p24, %r261, %r6;
	@%p24 bra 	$L__BB11_17;
	not.b32 	%r156, %r261;
	add.s32 	%r157, %r1, %r156;
	sub.s32 	%r158, %r157, %r270;
	shr.u32 	%r159, %r158, 9;
	add.s32 	%r10, %r159, 1;
	and.b32  	%r11, %r10, 15;
	setp.lt.u32 	%p25, %r158, 7680;
	@%p25 bra 	$L__BB11_8;
	or.b32  	%r260, %r261, 4096;
	add.s32 	%r259, %r261, %r270;
	and.b32  	%r160, %r10, 16777200;
	neg.s32 	%r258, %r160;
$L__BB11_6:
	.pragma "nounroll";
	mul.wide.u32 	%rd68, %r259, 4;
	add.s64 	%rd69, %rd1, %rd68;
	ld.global.f32 	%f203, [%rd69];
	add.f32 	%f204, %f368, %f203;
	add.s32 	%r161, %r259, 512;
	mul.wide.u32 	%rd70, %r161, 4;
	add.s64 	%rd71, %rd1, %rd70;
	ld.global.f32 	%f205, [%rd71];
	add.f32 	%f206, %f204, %f205;
	add.s32 	%r162, %r259, 1024;
	mul.wide.u32 	%rd72, %r162, 4;
	add.s64 	%rd73, %rd1, %rd72;
	ld.global.f32 	%f207, [%rd73];
	add.f32 	%f208, %f206, %f207;
	add.s32 	%r163, %r259, 1536;
	mul.wide.u32 	%rd74, %r163, 4;
	add.s64 	%rd75, %rd1, %rd74;
	ld.global.f32 	%f209, [%rd75];
	add.f32 	%f210, %f208, %f209;
	add.s32 	%r164, %r259, 2048;
	mul.wide.u32 	%rd76, %r164, 4;
	add.s64 	%rd77, %rd1, %rd76;
	ld.global.f32 	%f211, [%rd77];
	add.f32 	%f212, %f210, %f211;
	add.s32 	%r165, %r259, 2560;
	mul.wide.u32 	%rd78, %r165, 4;
	add.s64 	%rd79, %rd1, %rd78;
	ld.global.f32 	%f213, [%rd79];
	add.f32 	%f214, %f212, %f213;
	add.s32 	%r166, %r259, 3072;
	mul.wide.u32 	%rd80, %r166, 4;
	add.s64 	%rd81, %rd1, %rd80;
	ld.global.f32 	%f215, [%rd81];
	add.f32 	%f216, %f214, %f215;
	add.s32 	%r167, %r259, 3584;
	mul.wide.u32 	%rd82, %r167, 4;
	add.s64 	%rd83, %rd1, %rd82;
	ld.global.f32 	%f217, [%rd83];
	add.f32 	%f218, %f216, %f217;
	add.s32 	%r168, %r259, 4096;
	mul.wide.u32 	%rd84, %r168, 4;
	add.s64 	%rd85, %rd1, %rd84;
	ld.global.f32 	%f219, [%rd85];
	add.f32 	%f220, %f218, %f219;
	add.s32 	%r169, %r259, 4608;
	mul.wide.u32 	%rd86, %r169, 4;
	add.s64 	%rd87, %rd1, %rd86;
	ld.global.f32 	%f221, [%rd87];
	add.f32 	%f222, %f220, %f221;
	add.s32 	%r170, %r259, 5120;
	mul.wide.u32 	%rd88, %r170, 4;
	add.s64 	%rd89, %rd1, %rd88;
	ld.global.f32 	%f223, [%rd89];
	add.f32 	%f224, %f222, %f223;
	add.s32 	%r171, %r259, 5632;
	mul.wide.u32 	%rd90, %r171, 4;
	add.s64 	%rd91, %rd1, %rd90;
	ld.global.f32 	%f225, [%rd91];
	add.f32 	%f226, %f224, %f225;
	add.s32 	%r172, %r259, 6144;
	mul.wide.u32 	%rd92, %r172, 4;
	add.s64 	%rd93, %rd1, %rd92;
	ld.global.f32 	%f227, [%rd93];
	add.f32 	%f228, %f226, %f227;
	add.s32 	%r173, %r259, 6656;
	mul.wide.u32 	%rd94, %r173, 4;
	add.s64 	%rd95, %rd1, %rd94;
	ld.global.f32 	%f229, [%rd95];
	add.f32 	%f230, %f228, %f229;
	add.s32 	%r174, %r259, 7168;
	mul.wide.u32 	%rd96, %r174, 4;
	add.s64 	%rd97, %rd1, %rd96;
	ld.global.f32 	%f231, [%rd97];
	add.f32 	%f232, %f230, %f231;
	add.s32 	%r175, %r259, 7680;
	mul.wide.u32 	%rd98, %r175, 4;
	add.s64 	%rd99, %rd1, %rd98;
	ld.global.f32 	%f233, [%rd99];
	add.f32 	%f368, %f232, %f233;
	add.s32 	%r260, %r260, 8192;
	add.s32 	%r259, %r259, 8192;
	add.s32 	%r258, %r258, 16;
	setp.ne.s32 	%p26, %r258, 0;
	@%p26 bra 	$L__BB11_6;
	add.s32 	%r261, %r260, -4096;
$L__BB11_8:
	setp.eq.s32 	%p27, %r11, 0;
	@%p27 bra 	$L__BB11_17;
	and.b32  	%r23, %r10, 7;
	setp.lt.u32 	%p28, %r11, 8;
	@%p28 bra 	$L__BB11_11;
	add.s32 	%r176, %r270, %r261;
	mul.wide.u32 	%rd100, %r176, 4;
	add.s64 	%rd101, %rd1, %rd100;
	ld.global.f32 	%f235, [%rd101];
	add.f32 	%f236, %f368, %f235;
	add.s32 	%r177, %r176, 512;
	mul.wide.u32 	%rd102, %r177, 4;
	add.s64 	%rd103, %rd1, %rd102;
	ld.global.f32 	%f237, [%rd103];
	add.f32 	%f238, %f236, %f237;
	add.s32 	%r178, %r176, 1024;
	mul.wide.u32 	%rd104, %r178, 4;
	add.s64 	%rd105, %rd1, %rd104;
	ld.global.f32 	%f239, [%rd105];
	add.f32 	%f240, %f238, %f239;
	add.s32 	%r179, %r176, 1536;
	mul.wide.u32 	%rd106, %r179, 4;
	add.s64 	%rd107, %rd1, %rd106;
	ld.global.f32 	%f241, [%rd107];
	add.f32 	%f242, %f240, %f241;
	add.s32 	%r180, %r176, 2048;
	mul.wide.u32 	%rd108, %r180, 4;
	add.s64 	%rd109, %rd1, %rd108;
	ld.global.f32 	%f243, [%rd109];
	add.f32 	%f244, %f242, %f243;
	add.s32 	%r181, %r176, 2560;
	mul.wide.u32 	%rd110, %r181, 4;
	add.s64 	%rd111, %rd1, %rd110;
	ld.global.f32 	%f245, [%rd111];
	add.f32 	%f246, %f244, %f245;
	add.s32 	%r182, %r176, 3072;
	mul.wide.u32 	%rd112, %r182, 4;
	add.s64 	%rd113, %rd1, %rd112;
	ld.global.f32 	%f247, [%rd113];
	add.f32 	%f248, %f246, %f247;
	add.s32 	%r183, %r176, 3584;
	mul.wide.u32 	%rd114, %r183, 4;
	add.s64 	%rd115, %rd1, %rd114;
	ld.global.f32 	%f249, [%rd115];
	add.f32 	%f368, %f248, %f249;
	add.s32 	%r261, %r261, 4096;
$L__BB11_11:
	setp.eq.s32 	%p29, %r23, 0;
	@%p29 bra 	$L__BB11_17;
	and.b32  	%r26, %r10, 3;
	setp.lt.u32 	%p30, %r23, 4;
	@%p30 bra 	$L__BB11_14;
	add.s32 	%r184, %r270, %r261;
	mul.wide.u32 	%rd116, %r184, 4;
	add.s64 	%rd117, %rd1, %rd116;
	ld.global.f32 	%f251, [%rd117];
	add.f32 	%f252, %f368, %f251;
	add.s32 	%r185, %r184, 512;
	mul.wide.u32 	%rd118, %r185, 4;
	add.s64 	%rd119, %rd1, %rd118;
	ld.global.f32 	%f253, [%rd119];
	add.f32 	%f254, %f252, %f253;
	add.s32 	%r186, %r184, 1024;
	mul.wide.u32 	%rd120, %r186, 4;
	add.s64 	%rd121, %rd1, %rd120;
	ld.global.f32 	%f255, [%rd121];
	add.f32 	%f256, %f254, %f255;
	add.s32 	%r187, %r184, 1536;
	mul.wide.u32 	%rd122, %r187, 4;
	add.s64 	%rd123, %rd1, %rd122;
	ld.global.f32 	%f257, [%rd123];
	add.f32 	%f368, %f256, %f257;
	add.s32 	%r261, %r261, 2048;
$L__BB11_14:
	setp.eq.s32 	%p31, %r26, 0;
	@%p31 bra 	$L__BB11_17;
	add.s32 	%r265, %r261, %r270;
	neg.s32 	%r264, %r26;
$L__BB11_16:
	.pragma "nounroll";
	mul.wide.u32 	%rd124, %r265, 4;
	add.s64 	%rd125, %rd1, %rd124;
	ld.global.f32 	%f258, [%rd125];
	add.f32 	%f368, %f368, %f258;
	add.s32 	%r265, %r265, 512;
	add.s32 	%r264, %r264, 1;
	setp.ne.s32 	%p32, %r264, 0;
	@%p32 bra 	$L__BB11_16;
$L__BB11_17:
	setp.lt.u32 	%p33, %r6, 512;
	@%p33 bra 	$L__BB11_22;
	// begin inline asm
	mov.u32 %r226, %laneid;
	// end inline asm
	mov.b32 	%r228, %f368;
	mov.b32 	%r229, 1;
	mov.b32 	%r250, 31;
	mov.b32 	%r251, -1;
	// begin inline asm
	shfl.sync.down.b32 %r227, %r228, %r229, %r250, %r251;
	// end inline asm
	setp.gt.s32 	%p57, %r226, 30;
	mov.b32 	%f317, %r227;
	add.f32 	%f318, %f368, %f317;
	selp.f32 	%f319, %f368, %f318, %p57;
	mov.b32 	%r233, %f319;
	mov.b32 	%r234, 2;
	// begin inline asm
	shfl.sync.down.b32 %r232, %r233, %r234, %r250, %r251;
	// end inline asm
	setp.gt.s32 	%p58, %r226, 29;
	mov.b32 	%f320, %r232;
	add.f32 	%f321, %f319, %f320;
	selp.f32 	%f322, %f319, %f321, %p58;
	mov.b32 	%r238, %f322;
	mov.b32 	%r239, 4;
	// begin inline asm
	shfl.sync.down.b32 %r237, %r238, %r239, %r250, %r251;
	// end inline asm
	setp.gt.s32 	%p59, %r226, 27;
	mov.b32 	%f323, %r237;
	add.f32 	%f324, %f322, %f323;
	selp.f32 	%f325, %f322, %f324, %p59;
	mov.b32 	%r243, %f325;
	mov.b32 	%r244, 8;
	// begin inline asm
	shfl.sync.down.b32 %r242, %r243, %r244, %r250, %r251;
	// end inline asm
	setp.gt.s32 	%p60, %r226, 23;
	mov.b32 	%f326, %r242;
	add.f32 	%f327, %f325, %f326;
	selp.f32 	%f328, %f325, %f327, %p60;
	mov.b32 	%r248, %f328;
	mov.b32 	%r249, 16;
	// begin inline asm
	shfl.sync.down.b32 %r247, %r248, %r249, %r250, %r251;
	// end inline asm
	setp.gt.s32 	%p61, %r226, 15;
	mov.b32 	%f329, %r247;
	add.f32 	%f16, %f328, %f329;
	selp.f32 	%f379, %f328, %f16, %p61;
	setp.ne.s32 	%p62, %r226, 0;
	@%p62 bra 	$L__BB11_20;
	shr.u32 	%r252, %r7, 3;
	and.b32  	%r253, %r252, 124;
	mov.u32 	%r254, _ZZN3cub18CUB_300001_SM_10006detail6reduce18DeviceReduceKernelINS2_10policy_hubIfjN4cuda3std3__44plusIfEEE10Policy1000EN6thrust24THRUST_300001_SM_1000_NS6detail15normal_iteratorINSD_10device_ptrIfEEEEjS9_fNS7_10__identityEEEvT0_PT3_T1_NS0_13GridEvenShareISN_EET2_T4_E12temp_storage;
	add.s32 	%r255, %r254, %r253;
	st.shared.f32 	[%r255+16], %f16;
$L__BB11_20:
	bar.sync 	0;
	setp.ne.s32 	%p63, %r7, 0;
	@%p63 bra 	$L__BB11_48;
	ld.shared.f32 	%f330, [_ZZN3cub18CUB_300001_SM_10006detail6reduce18DeviceReduceKernelINS2_10policy_hubIfjN4cuda3std3__44plusIfEEE10Policy1000EN6thrust24THRUST_300001_SM_1000_NS6detail15normal_iteratorINSD_10device_ptrIfEEEEjS9_fNS7_10__identityEEEvT0_PT3_T1_NS0_13GridEvenShareISN_EET2_T4_E12temp_storage+20];
	add.f32 	%f331, %f379, %f330;
	ld.shared.f32 	%f332, [_ZZN3cub18CUB_300001_SM_10006detail6reduce18DeviceReduceKernelINS2_10policy_hubIfjN4cuda3std3__44plusIfEEE10Policy1000EN6thrust24THRUST_300001_SM_1000_NS6detail15normal_iteratorINSD_10device_ptrIfEEEEjS9_fNS7_10__identityEEEvT0_PT3_T1_NS0_13GridEvenShareISN_EET2_T4_E12temp_storage+24];
	add.f32 	%f333, %f331, %f332;
	ld.shared.f32 	%f334, [_ZZN3cub18CUB_300001_SM_10006detail6reduce18DeviceReduceKernelINS2_10policy_hubIfjN4cuda3std3__44plusIfEEE10Policy1000EN6thrust24THRUST_300001_SM_1000_NS6detail15normal_iteratorINSD_10device_ptrIfEEEEjS9_fNS7_10__identityEEEvT0_PT3_T1_NS0_13GridEvenShareISN_EET2_T4_E12temp_storage+28];
	add.f32 	%f335, %f333, %f334;
	ld.shared.f32 	%f336, [_ZZN3cub18CUB_300001_SM_10006detail6reduce18DeviceReduceKernelINS2_10policy_hubIfjN4cuda3std3__44plusIfEEE10Policy1000EN6thrust24THRUST_300001_SM_1000_NS6detail15normal_iteratorINSD_10device_ptrIfEEEEjS9_fNS7_10__identityEEEvT0_PT3_T1_NS0_13GridEvenShareISN_EET2_T4_E12temp_storage+32];
	add.f32 	%f337, %f335, %f336;
	ld.shared.f32 	%f338, [_ZZN3cub18CUB_300001_SM_10006detail6reduce18DeviceReduceKernelINS2_10policy_hubIfjN4cuda3std3__44plusIfEEE10Policy1000EN6thrust24THRUST_300001_SM_1000_NS6detail15normal_iteratorINSD_10device_ptrIfEEEEjS9_fNS7_10__identityEEEvT0_PT3_T1_NS0_13GridEvenShareISN_EET2_T4_E12temp_storage+36];
	add.f32 	%f339, %f337, %f338;
	ld.shared.f32 	%f340, [_ZZN3cub18CUB_300001_SM_10006detail6reduce18DeviceReduceKernelINS2_10policy_hubIfjN4cuda3std3__44plusIfEEE10Policy1000EN6thrust24THRUST_300001_SM_1000_NS6detail15normal_iteratorINSD_10device_ptrIfEEEEjS9_fNS7_10__identityEEEvT0_PT3_T1_NS0_13GridEvenShareISN_EET2_T4_E12temp_storage+40];
	add.f32 	%f341, %f339, %f340;
	ld.shared.f32 	%f342, [_ZZN3cub18CUB_300001_SM_10006detail6reduce18DeviceReduceKernelINS2_10policy_hubIfjN4cuda3std3__44plusIfEEE10Policy1000EN6thrust24THRUST_300001_SM_1000_NS6detail15normal_iteratorINSD_10device_ptrIfEEEEjS9_fNS7_10__identityEEEvT0_PT3_T1_NS0_13GridEvenShareISN_EET2_T4_E12temp_storage+44];
	add.f32 	%f343, %f341, %f342;
	ld.shared.f32 	%f344, [_ZZN3cub18CUB_300001_SM_10006detail6reduce18DeviceReduceKernelINS2_10policy_hubIfjN4cuda3std3__44plusIfEEE10Policy1000EN6thrust24THRUST_300001_SM_1000_NS6detail15normal_iteratorINSD_10device_ptrIfEEEEjS9_fNS7_10__identityEEEvT0_PT3_T1_NS0_13GridEvenShareISN_EET2_T4_E12temp_storage+48];
	add.f32 	%f345, %f343, %f344;
	ld.shared.f32 	%f346, [_ZZN3cub18CUB_300001_SM_10006detail6reduce18DeviceReduceKernelINS2_10policy_hubIfjN4cuda3std3__44plusIfEEE10Policy1000EN6thrust24THRUST_300001_SM_1000_NS6detail15normal_iteratorINSD_10device_ptrIfEEEEjS9_fNS7_10__identityEEEvT0_PT3_T1_NS0_13GridEvenShareISN_EET2_T4_E12temp_storage+52];
	add.f32 	%f347, %f345, %f346;
	ld.shared.f32 	%f348, [_ZZN3cub18CUB_300001_SM_10006detail6reduce18DeviceReduceKernelINS2_10policy_hubIfjN4cuda3std3__44plusIfEEE10Policy1000EN6thrust24THRUST_300001_SM_1000_NS6detail15normal_iteratorINSD_10device_ptrIfEEEEjS9_fNS7_10__identityEEEvT0_PT3_T1_NS0_13GridEvenShareISN_EET2_T4_E12temp_storage+56];
	add.f32 	%f349, %f347, %f348;
	ld.shared.f32 	%f350, [_ZZN3cub18CUB_300001_SM_10006detail6reduce18DeviceReduceKernelINS2_10policy_hubIfjN4cuda3std3__44plusIfEEE10Policy1000EN6thrust24THRUST_300001_SM_1000_NS6detail15normal_iteratorINSD_10device_ptrIfEEEEjS9_fNS7_10__identityEEEvT0_PT3_T1_NS0_13GridEvenShareISN_EET2_T4_E12temp_storage+60];
	add.f32 	%f351, %f349, %f350;
	ld.shared.f32 	%f352, [_ZZN3cub18CUB_300001_SM_10006detail6reduce18DeviceReduceKernelINS2_10policy_hubIfjN4cuda3std3__44plusIfEEE10Policy1000EN6thrust24THRUST_300001_SM_1000_NS6detail15normal_iteratorINSD_10device_ptrIfEEEEjS9_fNS7_10__identityEEEvT0_PT3_T1_NS0_13GridEvenShareISN_EET2_T4_E12temp_storage+64];
	add.f32 	%f353, %f351, %f352;
	ld.shared.f32 	%f354, [_ZZN3cub18CUB_300001_SM_10006detail6reduce18DeviceReduceKernelINS2_10policy_hubIfjN4cuda3std3__44plusIfEEE10Policy1000EN6thrust24THRUST_300001_SM_1000_NS6detail15normal_iteratorINSD_10device_ptrIfEEEEjS9_fNS7_10__identityEEEvT0_PT3_T1_NS0_13GridEvenShareISN_EET2_T4_E12temp_storage+68];
	add.f32 	%f355, %f353, %f354;
	ld.shared.f32 	%f356, [_ZZN3cub18CUB_300001_SM_10006detail6reduce18DeviceReduceKernelINS2_10policy_hubIfjN4cuda3std3__44plusIfEEE10Policy1000EN6thrust24THRUST_300001_SM_1000_NS6detail15normal_iteratorINSD_10device_ptrIfEEEEjS9_fNS7_10__identityEEEvT0_PT3_T1_NS0_13GridEvenShareISN_EET2_T4_E12temp_storage+72];
	add.f32 	%f357, %f355, %f356;
	ld.shared.f32 	%f358, [_ZZN3cub18CUB_300001_SM_10006detail6reduce18DeviceReduceKernelINS2_10policy_hubIfjN4cuda3std3__44plusIfEEE10Policy1000EN6thrust24THRUST_300001_SM_1000_NS6detail15normal_iteratorINSD_10device_ptrIfEEEEjS9_fNS7_10__identityEEEvT0_PT3_T1_NS0_13GridEvenShareISN_EET2_T4_E12temp_storage+76];
	add.f32 	%f379, %f357, %f358;
	bra.uni 	$L__BB11_48;
$L__BB11_22:
	// begin inline asm
	mov.u32 %r188, %laneid;
	// end inline asm
	and.b32  	%r214, %r7, 992;
	add.s32 	%r215, %r214, 32;
	setp.gt.u32 	%p34, %r215, %r6;
	not.b32 	%r216, %r214;
	add.s32 	%r217, %r6, %r216;
	selp.b32 	%r212, %r217, 31, %p34;
	mov.b32 	%r190, %f368;
	mov.b32 	%r191, 1;
	mov.b32 	%r213, -1;
	// begin inline asm
	shfl.sync.down.b32 %r189, %r190, %r191, %r212, %r213;
	// end inline asm
	setp.lt.s32 	%p35, %r188, %r212;
	mov.b32 	%f259, %r189;
	add.f32 	%f260, %f368, %f259;
	selp.f32 	%f261, %f260, %f368, %p35;
	mov.b32 	%r195, %f261;
	mov.b32 	%r196, 2;
	// begin inline asm
	shfl.sync.down.b32 %r194, %r195, %r196, %r212, %r213;
	// end inline asm
	add.s32 	%r218, %r188, 2;
	setp.gt.s32 	%p36, %r218, %r212;
	mov.b32 	%f262, %r194;
	add.f32 	%f263, %f261, %f262;
	selp.f32 	%f264, %f261, %f263, %p36;
	mov.b32 	%r200, %f264;
	mov.b32 	%r201, 4;
	// begin inline asm
	shfl.sync.down.b32 %r199, %r200, %r201, %r212, %r213;
	// end inline asm
	add.s32 	%r219, %r188, 4;
	setp.gt.s32 	%p37, %r219, %r212;
	mov.b32 	%f265, %r199;
	add.f32 	%f266, %f264, %f265;
	selp.f32 	%f267, %f264, %f266, %p37;
	mov.b32 	%r205, %f267;
	mov.b32 	%r206, 8;
	// begin inline asm
	shfl.sync.down.b32 %r204, %r205, %r206, %r212, %r213;
	// end inline asm
	add.s32 	%r220, %r188, 8;
	setp.gt.s32 	%p38, %r220, %r212;
	mov.b32 	%f268, %r204;
	add.f32 	%f269, %f267, %f268;
	selp.f32 	%f270, %f267, %f269, %p38;
	mov.b32 	%r210, %f270;
	mov.b32 	%r211, 16;
	// begin inline asm
	shfl.sync.down.b32 %r209, %r210, %r211, %r212, %r213;
	// end inline asm
	add.s32 	%r221, %r188, 16;
	setp.gt.s32 	%p39, %r221, %r212;
	mov.b32 	%f271, %r209;
	add.f32 	%f272, %f270, %f271;
	selp.f32 	%f379, %f270, %f272, %p39;
	setp.ne.s32 	%p40, %r188, 0;
	@%p40 bra 	$L__BB11_24;
	shr.u32 	%r222, %r7, 3;
	and.b32  	%r223, %r222, 124;
	mov.u32 	%r224, _ZZN3cub18CUB_300001_SM_10006detail6reduce18DeviceReduceKernelINS2_10policy_hubIfjN4cuda3std3__44plusIfEEE10Policy1000EN6thrust24THRUST_300001_SM_1000_NS6detail15normal_iteratorINSD_10device_ptrIfEEEEjS9_fNS7_10__identityEEEvT0_PT3_T1_NS0_13GridEvenShareISN_EET2_T4_E12temp_storage;
	add.s32 	%r225, %r224, %r223;
	st.shared.f32 	[%r225+16], %f379;
$L__BB11_24:
	bar.sync 	0;
	setp.ne.s32 	%p41, %r7, 0;
	@%p41 bra 	$L__BB11_48;
	setp.gt.u32 	%p42, %r6, 32;
	ld.shared.f32 	%f273, [_ZZN3cub18CUB_300001_SM_10006detail6reduce18DeviceReduceKernelINS2_10policy_hubIfjN4cuda3std3__44plusIfEEE10Policy1000EN6thrust24THRUST_300001_SM_1000_NS6detail15normal_iteratorINSD_10device_ptrIfEEEEjS9_fNS7_10__identityEEEvT0_PT3_T1_NS0_13GridEvenShareISN_EET2_T4_E12temp_storage+20];
	add.f32 	%f274, %f379, %f273;
	selp.f32 	%f275, %f274, %f379, %p42;
	setp.gt.u32 	%p43, %r6, 64;
	ld.shared.f32 	%f276, [_ZZN3cub18CUB_300001_SM_10006detail6reduce18DeviceReduceKernelINS2_10policy_hubIfjN4cuda3std3__44plusIfEEE10Policy1000EN6thrust24THRUST_300001_SM_1000_NS6detail15normal_iteratorINSD_10device_ptrIfEEEEjS9_fNS7_10__identityEEEvT0_PT3_T1_NS0_13GridEvenShareISN_EET2_T4_E12temp_storage+24];
	add.f32 	%f277, %f276, %f275;
	selp.f32 	%f278, %f277, %f275, %p43;
	setp.gt.u32 	%p44, %r6, 96;
	ld.shared.f32 	%f279, [_ZZN3cub18CUB_300001_SM_10006detail6reduce18DeviceReduceKernelINS2_10policy_hubIfjN4cuda3std3__44plusIfEEE10Policy1000EN6thrust24THRUST_300001_SM_1000_NS6detail15normal_iteratorINSD_10device_ptrIfEEEEjS9_fNS7_10__identityEEEvT0_PT3_T1_NS0_13GridEvenShareISN_EET2_T4_E12temp_storage+28];
	add.f32 	%f280, %f279, %f278;
	selp.f32 	%f281, %f280, %f278, %p44;
	setp.gt.u32 	%p45, %r6, 128;
	ld.shared.f32 	%f282, [_ZZN3cub18CUB_300001_SM_10006detail6reduce18DeviceReduceKernelINS2_10policy_hubIfjN4cuda3std3__44plusIfEEE10Policy1000EN6thrust24THRUST_300001_SM_1000_NS6detail15normal_iteratorINSD_10device_ptrIfEEEEjS9_fNS7_10__identityEEEvT0_PT3_T1_NS0_13GridEvenShareISN_EET2_T4_E12temp_storage+32];
	add.f32 	%f283, %f282, %f281;
	selp.f32 	%f284, %f283, %f281, %p45;
	setp.gt.u32 	%p46, %r6, 160;
	ld.shared.f32 	%f285, [_ZZN3cub18CUB_300001_SM_10006detail6reduce18DeviceReduceKernelINS2_10policy_hubIfjN4cuda3std3__44plusIfEEE10Policy1000EN6thrust24THRUST_300001_SM_1000_NS6detail15normal_iteratorINSD_10device_ptrIfEEEEjS9_fNS7_10__identityEEEvT0_PT3_T1_NS0_13GridEvenShareISN_EET2_T4_E12temp_storage+36];
	add.f32 	%f286, %f285, %f284;
	selp.f32 	%f287, %f286, %f284, %p46;
	setp.gt.u32 	%p47, %r6, 192;
	ld.shared.f32 	%f288, [_ZZN3cub18CUB_300001_SM_10006detail6reduce18DeviceReduceKernelINS2_10policy_hubIfjN4cuda3std3__44plusIfEEE10Policy1000EN6thrust24THRUST_300001_SM_1000_NS6detail15normal_iteratorINSD_10device_ptrIfEEEEjS9_fNS7_10__identityEEEvT0_PT3_T1_NS0_13GridEvenShareISN_EET2_T4_E12temp_storage+40];
	add.f32 	%f289, %f288, %f287;
	selp.f32 	%f290, %f289, %f287, %p47;
	setp.gt.u32 	%p48, %r6, 224;
	ld.shared.f32 	%f291, [_ZZN3cub18CUB_300001_SM_10006detail6reduce18DeviceReduceKernelINS2_10policy_hubIfjN4cuda3std3__44plusIfEEE10Policy1000EN6thrust24THRUST_300001_SM_1000_NS6detail15normal_iteratorINSD_10device_ptrIfEEEEjS9_fNS7_10__identityEEEvT0_PT3_T1_NS0_13GridEvenShareISN_EET2_T4_E12temp_storage+44];
	add.f32 	%f292, %f291, %f290;
	selp.f32 	%f293, %f292, %f290, %p48;
	setp.gt.u32 	%p49, %r6, 256;
	ld.shared.f32 	%f294, [_ZZN3cub18CUB_300001_SM_10006detail6reduce18DeviceReduceKernelINS2_10policy_hubIfjN4cuda3std3__44plusIfEEE10Policy1000EN6thrust24THRUST_300001_SM_1000_NS6detail15normal_iteratorINSD_10device_ptrIfEEEEjS9_fNS7_10__identityEEEvT0_PT3_T1_NS0_13GridEvenShareISN_EET2_T4_E12temp_storage+48];
	add.f32 	%f295, %f294, %f293;
	selp.f32 	%f296, %f295, %f293, %p49;
	setp.gt.u32 	%p50, %r6, 288;
	ld.shared.f32 	%f297, [_ZZN3cub18CUB_300001_SM_10006detail6reduce18DeviceReduceKernelINS2_10policy_hubIfjN4cuda3std3__44plusIfEEE10Policy1000EN6thrust24THRUST_300001_SM_1000_NS6detail15normal_iteratorINSD_10device_ptrIfEEEEjS9_fNS7_10__identityEEEvT0_PT3_T1_NS0_13GridEvenShareISN_EET2_T4_E12temp_storage+52];
	add.f32 	%f298, %f297, %f296;
	selp.f32 	%f299, %f298, %f296, %p50;
	setp.gt.u32 	%p51, %r6, 320;
	ld.shared.f32 	%f300, [_ZZN3cub18CUB_300001_SM_10006detail6reduce18DeviceReduceKernelINS2_10policy_hubIfjN4cuda3std3__44plusIfEEE10Policy1000EN6thrust24THRUST_300001_SM_1000_NS6detail15normal_iteratorINSD_10device_ptrIfEEEEjS9_fNS7_10__identityEEEvT0_PT3_T1_NS0_13GridEvenShareISN_EET2_T4_E12temp_storage+56];
	add.f32 	%f301, %f300, %f299;
	selp.f32 	%f302, %f301, %f299, %p51;
	setp.gt.u32 	%p52, %r6, 352;
	ld.shared.f32 	%f303, [_ZZN3cub18CUB_300001_SM_10006detail6reduce18DeviceReduceKernelINS2_10policy_hubIfjN4cuda3std3__44plusIfEEE10Policy1000EN6thrust24THRUST_300001_SM_1000_NS6detail15normal_iteratorINSD_10device_ptrIfEEEEjS9_fNS7_10__identityEEEvT0_PT3_T1_NS0_13GridEvenShareISN_EET2_T4_E12temp_storage+60];
	add.f32 	%f304, %f303, %f302;
	selp.f32 	%f305, %f304, %f302, %p52;
	setp.gt.u32 	%p53, %r6, 384;
	ld.shared.f32 	%f306, [_ZZN3cub18CUB_300001_SM_10006detail6reduce18DeviceReduceKernelINS2_10policy_hubIfjN4cuda3std3__44plusIfEEE10Policy1000EN6thrust24THRUST_300001_SM_1000_NS6detail15normal_iteratorINSD_10device_ptrIfEEEEjS9_fNS7_10__identityEEEvT0_PT3_T1_NS0_13GridEvenShareISN_EET2_T4_E12temp_storage+64];
	add.f32 	%f307, %f306, %f305;
	selp.f32 	%f308, %f307, %f305, %p53;
	setp.gt.u32 	%p54, %r6, 416;
	ld.shared.f32 	%f309, [_ZZN3cub18CUB_300001_SM_10006detail6reduce18DeviceReduceKernelINS2_10policy_hubIfjN4cuda3std3__44plusIfEEE10Policy1000EN6thrust24THRUST_300001_SM_1000_NS6detail15normal_iteratorINSD_10device_ptrIfEEEEjS9_fNS7_10__identityEEEvT0_PT3_T1_NS0_13GridEvenShareISN_EET2_T4_E12temp_storage+68];
	add.f32 	%f310, %f309, %f308;
	selp.f32 	%f311, %f310, %f308, %p54;
	setp.gt.u32 	%p55, %r6, 448;
	ld.shared.f32 	%f312, [_ZZN3cub18CUB_300001_SM_10006detail6reduce18DeviceReduceKernelINS2_10policy_hubIfjN4cuda3std3__44plusIfEEE10Policy1000EN6thrust24THRUST_300001_SM_1000_NS6detail15normal_iteratorINSD_10device_ptrIfEEEEjS9_fNS7_10__identityEEEvT0_PT3_T1_NS0_13GridEvenShareISN_EET2_T4_E12temp_storage+72];
	add.f32 	%f313, %f312, %f311;
	selp.f32 	%f314, %f313, %f311, %p55;
	setp.gt.u32 	%p56, %r6, 480;
	ld.shared.f32 	%f315, [_ZZN3cub18CUB_300001_SM_10006detail6reduce18DeviceReduceKernelINS2_10policy_hubIfjN4cuda3std3__44plusIfEEE10Policy1000EN6thrust24THRUST_300001_SM_1000_NS6detail15normal_iteratorINSD_10device_ptrIfEEEEjS9_fNS7_10__identityEEEvT0_PT3_T1_NS0_13GridEvenShareISN_EET2_T4_E12temp_storage+76];
	add.f32 	%f316, %f315, %f314;
	selp.f32 	%f379, %f316, %f314, %p56;
	bra.uni 	$L__BB11_48;
$L__BB11_26:
	mov.u32 	%r35, %tid.x;
	add.s32 	%r72, %r35, %r270;
	mul.wide.u32 	%rd4, %r72, 4;
	add.s64 	%rd5, %rd1, %rd4;
	ld.global.f32 	%f41, [%rd5];
	ld.global.f32 	%f42, [%rd5+2048];
	ld.global.f32 	%f43, [%rd5+4096];
	ld.global.f32 	%f44, [%rd5+6144];
	ld.global.f32 	%f45, [%rd5+8192];
	ld.global.f32 	%f46, [%rd5+10240];
	ld.global.f32 	%f47, [%rd5+12288];
	ld.global.f32 	%f48, [%rd5+14336];
	ld.global.f32 	%f49, [%rd5+16384];
	ld.global.f32 	%f50, [%rd5+18432];
	ld.global.f32 	%f51, [%rd5+20480];
	ld.global.f32 	%f52, [%rd5+22528];
	ld.global.f32 	%f53, [%rd5+24576];
	ld.global.f32 	%f54, [%rd5+26624];
	ld.global.f32 	%f55, [%rd5+28672];
	ld.global.f32 	%f56, [%rd5+30720];
	add.f32 	%f57, %f41, %f42;
	add.f32 	%f58, %f43, %f44;
	add.f32 	%f59, %f45, %f46;
	add.f32 	%f60, %f47, %f48;
	add.f32 	%f61, %f49, %f50;
	add.f32 	%f62, %f51, %f52;
	add.f32 	%f63, %f53, %f54;
	add.f32 	%f64, %f55, %f56;
	add.f32 	%f65, %f57, %f58;
	add.f32 	%f66, %f59, %f60;
	add.f32 	%f67, %f61, %f62;
	add.f32 	%f68, %f63, %f64;
	add.f32 	%f69, %f65, %f66;
	add.f32 	%f70, %f67, %f68;
	add.f32 	%f378, %f69, %f70;
	setp.lt.u32 	%p2, %r6, %r4;
	@%p2 bra 	$L__BB11_44;
	add.s32 	%r36, %r4, %r270;
	not.b32 	%r74, %r35;
	add.s32 	%r75, %r74, %r1;
	sub.s32 	%r76, %r75, %r4;
	sub.s32 	%r267, %r76, %r270;
	add.s32 	%r77, %r36, %r35;
	add.s32 	%r266, %r77, 4096;
	mov.b32 	%r269, 0;
	mov.u32 	%r268, %r36;
$L__BB11_28:
	add.s32 	%r270, %r270, %r4;
	add.s32 	%r79, %r1, -8192;
	setp.gt.u32 	%p3, %r270, %r79;
	@%p3 bra 	$L__BB11_30;
	add.s32 	%r80, %r35, %r270;
	mul.wide.u32 	%rd6, %r80, 4;
	add.s64 	%rd7, %rd1, %rd6;
	ld.global.f32 	%f71, [%rd7];
	ld.global.f32 	%f72, [%rd7+2048];
	ld.global.f32 	%f73, [%rd7+4096];
	ld.global.f32 	%f74, [%rd7+6144];
	ld.global.f32 	%f75, [%rd7+8192];
	ld.global.f32 	%f76, [%rd7+10240];
	ld.global.f32 	%f77, [%rd7+12288];
	ld.global.f32 	%f78, [%rd7+14336];
	ld.global.f32 	%f79, [%rd7+16384];
	ld.global.f32 	%f80, [%rd7+18432];
	ld.global.f32 	%f81, [%rd7+20480];
	ld.global.f32 	%f82, [%rd7+22528];
	ld.global.f32 	%f83, [%rd7+24576];
	ld.global.f32 	%f84, [%rd7+26624];
	ld.global.f32 	%f85, [%rd7+28672];
	ld.global.f32 	%f86, [%rd7+30720];
	add.f32 	%f87, %f378, %f71;
	add.f32 	%f88, %f72, %f73;
	add.f32 	%f89, %f74, %f75;
	add.f32 	%f90, %f76, %f77;
	add.f32 	%f91, %f78, %f79;
	add.f32 	%f92, %f80, %f81;
	add.f32 	%f93, %f82, %f83;
	add.f32 	%f94, %f84, %f85;
	add.f32 	%f95, %f87, %f88;
	add.f32 	%f96, %f89, %f90;
	add.f32 	%f97, %f91, %f92;
	add.f32 	%f98, %f93, %f94;
	add.f32 	%f99, %f95, %f96;
	add.f32 	%f100, %f97, %f98;
	add.f32 	%f101, %f99, %f100;
	add.f32 	%f378, %f101, %f86;
	sub.s32 	%r81, %r1, %r270;
	setp.lt.u32 	%p4, %r81, %r4;
	add.s32 	%r269, %r269, 1;
	add.s32 	%r268, %r268, %r4;
	sub.s32 	%r267, %r267, %r4;
	add.s32 	%r266, %r266, %r4;
	@%p4 bra 	$L__BB11_44;
	bra.uni 	$L__BB11_28;
$L__BB11_30:
	setp.le.u32 	%p5, %r1, %r270;
	sub.s32 	%r83, %r1, %r270;
	setp.ge.s32 	%p6, %r35, %r83;
	or.pred  	%p7, %p5, %p6;
	@%p7 bra 	$L__BB11_44;
	not.b32 	%r85, %r35;
	add.s32 	%r86, %r1, %r85;
	sub.s32 	%r87, %r86, %r36;
	mul.lo.s32 	%r88, %r2, %r269;
	shl.b32 	%r89, %r88, 13;
	sub.s32 	%r90, %r87, %r89;
	shr.u32 	%r91, %r90, 9;
	add.s32 	%r49, %r91, 1;
	and.b32  	%r50, %r49, 15;
	setp.lt.u32 	%p8, %r90, 7680;
	mov.u32 	%r275, %r35;
	@%p8 bra 	$L__BB11_35;
	or.b32  	%r273, %r35, 4096;
	shr.u32 	%r92, %r267, 9;
	add.s32 	%r93, %r92, 1;
	and.b32  	%r94, %r93, 16777200;
	neg.s32 	%r271, %r94;
$L__BB11_33:
	.pragma "nounroll";
	add.s32 	%r95, %r266, -4096;
	mul.wide.u32 	%rd8, %r95, 4;
	add.s64 	%rd9, %rd1, %rd8;
	ld.global.f32 	%f103, [%rd9];
	add.f32 	%f104, %f378, %f103;
	add.s32 	%r96, %r266, -3584;
	mul.wide.u32 	%rd10, %r96, 4;
	add.s64 	%rd11, %rd1, %rd10;
	ld.global.f32 	%f105, [%rd11];
	add.f32 	%f106, %f104, %f105;
	add.s32 	%r97, %r266, -3072;
	mul.wide.u32 	%rd12, %r97, 4;
	add.s64 	%rd13, %rd1, %rd12;
	ld.global.f32 	%f107, [%rd13];
	add.f32 	%f108, %f106, %f107;
	add.s32 	%r98, %r266, -2560;
	mul.wide.u32 	%rd14, %r98, 4;
	add.s64 	%rd15, %rd1, %rd14;
	ld.global.f32 	%f109, [%rd15];
	add.f32 	%f110, %f108, %f109;
	add.s32 	%r99, %r266, -2048;
	mul.wide.u32 	%rd16, %r99, 4;
	add.s64 	%rd17, %rd1, %rd16;
	ld.global.f32 	%f111, [%rd17];
	add.f32 	%f112, %f110, %f111;
	add.s32 	%r100, %r266, -1536;
	mul.wide.u32 	%rd18, %r100, 4;
	add.s64 	%rd19, %rd1, %rd18;
	ld.global.f32 	%f113, [%rd19];
	add.f32 	%f114, %f112, %f113;
	add.s32 	%r101, %r266, -1024;
	mul.wide.u32 	%rd20, %r101, 4;
	add.s64 	%rd21, %rd1, %rd20;
	ld.global.f32 	%f115, [%rd21];
	add.f32 	%f116, %f114, %f115;
	add.s32 	%r102, %r266, 3584;
	add.s32 	%r103, %r266, -512;
	mul.wide.u32 	%rd22, %r103, 4;
	add.s64 	%rd23, %rd1, %rd22;
	ld.global.f32 	%f117, [%rd23];
	add.f32 	%f118, %f116, %f117;
	mul.wide.u32 	%rd24, %r266, 4;
	add.s64 	%rd25, %rd1, %rd24;
	ld.global.f32 	%f119, [%rd25];
	add.f32 	%f120, %f118, %f119;
	add.s32 	%r104, %r266, 512;
	mul.wide.u32 	%rd26, %r104, 4;
	add.s64 	%rd27, %rd1, %rd26;
	ld.global.f32 	%f121, [%rd27];
	add.f32 	%f122, %f120, %f121;
	add.s32 	%r105, %r266, 1024;
	mul.wide.u32 	%rd28, %r105, 4;
	add.s64 	%rd29, %rd1, %rd28;
	ld.global.f32 	%f123, [%rd29];
	add.f32 	%f124, %f122, %f123;
	add.s32 	%r106, %r266, 1536;
	mul.wide.u32 	%rd30, %r106, 4;
	add.s64 	%rd31, %rd1, %rd30;
	ld.global.f32 	%f125, [%rd31];
	add.f32 	%f126, %f124, %f125;
	add.s32 	%r107, %r266, 2048;
	mul.wide.u32 	%rd32, %r107, 4;
	add.s64 	%rd33, %rd1, %rd32;
	ld.global.f32 	%f127, [%rd33];
	add.f32 	%f128, %f126, %f127;
	add.s32 	%r108, %r266, 2560;
	mul.wide.u32 	%rd34, %r108, 4;
	add.s64 	%rd35, %rd1, %rd34;
	ld.global.f32 	%f129, [%rd35];
	add.f32 	%f130, %f128, %f129;
	add.s32 	%r109, %r266, 3072;
	mul.wide.u32 	%rd36, %r109, 4;
	add.s64 	%rd37, %rd1, %rd36;
	ld.global.f32 	%f131, [%rd37];
	add.f32 	%f132, %f130, %f131;
	mul.wide.u32 	%rd38, %r102, 4;
	add.s64 	%rd39, %rd1, %rd38;
	ld.global.f32 	%f133, [%rd39];
	add.f32 	%f378, %f132, %f133;
	add.s32 	%r273, %r273, 8192;
	add.s32 	%r266, %r266, 8192;
	add.s32 	%r271, %r271, 16;
	setp.ne.s32 	%p9, %r271, 0;
	@%p9 bra 	$L__BB11_33;
	add.s32 	%r275, %r273, -4096;
$L__BB11_35:
	setp.eq.s32 	%p10, %r50, 0;
	@%p10 bra 	$L__BB11_44;
	and.b32  	%r61, %r49, 7;
	setp.lt.u32 	%p11, %r50, 8;
	@%p11 bra 	$L__BB11_38;
	add.s32 	%r110, %r275, %r270;
	mul.wide.u32 	%rd40, %r110, 4;
	add.s64 	%rd41, %rd1, %rd40;
	ld.global.f32 	%f135, [%rd41];
	add.f32 	%f136, %f378, %f135;
	add.s32 	%r111, %r110, 512;
	mul.wide.u32 	%rd42, %r111, 4;
	add.s64 	%rd43, %rd1, %rd42;
	ld.global.f32 	%f137, [%rd43];
	add.f32 	%f138, %f136, %f137;
	add.s32 	%r112, %r110, 1024;
	mul.wide.u32 	%rd44, %r112, 4;
	add.s64 	%rd45, %rd1, %rd44;
	ld.global.f32 	%f139, [%rd45];
	add.f32 	%f140, %f138, %f139;
	add.s32 	%r113, %r110, 1536;
	mul.wide.u32 	%rd46, %r113, 4;
	add.s64 	%rd47, %rd1, %rd46;
	ld.global.f32 	%f141, [%rd47];
	add.f32 	%f142, %f140, %f141;
	add.s32 	%r114, %r110, 2048;
	mul.wide.u32 	%rd48, %r114, 4;
	add.s64 	%rd49, %rd1, %rd48;
	ld.global.f32 	%f143, [%rd49];
	add.f32 	%f144, %f142, %f143;
	add.s32 	%r115, %r110, 2560;
	mul.wide.u32 	%rd50, %r115, 4;
	add.s64 	%rd51, %rd1, %rd50;
	ld.global.f32 	%f145, [%rd51];
	add.f32 	%f146, %f144, %f145;
	add.s32 	%r116, %r110, 3072;
	mul.wide.u32 	%rd52, %r116, 4;
	add.s64 	%rd53, %rd1, %rd52;
	ld.global.f32 	%f147, [%rd53];
	add.f32 	%f148, %f146, %f147;
	add.s32 	%r117, %r110, 3584;
	mul.wide.u32 	%rd54, %r117, 4;
	add.s64 	%rd55, %rd1, %rd54;
	ld.global.f32 	%f149, [%rd55];
	add.f32 	%f378, %f148, %f149;
	add.s32 	%r275, %r275, 4096;
$L__BB11_38:
	setp.eq.s32 	%p12, %r61, 0;
	@%p12 bra 	$L__BB11_44;
	setp.lt.u32 	%p13, %r61, 4;
	@%p13 bra 	$L__BB11_41;
	add.s32 	%r118, %r275, %r270;
	mul.wide.u32 	%rd56, %r118, 4;
	add.s64 	%rd57, %rd1, %rd56;
	ld.global.f32 	%f151, [%rd57];
	add.f32 	%f152, %f378, %f151;
	add.s32 	%r119, %r118, 512;
	mul.wide.u32 	%rd58, %r119, 4;
	add.s64 	%rd59, %rd1, %rd58;
	ld.global.f32 	%f153, [%rd59];
	add.f32 	%f154, %f152, %f153;
	add.s32 	%r120, %r118, 1024;
	mul.wide.u32 	%rd60, %r120, 4;
	add.s64 	%rd61, %rd1, %rd60;
	ld.global.f32 	%f155, [%rd61];
	add.f32 	%f156, %f154, %f155;
	add.s32 	%r121, %r118, 1536;
	mul.wide.u32 	%rd62, %r121, 4;
	add.s64 	%rd63, %rd1, %rd62;
	ld.global.f32 	%f157, [%rd63];
	add.f32 	%f378, %f156, %f157;
	add.s32 	%r275, %r275, 2048;
$L__BB11_41:
	and.b32  	%r122, %r49, 3;
	setp.eq.s32 	%p14, %r122, 0;
	@%p14 bra 	$L__BB11_44;
	add.s32 	%r278, %r275, %r268;
	cvt.u16.u32 	%rs1, %r267;
	shr.u16 	%rs2, %rs1, 9;
	add.s16 	%rs3, %rs2, 1;
	cvt.u32.u16 	%r123, %rs3;
	and.b32  	%r124, %r123, 3;
	neg.s32 	%r277, %r124;
$L__BB11_43:
	.pragma "nounroll";
	mul.wide.u32 	%rd64, %r278, 4;
	add.s64 	%rd65, %rd1, %rd64;
	ld.global.f32 	%f158, [%rd65];
	add.f32 	%f378, %f378, %f158;
	add.s32 	%r278, %r278, 512;
	add.s32 	%r277, %r277, 1;
	setp.ne.s32 	%p15, %r277, 0;
	@%p15 bra 	$L__BB11_43;
$L__BB11_44:
	// begin inline asm
	mov.u32 %r125, %laneid;
	// end inline asm
	mov.b32 	%r127, %f378;
	mov.b32 	%r128, 1;
	mov.b32 	%r149, 31;
	mov.b32 	%r150, -1;
	// begin inline asm
	shfl.sync.down.b32 %r126, %r127, %r128, %r149, %r150;
	// end inline asm
	setp.gt.s32 	%p16, %r125, 30;
	mov.b32 	%f159, %r126;
	add.f32 	%f160, %f378, %f159;
	selp.f32 	%f161, %f378, %f160, %p16;
	mov.b32 	%r132, %f161;
	mov.b32 	%r133, 2;
	// begin inline asm
	shfl.sync.down.b32 %r131, %r132, %r133, %r149, %r150;
	// end inline asm
	setp.gt.s32 	%p17, %r125, 29;
	mov.b32 	%f162, %r131;
	add.f32 	%f163, %f161, %f162;
	selp.f32 	%f164, %f161, %f163, %p17;
	mov.b32 	%r137, %f164;
	mov.b32 	%r138, 4;
	// begin inline asm
	shfl.sync.down.b32 %r136, %r137, %r138, %r149, %r150;
	// end inline asm
	setp.gt.s32 	%p18, %r125, 27;
	mov.b32 	%f165, %r136;
	add.f32 	%f166, %f164, %f165;
	selp.f32 	%f167, %f164, %f166, %p18;
	mov.b32 	%r142, %f167;
	mov.b32 	%r143, 8;
	// begin inline asm
	shfl.sync.down.b32 %r141, %r142, %r143, %r149, %r150;
	// end inline asm
	setp.gt.s32 	%p19, %r125, 23;
	mov.b32 	%f168, %r141;
	add.f32 	%f169, %f167, %f168;
	selp.f32 	%f170, %f167, %f169, %p19;
	mov.b32 	%r147, %f170;
	mov.b32 	%r148, 16;
	// begin inline asm
	shfl.sync.down.b32 %r146, %r147, %r148, %r149, %r150;
	// end inline asm
	setp.gt.s32 	%p20, %r125, 15;
	mov.b32 	%f171, %r146;
	add.f32 	%f37, %f170, %f171;
	selp.f32 	%f379, %f170, %f37, %p20;
	setp.ne.s32 	%p21, %r125, 0;
	@%p21 bra 	$L__BB11_46;
	shr.u32 	%r151, %r35, 3;
	and.b32  	%r152, %r151, 124;
	mov.u32 	%r153, _ZZN3cub18CUB_300001_SM_10006detail6reduce18DeviceReduceKernelINS2_10policy_hubIfjN4cuda3std3__44plusIfEEE10Policy1000EN6thrust24THRUST_300001_SM_1000_NS6detail15normal_iteratorINSD_10device_ptrIfEEEEjS9_fNS7_10__identityEEEvT0_PT3_T1_NS0_13GridEvenShareISN_EET2_T4_E12temp_storage;
	add.s32 	%r154, %r153, %r152;
	st.shared.f32 	[%r154+16], %f37;
$L__BB11_46:
	bar.sync 	0;
	setp.ne.s32 	%p22, %r35, 0;
	@%p22 bra 	$L__BB11_48;
	ld.shared.f32 	%f172, [_ZZN3cub18CUB_300001_SM_10006detail6reduce18DeviceReduceKernelINS2_10policy_hubIfjN4cuda3std3__44plusIfEEE10Policy1000EN6thrust24THRUST_300001_SM_1000_NS6detail15normal_iteratorINSD_10device_ptrIfEEEEjS9_fNS7_10__identityEEEvT0_PT3_T1_NS0_13GridEvenShareISN_EET2_T4_E12temp_storage+20];
	add.f32 	%f173, %f379, %f172;
	ld.shared.f32 	%f174, [_ZZN3cub18CUB_300001_SM_10006detail6reduce18DeviceReduceKernelINS2_10policy_hubIfjN4cuda3std3__44plusIfEEE10Policy1000EN6thrust24THRUST_300001_SM_1000_NS6detail15normal_iteratorINSD_10device_ptrIfEEEEjS9_fNS7_10__identityEEEvT0_PT3_T1_NS0_13GridEvenShareISN_EET2_T4_E12temp_storage+24];
	add.f32 	%f175, %f173, %f174;
	ld.shared.f32 	%f176, [_ZZN3cub18CUB_300001_SM_10006detail6reduce18DeviceReduceKernelINS2_10policy_hubIfjN4cuda3std3__44plusIfEEE10Policy1000EN6thrust24THRUST_300001_SM_1000_NS6detail15normal_iteratorINSD_10device_ptrIfEEEEjS9_fNS7_10__identityEEEvT0_PT3_T1_NS0_13GridEvenShareISN_EET2_T4_E12temp_storage+28];
	add.f32 	%f177, %f175, %f176;
	ld.shared.f32 	%f178, [_ZZN3cub18CUB_300001_SM_10006detail6reduce18DeviceReduceKernelINS2_10policy_hubIfjN4cuda3std3__44plusIfEEE10Policy1000EN6thrust24THRUST_300001_SM_1000_NS6detail15normal_iteratorINSD_10device_ptrIfEEEEjS9_fNS7_10__identityEEEvT0_PT3_T1_NS0_13GridEvenShareISN_EET2_T4_E12temp_storage+32];
	add.f32 	%f179, %f177, %f178;
	ld.shared.f32 	%f180, [_ZZN3cub18CUB_300001_SM_10006detail6reduce18DeviceReduceKernelINS2_10policy_hubIfjN4cuda3std3__44plusIfEEE10Policy1000EN6thrust24THRUST_300001_SM_1000_NS6detail15normal_iteratorINSD_10device_ptrIfEEEEjS9_fNS7_10__identityEEEvT0_PT3_T1_NS0_13GridEvenShareISN_EET2_T4_E12temp_storage+36];
	add.f32 	%f181, %f179, %f180;
	ld.shared.f32 	%f182, [_ZZN3cub18CUB_300001_SM_10006detail6reduce18DeviceReduceKernelINS2_10policy_hubIfjN4cuda3std3__44plusIfEEE10Policy1000EN6thrust24THRUST_300001_SM_1000_NS6detail15normal_iteratorINSD_10device_ptrIfEEEEjS9_fNS7_10__identityEEEvT0_PT3_T1_NS0_13GridEvenShareISN_EET2_T4_E12temp_storage+40];
	add.f32 	%f183, %f181, %f182;
	ld.shared.f32 	%f184, [_ZZN3cub18CUB_300001_SM_10006detail6reduce18DeviceReduceKernelINS2_10policy_hubIfjN4cuda3std3__44plusIfEEE10Policy1000EN6thrust24THRUST_300001_SM_1000_NS6detail15normal_iteratorINSD_10device_ptrIfEEEEjS9_fNS7_10__identityEEEvT0_PT3_T1_NS0_13GridEvenShareISN_EET2_T4_E12temp_storage+44];
	add.f32 	%f185, %f183, %f184;
	ld.shared.f32 	%f186, [_ZZN3cub18CUB_300001_SM_10006detail6reduce18DeviceReduceKernelINS2_10policy_hubIfjN4cuda3std3__44plusIfEEE10Policy1000EN6thrust24THRUST_300001_SM_1000_NS6detail15normal_iteratorINSD_10device_ptrIfEEEEjS9_fNS7_10__identityEEEvT0_PT3_T1_NS0_13GridEvenShareISN_EET2_T4_E12temp_storage+48];
	add.f32 	%f187, %f185, %f186;
	ld.shared.f32 	%f188, [_ZZN3cub18CUB_300001_SM_10006detail6reduce18DeviceReduceKernelINS2_10policy_hubIfjN4cuda3std3__44plusIfEEE10Policy1000EN6thrust24THRUST_300001_SM_1000_NS6detail15normal_iteratorINSD_10device_ptrIfEEEEjS9_fNS7_10__identityEEEvT0_PT3_T1_NS0_13GridEvenShareISN_EET2_T4_E12temp_storage+52];
	add.f32 	%f189, %f187, %f188;
	ld.shared.f32 	%f190, [_ZZN3cub18CUB_300001_SM_10006detail6reduce18DeviceReduceKernelINS2_10policy_hubIfjN4cuda3std3__44plusIfEEE10Policy1000EN6thrust24THRUST_300001_SM_1000_NS6detail15normal_iteratorINSD_10device_ptrIfEEEEjS9_fNS7_10__identityEEEvT0_PT3_T1_NS0_13GridEvenShareISN_EET2_T4_E12temp_storage+56];
	add.f32 	%f191, %f189, %f190;
	ld.shared.f32 	%f192, [_ZZN3cub18CUB_300001_SM_10006detail6reduce18DeviceReduceKernelINS2_10policy_hubIfjN4cuda3std3__44plusIfEEE10Policy1000EN6thrust24THRUST_300001_SM_1000_NS6detail15normal_iteratorINSD_10device_ptrIfEEEEjS9_fNS7_10__identityEEEvT0_PT3_T1_NS0_13GridEvenShareISN_EET2_T4_E12temp_storage+60];
	add.f32 	%f193, %f191, %f192;
	ld.shared.f32 	%f194, [_ZZN3cub18CUB_300001_SM_10006detail6reduce18DeviceReduceKernelINS2_10policy_hubIfjN4cuda3std3__44plusIfEEE10Policy1000EN6thrust24THRUST_300001_SM_1000_NS6detail15normal_iteratorINSD_10device_ptrIfEEEEjS9_fNS7_10__identityEEEvT0_PT3_T1_NS0_13GridEvenShareISN_EET2_T4_E12temp_storage+64];
	add.f32 	%f195, %f193, %f194;
	ld.shared.f32 	%f196, [_ZZN3cub18CUB_300001_SM_10006detail6reduce18DeviceReduceKernelINS2_10policy_hubIfjN4cuda3std3__44plusIfEEE10Policy1000EN6thrust24THRUST_300001_SM_1000_NS6detail15normal_iteratorINSD_10device_ptrIfEEEEjS9_fNS7_10__identityEEEvT0_PT3_T1_NS0_13GridEvenShareISN_EET2_T4_E12temp_storage+68];
	add.f32 	%f197, %f195, %f196;
	ld.shared.f32 	%f198, [_ZZN3cub18CUB_300001_SM_10006detail6reduce18DeviceReduceKernelINS2_10policy_hubIfjN4cuda3std3__44plusIfEEE10Policy1000EN6thrust24THRUST_300001_SM_1000_NS6detail15normal_iteratorINSD_10device_ptrIfEEEEjS9_fNS7_10__identityEEEvT0_PT3_T1_NS0_13GridEvenShareISN_EET2_T4_E12temp_storage+72];
	add.f32 	%f199, %f197, %f198;
	ld.shared.f32 	%f200, [_ZZN3cub18CUB_300001_SM_10006detail6reduce18DeviceReduceKernelINS2_10policy_hubIfjN4cuda3std3__44plusIfEEE10Policy1000EN6thrust24THRUST_300001_SM_1000_NS6detail15normal_iteratorINSD_10device_ptrIfEEEEjS9_fNS7_10__identityEEEvT0_PT3_T1_NS0_13GridEvenShareISN_EET2_T4_E12temp_storage+76];
	add.f32 	%f379, %f199, %f200;
$L__BB11_48:
	mov.u32 	%r256, %tid.x;
	setp.ne.s32 	%p64, %r256, 0;
	@%p64 bra 	$L__BB11_50;
	ld.param.u64 	%rd129, [_ZN3cub18CUB_300001_SM_10006detail6reduce18DeviceReduceKernelINS2_10policy_hubIfjN4cuda3std3__44plusIfEEE10Policy1000EN6thrust24THRUST_300001_SM_1000_NS6detail15normal_iteratorINSD_10device_ptrIfEEEEjS9_fNS7_10__identityEEEvT0_PT3_T1_NS0_13GridEvenShareISN_EET2_T4__param_1];
	cvta.to.global.u64 	%rd126, %rd129;
	mul.wide.u32 	%rd127, %r3, 4;
	add.s64 	%rd128, %rd126, %rd127;
	st.global.f32 	[%rd128], %f379;
$L__BB11_50:
	ret;

}
	// .globl	_ZN3cub18CUB_300001_SM_10006detail6reduce28DeviceReduceSingleTileKernelINS2_10policy_hubIfjN4cuda3std3__44plusIfEEE10Policy1000EPfSC_iS9_ffNS7_10__identityEEEvT0_T1_T2_T3_T4_T6_
.visible .entry _ZN3cub18CUB_300001_SM_10006detail6reduce28DeviceReduceSingleTileKernelINS2_10policy_hubIfjN4cuda3std3__44plusIfEEE10Policy1000EPfSC_iS9_ffNS7_10__identityEEEvT0_T1_T2_T3_T4_T6_(
	.param .u64 .ptr .align 1 _ZN3cub18CUB_300001_SM_10006detail6reduce28DeviceReduceSingleTileKernelINS2_10policy_hubIfjN4cuda3std3__44plusIfEEE10Policy1000EPfSC_iS9_ffNS7_10__identityEEEvT0_T1_T2_T3_T4_T6__param_0,
	.param .u64 .ptr .align 1 _ZN3cub18CUB_300001_SM_10006detail6reduce28DeviceReduceSingleTileKernelINS2_10policy_hubIfjN4cuda3std3__44plusIfEEE10Policy1000EPfSC_iS9_ffNS7_10__identityEEEvT0_T1_T2_T3_T4_T6__param_1,
	.param .u32 _ZN3cub18CUB_300001_SM_10006detail6reduce28DeviceReduceSingleTileKernelINS2_10policy_hubIfjN4cuda3std3__44plusIfEEE10Policy1000EPfSC_iS9_ffNS7_10__identityEEEvT0_T1_T2_T3_T4_T6__param_2,
	.param .align 1 .b8 _ZN3cub18CUB_300001_SM_10006detail6reduce28DeviceReduceSingleTileKernelINS2_10policy_hubIfjN4cuda3std3__44plusIfEEE10Policy1000EPfSC_iS9_ffNS7_10__identityEEEvT0_T1_T2_T3_T4_T6__param_3[1],
	.param .f32 _ZN3cub18CUB_300001_SM_10006detail6reduce28DeviceReduceSingleTileKernelINS2_10policy_hubIfjN4cuda3std3__44plusIfEEE10Policy1000EPfSC_iS9_ffNS7_10__identityEEEvT0_T1_T2_T3_T4_T6__param_4,
	.param .align 1 .b8 _ZN3cub18CUB_300001_SM_10006detail6reduce28DeviceReduceSingleTileKernelINS2_10policy_hubIfjN4cuda3std3__44plusIfEEE10Policy1000EPfSC_iS9_ffNS7_10__identityEEEvT0_T1_T2_T3_T4_T6__param_5[1]
)
.maxntid 512
.minnctapersm 1
{
	.reg .pred 	%p<113>;
	.reg .b32 	%r<407>;
	.reg .b32 	%f<531>;
	.reg .b64 	%rd<133>;
	// demoted variable
	.shared .align 4 .b8 _ZZN3cub18CUB_300001_SM_10006detail6reduce28DeviceReduceSingleTileKernelINS2_10policy_hubIfjN4cuda3std3__44plusIfEEE10Policy1000EPfSC_iS9_ffNS7_10__identityEEEvT0_T1_T2_T3_T4_T6_E12temp_storage[84];
	ld.param.u64 	%rd16, [_ZN3cub18CUB_300001_SM_10006detail6reduce28DeviceReduceSingleTileKernelINS2_10policy_hubIfjN4cuda3std3__44plusIfEEE10Policy1000EPfSC_iS9_ffNS7_10__identityEEEvT0_T1_T2_T3_T4_T6__param_0];
	ld.param.u64 	%rd17, [_ZN3cub18CUB_300001_SM_10006detail6reduce28DeviceReduceSingleTileKernelINS2_10policy_hubIfjN4cuda3std3__44plusIfEEE10Policy1000EPfSC_iS9_ffNS7_10__identityEEEvT0_T1_T2_T3_T4_T6__param_1];
	ld.param.u32 	%r67, [_ZN3cub18CUB_300001_SM_10006detail6reduce28DeviceReduceSingleTileKernelINS2_10policy_hubIfjN4cuda3std3__44plusIfEEE10Policy1000EPfSC_iS9_ffNS7_10__identityEEEvT0_T1_T2_T3_T4_T6__param_2];
	ld.param.f32 	%f58, [_ZN3cub18CUB_300001_SM_10006detail6reduce28DeviceReduceSingleTileKernelINS2_10policy_hubIfjN4cuda3std3__44plusIfEEE10Policy1000EPfSC_iS9_ffNS7_10__identityEEEvT0_T1_T2_T3_T4_T6__param_4];
	cvta.to.global.u64 	%rd1, %rd17;
	setp.ne.s32 	%p1, %r67, 0;
	@%p1 bra 	$L__BB12_3;
	mov.u32 	%r380, %tid.x;
	setp.ne.s32 	%p112, %r380, 0;
	@%p112 bra 	$L__BB12_74;
	st.global.f32 	[%rd1], %f58;
	bra.uni 	$L__BB12_74;
$L__BB12_3:
	and.b64  	%rd18, %rd16, 7;
	setp.ne.s64 	%p2, %rd18, 0;
	@%p2 bra 	$L__BB12_38;
	setp.gt.s32 	%p57, %r67, 8191;
	@%p57 bra 	$L__BB12_22;
	mov.u32 	%r1, %tid.x;
	setp.ge.s32 	%p74, %r1, %r67;
	mov.f32 	%f509, 0f00000000;
	mov.u32 	%r384, %r1;
	@%p74 bra 	$L__BB12_7;
	mul.wide.u32 	%rd121, %r1, 4;
	add.s64 	%rd120, %rd16, %rd121;
	// begin inline asm
	ld.global.nc.u32 %r300, [%rd120];
	// end inline asm
	mov.b32 	%f509, %r300;
	add.s32 	%r384, %r1, 512;
$L__BB12_7:
	setp.ge.s32 	%p75, %r384, %r67;
	@%p75 bra 	$L__BB12_13;
	not.b32 	%r301, %r384;
	add.s32 	%r4, %r67, %r301;
	and.b32  	%r302, %r4, 1536;
	setp.eq.s32 	%p76, %r302, 1536;
	@%p76 bra 	$L__BB12_11;
	mul.wide.u32 	%rd122, %r384, 4;
	add.s64 	%rd129, %rd16, %rd122;
	shr.u32 	%r303, %r4, 9;
	add.s32 	%r304, %r303, 1;
	and.b32  	%r305, %r304, 3;
	neg.s32 	%r382, %r305;
$L__BB12_10:
	.pragma "nounroll";
	// begin inline asm
	ld.global.nc.u32 %r306, [%rd129];
	// end inline asm
	mov.b32 	%f395, %r306;
	add.f32 	%f509, %f509, %f395;
	add.s32 	%r384, %r384, 512;
	add.s64 	%rd129, %rd129, 2048;
	add.s32 	%r382, %r382, 1;
	setp.ne.s32 	%p77, %r382, 0;
	@%p77 bra 	$L__BB12_10;
$L__BB12_11:
	setp.lt.u32 	%p78, %r4, 1536;
	@%p78 bra 	$L__BB12_13;
$L__BB12_12:
	mul.wide.s32 	%rd128, %r384, 4;
	add.s64 	%rd124, %rd16, %rd128;
	// begin inline asm
	ld.global.nc.u32 %r307, [%rd124];
	// end inline asm
	mov.b32 	%f396, %r307;
	add.f32 	%f397, %f509, %f396;
	add.s64 	%rd125, %rd124, 2048;
	// begin inline asm
	ld.global.nc.u32 %r308, [%rd125];
	// end inline asm
	mov.b32 	%f398, %r308;
	add.f32 	%f399, %f397, %f398;
	add.s64 	%rd126, %rd124, 4096;
	// begin inline asm
	ld.global.nc.u32 %r309, [%rd126];
	// end inline asm
	mov.b32 	%f400, %r309;
	add.f32 	%f401, %f399, %f400;
	add.s64 	%rd127, %rd124, 6144;
	// begin inline asm
	ld.global.nc.u32 %r310, [%rd127];
	// end inline asm
	mov.b32 	%f402, %r310;
	add.f32 	%f509, %f401, %f402;
	add.s32 	%r384, %r384, 2048;
	setp.lt.s32 	%p79, %r384, %r67;
	@%p79 bra 	$L__BB12_12;
$L__BB12_13:
	setp.lt.s32 	%p80, %r67, 512;
	@%p80 bra 	$L__BB12_18;
	// begin inline asm
	mov.u32 %r349, %laneid;
	// end inline asm
	mov.b32 	%r351, %f509;
	mov.b32 	%r352, 1;
	mov.b32 	%r373, 31;
	mov.b32 	%r374, -1;
	// begin inline asm
	shfl.sync.down.b32 %r350, %r351, %r352, %r373, %r374;
	// end inline asm
	setp.gt.s32 	%p104, %r349, 30;
	mov.b32 	%f461, %r350;
	add.f32 	%f462, %f509, %f461;
	selp.f32 	%f463, %f509, %f462, %p104;
	mov.b32 	%r356, %f463;
	mov.b32 	%r357, 2;
	// begin inline asm
	shfl.sync.down.b32 %r355, %r356, %r357, %r373, %r374;
	// end inline asm
	setp.gt.s32 	%p105, %r349, 29;
	mov.b32 	%f464, %r355;
	add.f32 	%f465, %f463, %f464;
	selp.f32 	%f466, %f463, %f465, %p105;
	mov.b32 	%r361, %f466;
	mov.b32 	%r362, 4;
	// begin inline asm
	shfl.sync.down.b32 %r360, %r361, %r362, %r373, %r374;
	// end inline asm
	setp.gt.s32 	%p106, %r349, 27;
	mov.b32 	%f467, %r360;
	add.f32 	%f468, %f466, %f467;
	selp.f32 	%f469, %f466, %f468, %p106;
	mov.b32 	%r366, %f469;
	mov.b32 	%r367, 8;
	// begin inline asm
	shfl.sync.down.b32 %r365, %r366, %r367, %r373, %r374;
	// end inline asm
	setp.gt.s32 	%p107, %r349, 23;
	mov.b32 	%f470, %r365;
	add.f32 	%f471, %f469, %f470;
	selp.f32 	%f472, %f469, %f471, %p107;
	mov.b32 	%r371, %f472;
	mov.b32 	%r372, 16;
	// begin inline asm
	shfl.sync.down.b32 %r370, %r371, %r372, %r373, %r374;
	// end inline asm
	setp.gt.s32 	%p108, %r349, 15;
	mov.b32 	%f473, %r370;
	add.f32 	%f10, %f472, %f473;
	selp.f32 	%f530, %f472, %f10, %p108;
	setp.ne.s32 	%p109, %r349, 0;
	@%p109 bra 	$L__BB12_16;
	shr.u32 	%r375, %r1, 3;
	and.b32  	%r376, %r375, 124;
	mov.u32 	%r377, _ZZN3cub18CUB_300001_SM_10006detail6reduce28DeviceReduceSingleTileKernelINS2_10policy_hubIfjN4cuda3std3__44plusIfEEE10Policy1000EPfSC_iS9_ffNS7_10__identityEEEvT0_T1_T2_T3_T4_T6_E12temp_storage;
	add.s32 	%r378, %r377, %r376;
	st.shared.f32 	[%r378+16], %f10;
$L__BB12_16:
	bar.sync 	0;
	setp.ne.s32 	%p110, %r1, 0;
	@%p110 bra 	$L__BB12_72;
	ld.shared.f32 	%f474, [_ZZN3cub18CUB_300001_SM_10006detail6reduce28DeviceReduceSingleTileKernelINS2_10policy_hubIfjN4cuda3std3__44plusIfEEE10Policy1000EPfSC_iS9_ffNS7_10__identityEEEvT0_T1_T2_T3_T4_T6_E12temp_storage+20];
	add.f32 	%f475, %f530, %f474;
	ld.shared.f32 	%f476, [_ZZN3cub18CUB_300001_SM_10006detail6reduce28DeviceReduceSingleTileKernelINS2_10policy_hubIfjN4cuda3std3__44plusIfEEE10Policy1000EPfSC_iS9_ffNS7_10__identityEEEvT0_T1_T2_T3_T4_T6_E12temp_storage+24];
	add.f32 	%f477, %f475, %f476;
	ld.shared.f32 	%f478, [_ZZN3cub18CUB_300001_SM_10006detail6reduce28DeviceReduceSingleTileKernelINS2_10policy_hubIfjN4cuda3std3__44plusIfEEE10Policy1000EPfSC_iS9_ffNS7_10__identityEEEvT0_T1_T2_T3_T4_T6_E12temp_storage+28];
	add.f32 	%f479, %f477, %f478;
	ld.shared.f32 	%f480, [_ZZN3cub18CUB_300001_SM_10006detail6reduce28DeviceReduceSingleTileKernelINS2_10policy_hubIfjN4cuda3std3__44plusIfEEE10Policy1000EPfSC_iS9_ffNS7_10__identityEEEvT0_T1_T2_T3_T4_T6_E12temp_storage+32];
	add.f32 	%f481, %f479, %f480;
	ld.shared.f32 	%f482, [_ZZN3cub18CUB_300001_SM_10006detail6reduce28DeviceReduceSingleTileKernelINS2_10policy_hubIfjN4cuda3std3__44plusIfEEE10Policy1000EPfSC_iS9_ffNS7_10__identityEEEvT0_T1_T2_T3_T4_T6_E12temp_storage+36];
	add.f32 	%f483, %f481, %f482;
	ld.shared.f32 	%f484, [_ZZN3cub18CUB_300001_SM_10006detail6reduce28DeviceReduceSingleTileKernelINS2_10policy_hubIfjN4cuda3std3__44plusIfEEE10Policy1000EPfSC_iS9_ffNS7_10__identityEEEvT0_T1_T2_T3_T4_T6_E12temp_storage+40];
	add.f32 	%f485, %f483, %f484;
	ld.shared.f32 	%f486, [_ZZN3cub18CUB_300001_SM_10006detail6reduce28DeviceReduceSingleTileKernelINS2_10policy_hubIfjN4cuda3std3__44plusIfEEE10Policy1000EPfSC_iS9_ffNS7_10__identityEEEvT0_T1_T2_T3_T4_T6_E12temp_storage+44];
	add.f32 	%f487, %f485, %f486;
	ld.shared.f32 	%f488, [_ZZN3cub18CUB_300001_SM_10006detail6reduce28DeviceReduceSingleTileKernelINS2_10policy_hubIfjN4cuda3std3__44plusIfEEE10Policy1000EPfSC_iS9_ffNS7_10__identityEEEvT0_T1_T2_T3_T4_T6_E12temp_storage+48];
	add.f32 	%f489, %f487, %f488;
	ld.shared.f32 	%f490, [_ZZN3cub18CUB_300001_SM_10006detail6reduce28DeviceReduceSingleTileKernelINS2_10policy_hubIfjN4cuda3std3__44plusIfEEE10Policy1000EPfSC_iS9_ffNS7_10__identityEEEvT0_T1_T2_T3_T4_T6_E12temp_storage+52];
	add.f32 	%f491, %f489, %f490;
	ld.shared.f32 	%f492, [_ZZN3cub18CUB_300001_SM_10006detail6reduce28DeviceReduceSingleTileKernelINS2_10policy_hubIfjN4cuda3std3__44plusIfEEE10Policy1000EPfSC_iS9_ffNS7_10__identityEEEvT0_T1_T2_T3_T4_T6_E12temp_storage+56];
	add.f32 	%f493, %f491, %f492;
	ld.shared.f32 	%f494, [_ZZN3cub18CUB_300001_SM_10006detail6reduce28DeviceReduceSingleTileKernelINS2_10policy_hubIfjN4cuda3std3__44plusIfEEE10Policy1000EPfSC_iS9_ffNS7_10__identityEEEvT0_T1_T2_T3_T4_T6_E12temp_storage+60];
	add.f32 	%f495, %f493, %f494;
	ld.shared.f32 	%f496, [_ZZN3cub18CUB_300001_SM_10006detail6reduce28DeviceReduceSingleTileKernelINS2_10policy_hubIfjN4cuda3std3__44plusIfEEE10Policy1000EPfSC_iS9_ffNS7_10__identityEEEvT0_T1_T2_T3_T4_T6_E12temp_storage+64];
	add.f32 	%f497, %f495, %f496;
	ld.shared.f32 	%f498, [_ZZN3cub18CUB_300001_SM_10006detail6reduce28DeviceReduceSingleTileKernelINS2_10policy_hubIfjN4cuda3std3__44plusIfEEE10Policy1000EPfSC_iS9_ffNS7_10__identityEEEvT0_T1_T2_T3_T4_T6_E12temp_storage+68];
	add.f32 	%f499, %f497, %f498;
	ld.shared.f32 	%f500, [_ZZN3cub18CUB_300001_SM_10006detail6reduce28DeviceReduceSingleTileKernelINS2_10policy_hubIfjN4cuda3std3__44plusIfEEE10Policy1000EPfSC_iS9_ffNS7_10__identityEEEvT0_T1_T2_T3_T4_T6_E12temp_storage+72];
	add.f32 	%f501, %f499, %f500;
	ld.shared.f32 	%f502, [_ZZN3cub18CUB_300001_SM_10006detail6reduce28DeviceReduceSingleTileKernelINS2_10policy_hubIfjN4cuda3std3__44plusIfEEE10Policy1000EPfSC_iS9_ffNS7_10__identityEEEvT0_T1_T2_T3_T4_T6_E12temp_storage+76];
	add.f32 	%f530, %f501, %f502;
	bra.uni 	$L__BB12_72;
$L__BB12_18:
	// begin inline asm
	mov.u32 %r311, %laneid;
	// end inline asm
	and.b32  	%r337, %r1, 992;
	add.s32 	%r338, %r337, 32;
	setp.gt.s32 	%p81, %r338, %r67;
	not.b32 	%r339, %r337;
	add.s32 	%r340, %r67, %r339;
	selp.b32 	%r335, %r340, 31, %p81;
	mov.b32 	%r313, %f509;
	mov.b32 	%r314, 1;
	mov.b32 	%r336, -1;
	// begin inline asm
	shfl.sync.down.b32 %r312, %r313, %r314, %r335, %r336;
	// end inline asm
	setp.lt.s32 	%p82, %r311, %r335;
	mov.b32 	%f403, %r312;
	add.f32 	%f404, %f509, %f403;
	selp.f32 	%f405, %f404, %f509, %p82;
	mov.b32 	%r318, %f405;
	mov.b32 	%r319, 2;
	// begin inline asm
	shfl.sync.down.b32 %r317, %r318, %r319, %r335, %r336;
	// end inline asm
	add.s32 	%r341, %r311, 2;
	setp.gt.s32 	%p83, %r341, %r335;
	mov.b32 	%f406, %r317;
	add.f32 	%f407, %f405, %f406;
	selp.f32 	%f408, %f405, %f407, %p83;
	mov.b32 	%r323, %f408;
	mov.b32 	%r324, 4;
	// begin inline asm
	shfl.sync.down.b32 %r322, %r323, %r324, %r335, %r336;
	// end inline asm
	add.s32 	%r342, %r311, 4;
	setp.gt.s32 	%p84, %r342, %r335;
	mov.b32 	%f409, %r322;
	add.f32 	%f410, %f408, %f409;
	selp.f32 	%f411, %f408, %f410, %p84;
	mov.b32 	%r328, %f411;
	mov.b32 	%r329, 8;
	// begin inline asm
	shfl.sync.down.b32 %r327, %r328, %r329, %r335, %r336;
	// end inline asm
	add.s32 	%r343, %r311, 8;
	setp.gt.s32 	%p85, %r343, %r335;
	mov.b32 	%f412, %r327;
	add.f32 	%f413, %f411, %f412;
	selp.f32 	%f414, %f411, %f413, %p85;
	mov.b32 	%r333, %f414;
	mov.b32 	%r334, 16;
	// begin inline asm
	shfl.sync.down.b32 %r332, %r333, %r334, %r335, %r336;
	// end inline asm
	add.s32 	%r344, %r311, 16;
	setp.gt.s32 	%p86, %r344, %r335;
	mov.b32 	%f415, %r332;
	add.f32 	%f416, %f414, %f415;
	selp.f32 	%f530, %f414, %f416, %p86;
	setp.ne.s32 	%p87, %r311, 0;
	@%p87 bra 	$L__BB12_20;
	shr.u32 	%r345, %r1, 3;
	and.b32  	%r346, %r345, 124;
	mov.u32 	%r347, _ZZN3cub18CUB_300001_SM_10006detail6reduce28DeviceReduceSingleTileKernelINS2_10policy_hubIfjN4cuda3std3__44plusIfEEE10Policy1000EPfSC_iS9_ffNS7_10__identityEEEvT0_T1_T2_T3_T4_T6_E12temp_storage;
	add.s32 	%r348, %r347, %r346;
	st.shared.f32 	[%r348+16], %f530;
$L__BB12_20:
	bar.sync 	0;
	setp.ne.s32 	%p88, %r1, 0;
	@%p88 bra 	$L__BB12_72;
	setp.gt.s32 	%p89, %r67, 32;
	ld.shared.f32 	%f417, [_ZZN3cub18CUB_300001_SM_10006detail6reduce28DeviceReduceSingleTileKernelINS2_10policy_hubIfjN4cuda3std3__44plusIfEEE10Policy1000EPfSC_iS9_ffNS7_10__identityEEEvT0_T1_T2_T3_T4_T6_E12temp_storage+20];
	add.f32 	%f418, %f530, %f417;
	selp.f32 	%f419, %f418, %f530, %p89;
	setp.gt.s32 	%p90, %r67, 64;
	ld.shared.f32 	%f420, [_ZZN3cub18CUB_300001_SM_10006detail6reduce28DeviceReduceSingleTileKernelINS2_10policy_hubIfjN4cuda3std3__44plusIfEEE10Policy1000EPfSC_iS9_ffNS7_10__identityEEEvT0_T1_T2_T3_T4_T6_E12temp_storage+24];
	add.f32 	%f421, %f420, %f419;
	selp.f32 	%f422, %f421, %f419, %p90;
	setp.gt.s32 	%p91, %r67, 96;
	ld.shared.f32 	%f423, [_ZZN3cub18CUB_300001_SM_10006detail6reduce28DeviceReduceSingleTileKernelINS2_10policy_hubIfjN4cuda3std3__44plusIfEEE10Policy1000EPfSC_iS9_ffNS7_10__identityEEEvT0_T1_T2_T3_T4_T6_E12temp_storage+28];
	add.f32 	%f424, %f423, %f422;
	selp.f32 	%f425, %f424, %f422, %p91;
	setp.gt.s32 	%p92, %r67, 128;
	ld.shared.f32 	%f426, [_ZZN3cub18CUB_300001_SM_10006detail6reduce28DeviceReduceSingleTileKernelINS2_10policy_hubIfjN4cuda3std3__44plusIfEEE10Policy1000EPfSC_iS9_ffNS7_10__identityEEEvT0_T1_T2_T3_T4_T6_E12temp_storage+32];
	add.f32 	%f427, %f426, %f425;
	selp.f32 	%f428, %f427, %f425, %p92;
	setp.gt.s32 	%p93, %r67, 160;
	ld.shared.f32 	%f429, [_ZZN3cub18CUB_300001_SM_10006detail6reduce28DeviceReduceSingleTileKernelINS2_10policy_hubIfjN4cuda3std3__44plusIfEEE10Policy1000EPfSC_iS9_ffNS7_10__identityEEEvT0_T1_T2_T3_T4_T6_E12temp_storage+36];
	add.f32 	%f430, %f429, %f428;
	selp.f32 	%f431, %f430, %f428, %p93;
	setp.gt.s32 	%p94, %r67, 192;
	ld.shared.f32 	%f432, [_ZZN3cub18CUB_300001_SM_10006detail6reduce28DeviceReduceSingleTileKernelINS2_10policy_hubIfjN4cuda3std3__44plusIfEEE10Policy1000EPfSC_iS9_ffNS7_10__identityEEEvT0_T1_T2_T3_T4_T6_E12temp_storage+40];
	add.f32 	%f433, %f432, %f431;
	selp.f32 	%f434, %f433, %f431, %p94;
	setp.gt.s32 	%p95, %r67, 224;
	ld.shared.f32 	%f435, [_ZZN3cub18CUB_300001_SM_10006detail6reduce28DeviceReduceSingleTileKernelINS2_10policy_hubIfjN4cuda3std3__44plusIfEEE10Policy1000EPfSC_iS9_ffNS7_10__identityEEEvT0_T1_T2_T3_T4_T6_E12temp_storage+44];
	add.f32 	%f436, %f435, %f434;
	selp.f32 	%f437, %f436, %f434, %p95;
	setp.gt.s32 	%p96, %r67, 256;
	ld.shared.f32 	%f438, [_ZZN3cub18CUB_300001_SM_10006detail6reduce28DeviceReduceSingleTileKernelINS2_10policy_hubIfjN4cuda3std3__44plusIfEEE10Policy1000EPfSC_iS9_ffNS7_10__identityEEEvT0_T1_T2_T3_T4_T6_E12temp_storage+48];
	add.f32 	%f439, %f438, %f437;
	selp.f32 	%f440, %f439, %f437, %p96;
	setp.gt.s32 	%p97, %r67, 288;
	ld.shared.f32 	%f441, [_ZZN3cub18CUB_300001_SM_10006detail6reduce28DeviceReduceSingleTileKernelINS2_10policy_hubIfjN4cuda3std3__44plusIfEEE10Policy1000EPfSC_iS9_ffNS7_10__identityEEEvT0_T1_T2_T3_T4_T6_E12temp_storage+52];
	add.f32 	%f442, %f441, %f440;
	selp.f32 	%f443, %f442, %f440, %p97;
	setp.gt.s32 	%p98, %r67, 320;
	ld.shared.f32 	%f444, [_ZZN3cub18CUB_300001_SM_10006detail6reduce28DeviceReduceSingleTileKernelINS2_10policy_hubIfjN4cuda3std3__44plusIfEEE10Policy1000EPfSC_iS9_ffNS7_10__identityEEEvT0_T1_T2_T3_T4_T6_E12temp_storage+56];
	add.f32 	%f445, %f444, %f443;
	selp.f32 	%f446, %f445, %f443, %p98;
	setp.gt.s32 	%p99, %r67, 352;
	ld.shared.f32 	%f447, [_ZZN3cub18CUB_300001_SM_10006detail6reduce28DeviceReduceSingleTileKernelINS2_10policy_hubIfjN4cuda3std3__44plusIfEEE10Policy1000EPfSC_iS9_ffNS7_10__identityEEEvT0_T1_T2_T3_T4_T6_E12temp_storage+60];
	add.f32 	%f448, %f447, %f446;
	selp.f32 	%f449, %f448, %f446, %p99;
	setp.gt.s32 	%p100, %r67, 384;
	ld.shared.f32 	%f450, [_ZZN3cub18CUB_300001_SM_10006detail6reduce28DeviceReduceSingleTileKernelINS2_10policy_hubIfjN4cuda3std3__44plusIfEEE10Policy1000EPfSC_iS9_ffNS7_10__identityEEEvT0_T1_T2_T3_T4_T6_E12temp_storage+64];
	add.f32 	%f451, %f450, %f449;
	selp.f32 	%f452, %f451, %f449, %p100;
	setp.gt.s32 	%p101, %r67, 416;
	ld.shared.f32 	%f453, [_ZZN3cub18CUB_300001_SM_10006detail6reduce28DeviceReduceSingleTileKernelINS2_10policy_hubIfjN4cuda3std3__44plusIfEEE10Policy1000EPfSC_iS9_ffNS7_10__identityEEEvT0_T1_T2_T3_T4_T6_E12temp_storage+68];
	add.f32 	%f454, %f453, %f452;
	selp.f32 	%f455, %f454, %f452, %p101;
	setp.gt.s32 	%p102, %r67, 448;
	ld.shared.f32 	%f456, [_ZZN3cub18CUB_300001_SM_10006detail6reduce28DeviceReduceSingleTileKernelINS2_10policy_hubIfjN4cuda3std3__44plusIfEEE10Policy1000EPfSC_iS9_ffNS7_10__identityEEEvT0_T1_T2_T3_T4_T6_E12temp_storage+72];
	add.f32 	%f457, %f456, %f455;
	selp.f32 	%f458, %f457, %f455, %p102;
	setp.gt.s32 	%p103, %r67, 480;
	ld.shared.f32 	%f459, [_ZZN3cub18CUB_300001_SM_10006detail6reduce28DeviceReduceSingleTileKernelINS2_10policy_hubIfjN4cuda3std3__44plusIfEEE10Policy1000EPfSC_iS9_ffNS7_10__identityEEEvT0_T1_T2_T3_T4_T6_E12temp_storage+76];
	add.f32 	%f460, %f459, %f458;
	selp.f32 	%f530, %f460, %f458, %p103;
	bra.uni 	$L__BB12_72;
$L__BB12_22:
	mov.u32 	%r13, %tid.x;
	shl.b32 	%r224, %r13, 1;
	mul.wide.u32 	%rd90, %r224, 4;
	add.s64 	%rd75, %rd16, %rd90;
	// begin inline asm
	ld.global.nc.u64 %rd74, [%rd75];
	// end inline asm
	mov.b64 	{%r225, %r226}, %rd74;
	mov.b32 	%f281, %r226;
	mov.b32 	%f282, %r225;
	add.s64 	%rd77, %rd75, 4096;
	// begin inline asm
	ld.global.nc.u64 %rd76, [%rd77];
	// end inline asm
	mov.b64 	{%r227, %r228}, %rd76;
	mov.b32 	%f283, %r228;
	mov.b32 	%f284, %r227;
	add.s64 	%rd79, %rd75, 8192;
	// begin inline asm
	ld.global.nc.u64 %rd78, [%rd79];
	// end inline asm
	mov.b64 	{%r229, %r230}, %rd78;
	mov.b32 	%f285, %r230;
	mov.b32 	%f286, %r229;
	add.s64 	%rd81, %rd75, 12288;
	// begin inline asm
	ld.global.nc.u64 %rd80, [%rd81];
	// end inline asm
	mov.b64 	{%r231, %r232}, %rd80;
	mov.b32 	%f287, %r232;
	mov.b32 	%f288, %r231;
	add.s64 	%rd83, %rd75, 16384;
	// begin inline asm
	ld.global.nc.u64 %rd82, [%rd83];
	// end inline asm
	mov.b64 	{%r233, %r234}, %rd82;
	mov.b32 	%f289, %r234;
	mov.b32 	%f290, %r233;
	add.s64 	%rd85, %rd75, 20480;
	// begin inline asm
	ld.global.nc.u64 %rd84, [%rd85];
	// end inline asm
	mov.b64 	{%r235, %r236}, %rd84;
	mov.b32 	%f291, %r236;
	mov.b32 	%f292, %r235;
	add.s64 	%rd87, %rd75, 24576;
	// begin inline asm
	ld.global.nc.u64 %rd86, [%rd87];
	// end inline asm
	mov.b64 	{%r237, %r238}, %rd86;
	mov.b32 	%f293, %r238;
	mov.b32 	%f294, %r237;
	add.s64 	%rd89, %rd75, 28672;
	// begin inline asm
	ld.global.nc.u64 %rd88, [%rd89];
	// end inline asm
	mov.b64 	{%r239, %r240}, %rd88;
	mov.b32 	%f295, %r240;
	mov.b32 	%f296, %r239;
	add.f32 	%f297, %f282, %f281;
	add.f32 	%f298, %f284, %f283;
	add.f32 	%f299, %f286, %f285;
	add.f32 	%f300, %f288, %f287;
	add.f32 	%f301, %f290, %f289;
	add.f32 	%f302, %f292, %f291;
	add.f32 	%f303, %f294, %f293;
	add.f32 	%f304, %f296, %f295;
	add.f32 	%f305, %f297, %f298;
	add.f32 	%f306, %f299, %f300;
	add.f32 	%f307, %f301, %f302;
	add.f32 	%f308, %f303, %f304;
	add.f32 	%f309, %f305, %f306;
	add.f32 	%f310, %f307, %f308;
	add.f32 	%f516, %f309, %f310;
	setp.lt.u32 	%p58, %r67, 16384;
	mov.b32 	%r387, 8192;
	@%p58 bra 	$L__BB12_26;
	add.s32 	%r14, %r67, -8192;
	mov.b32 	%r387, 8192;
$L__BB12_24:
	mul.wide.s32 	%rd107, %r387, 4;
	add.s64 	%rd92, %rd75, %rd107;
	// begin inline asm
	ld.global.nc.u64 %rd91, [%rd92];
	// end inline asm
	mov.b64 	{%r242, %r243}, %rd91;
	mov.b32 	%f311, %r243;
	mov.b32 	%f312, %r242;
	add.s64 	%rd94, %rd92, 4096;
	// begin inline asm
	ld.global.nc.u64 %rd93, [%rd94];
	// end inline asm
	mov.b64 	{%r244, %r245}, %rd93;
	mov.b32 	%f313, %r245;
	mov.b32 	%f314, %r244;
	add.s64 	%rd96, %rd92, 8192;
	// begin inline asm
	ld.global.nc.u64 %rd95, [%rd96];
	// end inline asm
	mov.b64 	{%r246, %r247}, %rd95;
	mov.b32 	%f315, %r247;
	mov.b32 	%f316, %r246;
	add.s64 	%rd98, %rd92, 12288;
	// begin inline asm
	ld.global.nc.u64 %rd97, [%rd98];
	// end inline asm
	mov.b64 	{%r248, %r249}, %rd97;
	mov.b32 	%f317, %r249;
	mov.b32 	%f318, %r248;
	add.s64 	%rd100, %rd92, 16384;
	// begin inline asm
	ld.global.nc.u64 %rd99, [%rd100];
	// end inline asm
	mov.b64 	{%r250, %r251}, %rd99;
	mov.b32 	%f319, %r251;
	mov.b32 	%f320, %r250;
	add.s64 	%rd102, %rd92, 20480;
	// begin inline asm
	ld.global.nc.u64 %rd101, [%rd102];
	// end inline asm
	mov.b64 	{%r252, %r253}, %rd101;
	mov.b32 	%f321, %r253;
	mov.b32 	%f322, %r252;
	add.s64 	%rd104, %rd92, 24576;
	// begin inline asm
	ld.global.nc.u64 %rd103, [%rd104];
	// end inline asm
	mov.b64 	{%r254, %r255}, %rd103;
	mov.b32 	%f323, %r255;
	mov.b32 	%f324, %r254;
	add.s64 	%rd106, %rd92, 28672;
	// begin inline asm
	ld.global.nc.u64 %rd105, [%rd106];
	// end inline asm
	mov.b64 	{%r256, %r257}, %rd105;
	mov.b32 	%f325, %r257;
	mov.b32 	%f326, %r256;
	add.f32 	%f327, %f516, %f312;
	add.f32 	%f328, %f311, %f314;
	add.f32 	%f329, %f313, %f316;
	add.f32 	%f330, %f315, %f318;
	add.f32 	%f331, %f317, %f320;
	add.f32 	%f332, %f319, %f322;
	add.f32 	%f333, %f321, %f324;
	add.f32 	%f334, %f323, %f326;
	add.f32 	%f335, %f327, %f328;
	add.f32 	%f336, %f329, %f330;
	add.f32 	%f337, %f331, %f332;
	add.f32 	%f338, %f333, %f334;
	add.f32 	%f339, %f335, %f336;
	add.f32 	%f340, %f337, %f338;
	add.f32 	%f341, %f339, %f340;
	add.f32 	%f516, %f341, %f325;
	sub.s32 	%r258, %r67, %r387;
	setp.lt.s32 	%p59, %r258, 8192;
	@%p59 bra 	$L__BB12_34;
	add.s32 	%r387, %r387, 8192;
	setp.le.s32 	%p60, %r387, %r14;
	@%p60 bra 	$L__BB12_24;
$L__BB12_26:
	setp.le.s32 	%p61, %r67, %r387;
	@%p61 bra 	$L__BB12_34;
	sub.s32 	%r18, %r67, %r387;
	setp.ge.s32 	%p62, %r13, %r18;
	@%p62 bra 	$L__BB12_34;
	not.b32 	%r259, %r13;
	add.s32 	%r260, %r67, %r259;
	sub.s32 	%r19, %r260, %r387;
	and.b32  	%r261, %r19, 1536;
	setp.eq.s32 	%p63, %r261, 1536;
	mov.u32 	%r391, %r13;
	@%p63 bra 	$L__BB12_31;
	add.s32 	%r389, %r13, %r387;
	shr.u32 	%r262, %r19, 9;
	add.s32 	%r263, %r262, 1;
	and.b32  	%r264, %r263, 3;
	neg.s32 	%r388, %r264;
	mov.u32 	%r391, %r13;
$L__BB12_30:
	.pragma "nounroll";
	mul.wide.u32 	%rd109, %r389, 4;
	add.s64 	%rd108, %rd16, %rd109;
	// begin inline asm
	ld.global.nc.u32 %r265, [%rd108];
	// end inline asm
	mov.b32 	%f343, %r265;
	add.f32 	%f516, %f516, %f343;
	add.s32 	%r391, %r391, 512;
	add.s32 	%r389, %r389, 512;
	add.s32 	%r388, %r388, 1;
	setp.ne.s32 	%p64, %r388, 0;
	@%p64 bra 	$L__BB12_30;
$L__BB12_31:
	setp.lt.u32 	%p65, %r19, 1536;
	@%p65 bra 	$L__BB12_34;
	cvt.u64.u32 	%rd110, %r391;
	cvt.u64.u32 	%rd111, %r387;
	add.s64 	%rd112, %rd110, %rd111;
	shl.b64 	%rd113, %rd112, 2;
	add.s64 	%rd114, %rd113, %rd16;
	add.s64 	%rd130, %rd114, 4096;
	add.s32 	%r392, %r391, %r387;
$L__BB12_33:
	mul.wide.u32 	%rd119, %r392, 4;
	add.s64 	%rd115, %rd16, %rd119;
	// begin inline asm
	ld.global.nc.u32 %r266, [%rd115];
	// end inline asm
	mov.b32 	%f344, %r266;
	add.f32 	%f345, %f516, %f344;
	add.s64 	%rd116, %rd130, -2048;
	// begin inline asm
	ld.global.nc.u32 %r267, [%rd116];
	// end inline asm
	mov.b32 	%f346, %r267;
	add.f32 	%f347, %f345, %f346;
	// begin inline asm
	ld.global.nc.u32 %r268, [%rd130];
	// end inline asm
	mov.b32 	%f348, %r268;
	add.f32 	%f349, %f347, %f348;
	add.s64 	%rd118, %rd130, 2048;
	// begin inline asm
	ld.global.nc.u32 %r269, [%rd118];
	// end inline asm
	mov.b32 	%f350, %r269;
	add.f32 	%f516, %f349, %f350;
	add.s32 	%r391, %r391, 2048;
	add.s64 	%rd130, %rd130, 8192;
	add.s32 	%r392, %r392, 2048;
	setp.lt.s32 	%p66, %r391, %r18;
	@%p66 bra 	$L__BB12_33;
$L__BB12_34:
	// begin inline asm
	mov.u32 %r270, %laneid;
	// end inline asm
	mov.b32 	%r272, %f516;
	mov.b32 	%r273, 1;
	mov.b32 	%r294, 31;
	mov.b32 	%r295, -1;
	// begin inline asm
	shfl.sync.down.b32 %r271, %r272, %r273, %r294, %r295;
	// end inline asm
	setp.gt.s32 	%p67, %r270, 30;
	mov.b32 	%f351, %r271;
	add.f32 	%f352, %f516, %f351;
	selp.f32 	%f353, %f516, %f352, %p67;
	mov.b32 	%r277, %f353;
	mov.b32 	%r278, 2;
	// begin inline asm
	shfl.sync.down.b32 %r276, %r277, %r278, %r294, %r295;
	// end inline asm
	setp.gt.s32 	%p68, %r270, 29;
	mov.b32 	%f354, %r276;
	add.f32 	%f355, %f353, %f354;
	selp.f32 	%f356, %f353, %f355, %p68;
	mov.b32 	%r282, %f356;
	mov.b32 	%r283, 4;
	// begin inline asm
	shfl.sync.down.b32 %r281, %r282, %r283, %r294, %r295;
	// end inline asm
	setp.gt.s32 	%p69, %r270, 27;
	mov.b32 	%f357, %r281;
	add.f32 	%f358, %f356, %f357;
	selp.f32 	%f359, %f356, %f358, %p69;
	mov.b32 	%r287, %f359;
	mov.b32 	%r288, 8;
	// begin inline asm
	shfl.sync.down.b32 %r286, %r287, %r288, %r294, %r295;
	// end inline asm
	setp.gt.s32 	%p70, %r270, 23;
	mov.b32 	%f360, %r286;
	add.f32 	%f361, %f359, %f360;
	selp.f32 	%f362, %f359, %f361, %p70;
	mov.b32 	%r292, %f362;
	mov.b32 	%r293, 16;
	// begin inline asm
	shfl.sync.down.b32 %r291, %r292, %r293, %r294, %r295;
	// end inline asm
	setp.gt.s32 	%p71, %r270, 15;
	mov.b32 	%f363, %r291;
	add.f32 	%f26, %f362, %f363;
	selp.f32 	%f530, %f362, %f26, %p71;
	setp.ne.s32 	%p72, %r270, 0;
	@%p72 bra 	$L__BB12_36;
	shr.u32 	%r296, %r13, 3;
	and.b32  	%r297, %r296, 124;
	mov.u32 	%r298, _ZZN3cub18CUB_300001_SM_10006detail6reduce28DeviceReduceSingleTileKernelINS2_10policy_hubIfjN4cuda3std3__44plusIfEEE10Policy1000EPfSC_iS9_ffNS7_10__identityEEEvT0_T1_T2_T3_T4_T6_E12temp_storage;
	add.s32 	%r299, %r298, %r297;
	st.shared.f32 	[%r299+16], %f26;
$L__BB12_36:
	bar.sync 	0;
	setp.ne.s32 	%p73, %r13, 0;
	@%p73 bra 	$L__BB12_72;
	ld.shared.f32 	%f364, [_ZZN3cub18CUB_300001_SM_10006detail6reduce28DeviceReduceSingleTileKernelINS2_10policy_hubIfjN4cuda3std3__44plusIfEEE10Policy1000EPfSC_iS9_ffNS7_10__identityEEEvT0_T1_T2_T3_T4_T6_E12temp_storage+20];
	add.f32 	%f365, %f530, %f364;
	ld.shared.f32 	%f366, [_ZZN3cub18CUB_300001_SM_10006detail6reduce28DeviceReduceSingleTileKernelINS2_10policy_hubIfjN4cuda3std3__44plusIfEEE10Policy1000EPfSC_iS9_ffNS7_10__identityEEEvT0_T1_T2_T3_T4_T6_E12temp_storage+24];
	add.f32 	%f367, %f365, %f366;
	ld.shared.f32 	%f368, [_ZZN3cub18CUB_300001_SM_10006detail6reduce28DeviceReduceSingleTileKernelINS2_10policy_hubIfjN4cuda3std3__44plusIfEEE10Policy1000EPfSC_iS9_ffNS7_10__identityEEEvT0_T1_T2_T3_T4_T6_E12temp_storage+28];
	add.f32 	%f369, %f367, %f368;
	ld.shared.f32 	%f370, [_ZZN3cub18CUB_300001_SM_10006detail6reduce28DeviceReduceSingleTileKernelINS2_10policy_hubIfjN4cuda3std3__44plusIfEEE10Policy1000EPfSC_iS9_ffNS7_10__identityEEEvT0_T1_T2_T3_T4_T6_E12temp_storage+32];
	add.f32 	%f371, %f369, %f370;
	ld.shared.f32 	%f372, [_ZZN3cub18CUB_300001_SM_10006detail6reduce28DeviceReduceSingleTileKernelINS2_10policy_hubIfjN4cuda3std3__44plusIfEEE10Policy1000EPfSC_iS9_ffNS7_10__identityEEEvT0_T1_T2_T3_T4_T6_E12temp_storage+36];
	add.f32 	%f373, %f371, %f372;
	ld.shared.f32 	%f374, [_ZZN3cub18CUB_300001_SM_10006detail6reduce28DeviceReduceSingleTileKernelINS2_10policy_hubIfjN4cuda3std3__44plusIfEEE10Policy1000EPfSC_iS9_ffNS7_10__identityEEEvT0_T1_T2_T3_T4_T6_E12temp_storage+40];
	add.f32 	%f375, %f373, %f374;
	ld.shared.f32 	%f376, [_ZZN3cub18CUB_300001_SM_10006detail6reduce28DeviceReduceSingleTileKernelINS2_10policy_hubIfjN4cuda3std3__44plusIfEEE10Policy1000EPfSC_iS9_ffNS7_10__identityEEEvT0_T1_T2_T3_T4_T6_E12temp_storage+44];
	add.f32 	%f377, %f375, %f376;
	ld.shared.f32 	%f378, [_ZZN3cub18CUB_300001_SM_10006detail6reduce28DeviceReduceSingleTileKernelINS2_10policy_hubIfjN4cuda3std3__44plusIfEEE10Policy1000EPfSC_iS9_ffNS7_10__identityEEEvT0_T1_T2_T3_T4_T6_E12temp_storage+48];
	add.f32 	%f379, %f377, %f378;
	ld.shared.f32 	%f380, [_ZZN3cub18CUB_300001_SM_10006detail6reduce28DeviceReduceSingleTileKernelINS2_10policy_hubIfjN4cuda3std3__44plusIfEEE10Policy1000EPfSC_iS9_ffNS7_10__identityEEEvT0_T1_T2_T3_T4_T6_E12temp_storage+52];
	add.f32 	%f381, %f379, %f380;
	ld.shared.f32 	%f382, [_ZZN3cub18CUB_300001_SM_10006detail6reduce28DeviceReduceSingleTileKernelINS2_10policy_hubIfjN4cuda3std3__44plusIfEEE10Policy1000EPfSC_iS9_ffNS7_10__identityEEEvT0_T1_T2_T3_T4_T6_E12temp_storage+56];
	add.f32 	%f383, %f381, %f382;
	ld.shared.f32 	%f384, [_ZZN3cub18CUB_300001_SM_10006detail6reduce28DeviceReduceSingleTileKernelINS2_10policy_hubIfjN4cuda3std3__44plusIfEEE10Policy1000EPfSC_iS9_ffNS7_10__identityEEEvT0_T1_T2_T3_T4_T6_E12temp_storage+60];
	add.f32 	%f385, %f383, %f384;
	ld.shared.f32 	%f386, [_ZZN3cub18CUB_300001_SM_10006detail6reduce28DeviceReduceSingleTileKernelINS2_10policy_hubIfjN4cuda3std3__44plusIfEEE10Policy1000EPfSC_iS9_ffNS7_10__identityEEEvT0_T1_T2_T3_T4_T6_E12temp_storage+64];
	add.f32 	%f387, %f385, %f386;
	ld.shared.f32 	%f388, [_ZZN3cub18CUB_300001_SM_10006detail6reduce28DeviceReduceSingleTileKernelINS2_10policy_hubIfjN4cuda3std3__44plusIfEEE10Policy1000EPfSC_iS9_ffNS7_10__identityEEEvT0_T1_T2_T3_T4_T6_E12temp_storage+68];
	add.f32 	%f389, %f387, %f388;
	ld.shared.f32 	%f390, [_ZZN3cub18CUB_300001_SM_10006detail6reduce28DeviceReduceSingleTileKernelINS2_10policy_hubIfjN4cuda3std3__44plusIfEEE10Policy1000EPfSC_iS9_ffNS7_10__identityEEEvT0_T1_T2_T3_T4_T6_E12temp_storage+72];
	add.f32 	%f391, %f389, %f390;
	ld.shared.f32 	%f392, [_ZZN3cub18CUB_300001_SM_10006detail6reduce28DeviceReduceSingleTileKernelINS2_10policy_hubIfjN4cuda3std3__44plusIfEEE10Policy1000EPfSC_iS9_ffNS7_10__identityEEEvT0_T1_T2_T3_T4_T6_E12temp_storage+76];
	add.f32 	%f530, %f391, %f392;
	bra.uni 	$L__BB12_72;
$L__BB12_38:
	setp.gt.s32 	%p3, %r67, 8191;
	@%p3 bra 	$L__BB12_56;
	mov.u32 	%r34, %tid.x;
	setp.ge.s32 	%p20, %r34, %r67;
	mov.f32 	%f522, 0f00000000;
	mov.u32 	%r397, %r34;
	@%p20 bra 	$L__BB12_41;
	mul.wide.u32 	%rd66, %r34, 4;
	add.s64 	%rd65, %rd16, %rd66;
	// begin inline asm
	ld.global.nc.u32 %r144, [%rd65];
	// end inline asm
	mov.b32 	%f522, %r144;
	add.s32 	%r397, %r34, 512;
$L__BB12_41:
	setp.ge.s32 	%p21, %r397, %r67;
	@%p21 bra 	$L__BB12_47;
	not.b32 	%r145, %r397;
	add.s32 	%r37, %r67, %r145;
	and.b32  	%r146, %r37, 1536;
	setp.eq.s32 	%p22, %r146, 1536;
	@%p22 bra 	$L__BB12_45;
	mul.wide.u32 	%rd67, %r397, 4;
	add.s64 	%rd131, %rd16, %rd67;
	shr.u32 	%r147, %r37, 9;
	add.s32 	%r148, %r147, 1;
	and.b32  	%r149, %r148, 3;
	neg.s32 	%r395, %r149;
$L__BB12_44:
	.pragma "nounroll";
	// begin inline asm
	ld.global.nc.u32 %r150, [%rd131];
	// end inline asm
	mov.b32 	%f173, %r150;
	add.f32 	%f522, %f522, %f173;
	add.s32 	%r397, %r397, 512;
	add.s64 	%rd131, %rd131, 2048;
	add.s32 	%r395, %r395, 1;
	setp.ne.s32 	%p23, %r395, 0;
	@%p23 bra 	$L__BB12_44;
$L__BB12_45:
	setp.lt.u32 	%p24, %r37, 1536;
	@%p24 bra 	$L__BB12_47;
$L__BB12_46:
	mul.wide.s32 	%rd73, %r397, 4;
	add.s64 	%rd69, %rd16, %rd73;
	// begin inline asm
	ld.global.nc.u32 %r151, [%rd69];
	// end inline asm
	mov.b32 	%f174, %r151;
	add.f32 	%f175, %f522, %f174;
	add.s64 	%rd70, %rd69, 2048;
	// begin inline asm
	ld.global.nc.u32 %r152, [%rd70];
	// end inline asm
	mov.b32 	%f176, %r152;
	add.f32 	%f177, %f175, %f176;
	add.s64 	%rd71, %rd69, 4096;
	// begin inline asm
	ld.global.nc.u32 %r153, [%rd71];
	// end inline asm
	mov.b32 	%f178, %r153;
	add.f32 	%f179, %f177, %f178;
	add.s64 	%rd72, %rd69, 6144;
	// begin inline asm
	ld.global.nc.u32 %r154, [%rd72];
	// end inline asm
	mov.b32 	%f180, %r154;
	add.f32 	%f522, %f179, %f180;
	add.s32 	%r397, %r397, 2048;
	setp.lt.s32 	%p25, %r397, %r67;
	@%p25 bra 	$L__BB12_46;
$L__BB12_47:
	setp.lt.s32 	%p26, %r67, 512;
	@%p26 bra 	$L__BB12_52;
	// begin inline asm
	mov.u32 %r193, %laneid;
	// end inline asm
	mov.b32 	%r195, %f522;
	mov.b32 	%r196, 1;
	mov.b32 	%r217, 31;
	mov.b32 	%r218, -1;
	// begin inline asm
	shfl.sync.down.b32 %r194, %r195, %r196, %r217, %r218;
	// end inline asm
	setp.gt.s32 	%p50, %r193, 30;
	mov.b32 	%f239, %r194;
	add.f32 	%f240, %f522, %f239;
	selp.f32 	%f241, %f522, %f240, %p50;
	mov.b32 	%r200, %f241;
	mov.b32 	%r201, 2;
	// begin inline asm
	shfl.sync.down.b32 %r199, %r200, %r201, %r217, %r218;
	// end inline asm
	setp.gt.s32 	%p51, %r193, 29;
	mov.b32 	%f242, %r199;
	add.f32 	%f243, %f241, %f242;
	selp.f32 	%f244, %f241, %f243, %p51;
	mov.b32 	%r205, %f244;
	mov.b32 	%r206, 4;
	// begin inline asm
	shfl.sync.down.b32 %r204, %r205, %r206, %r217, %r218;
	// end inline asm
	setp.gt.s32 	%p52, %r193, 27;
	mov.b32 	%f245, %r204;
	add.f32 	%f246, %f244, %f245;
	selp.f32 	%f247, %f244, %f246, %p52;
	mov.b32 	%r210, %f247;
	mov.b32 	%r211, 8;
	// begin inline asm
	shfl.sync.down.b32 %r209, %r210, %r211, %r217, %r218;
	// end inline asm
	setp.gt.s32 	%p53, %r193, 23;
	mov.b32 	%f248, %r209;
	add.f32 	%f249, %f247, %f248;
	selp.f32 	%f250, %f247, %f249, %p53;
	mov.b32 	%r215, %f250;
	mov.b32 	%r216, 16;
	// begin inline asm
	shfl.sync.down.b32 %r214, %r215, %r216, %r217, %r218;
	// end inline asm
	setp.gt.s32 	%p54, %r193, 15;
	mov.b32 	%f251, %r214;
	add.f32 	%f38, %f250, %f251;
	selp.f32 	%f530, %f250, %f38, %p54;
	setp.ne.s32 	%p55, %r193, 0;
	@%p55 bra 	$L__BB12_50;
	shr.u32 	%r219, %r34, 3;
	and.b32  	%r220, %r219, 124;
	mov.u32 	%r221, _ZZN3cub18CUB_300001_SM_10006detail6reduce28DeviceReduceSingleTileKernelINS2_10policy_hubIfjN4cuda3std3__44plusIfEEE10Policy1000EPfSC_iS9_ffNS7_10__identityEEEvT0_T1_T2_T3_T4_T6_E12temp_storage;
	add.s32 	%r222, %r221, %r220;
	st.shared.f32 	[%r222+16], %f38;
$L__BB12_50:
	bar.sync 	0;
	setp.ne.s32 	%p56, %r34, 0;
	@%p56 bra 	$L__BB12_72;
	ld.shared.f32 	%f252, [_ZZN3cub18CUB_300001_SM_10006detail6reduce28DeviceReduceSingleTileKernelINS2_10policy_hubIfjN4cuda3std3__44plusIfEEE10Policy1000EPfSC_iS9_ffNS7_10__identityEEEvT0_T1_T2_T3_T4_T6_E12temp_storage+20];
	add.f32 	%f253, %f530, %f252;
	ld.shared.f32 	%f254, [_ZZN3cub18CUB_300001_SM_10006detail6reduce28DeviceReduceSingleTileKernelINS2_10policy_hubIfjN4cuda3std3__44plusIfEEE10Policy1000EPfSC_iS9_ffNS7_10__identityEEEvT0_T1_T2_T3_T4_T6_E12temp_storage+24];
	add.f32 	%f255, %f253, %f254;
	ld.shared.f32 	%f256, [_ZZN3cub18CUB_300001_SM_10006detail6reduce28DeviceReduceSingleTileKernelINS2_10policy_hubIfjN4cuda3std3__44plusIfEEE10Policy1000EPfSC_iS9_ffNS7_10__identityEEEvT0_T1_T2_T3_T4_T6_E12temp_storage+28];
	add.f32 	%f257, %f255, %f256;
	ld.shared.f32 	%f258, [_ZZN3cub18CUB_300001_SM_10006detail6reduce28DeviceReduceSingleTileKernelINS2_10policy_hubIfjN4cuda3std3__44plusIfEEE10Policy1000EPfSC_iS9_ffNS7_10__identityEEEvT0_T1_T2_T3_T4_T6_E12temp_storage+32];
	add.f32 	%f259, %f257, %f258;
	ld.shared.f32 	%f260, [_ZZN3cub18CUB_300001_SM_10006detail6reduce28DeviceReduceSingleTileKernelINS2_10policy_hubIfjN4cuda3std3__44plusIfEEE10Policy1000EPfSC_iS9_ffNS7_10__identityEEEvT0_T1_T2_T3_T4_T6_E12temp_storage+36];
	add.f32 	%f261, %f259, %f260;
	ld.shared.f32 	%f262, [_ZZN3cub18CUB_300001_SM_10006detail6reduce28DeviceReduceSingleTileKernelINS2_10policy_hubIfjN4cuda3std3__44plusIfEEE10Policy1000EPfSC_iS9_ffNS7_10__identityEEEvT0_T1_T2_T3_T4_T6_E12temp_storage+40];
	add.f32 	%f263, %f261, %f262;
	ld.shared.f32 	%f264, [_ZZN3cub18CUB_300001_SM_10006detail6reduce28DeviceReduceSingleTileKernelINS2_10policy_hubIfjN4cuda3std3__44plusIfEEE10Policy1000EPfSC_iS9_ffNS7_10__identityEEEvT0_T1_T2_T3_T4_T6_E12temp_storage+44];
	add.f32 	%f265, %f263, %f264;
	ld.shared.f32 	%f266, [_ZZN3cub18CUB_300001_SM_10006detail6reduce28DeviceReduceSingleTileKernelINS2_10policy_hubIfjN4cuda3std3__44plusIfEEE10Policy1000EPfSC_iS9_ffNS7_10__identityEEEvT0_T1_T2_T3_T4_T6_E12temp_storage+48];
	add.f32 	%f267, %f265, %f266;
	ld.shared.f32 	%f268, [_ZZN3cub18CUB_300001_SM_10006detail6reduce28DeviceReduceSingleTileKernelINS2_10policy_hubIfjN4cuda3std3__44plusIfEEE10Policy1000EPfSC_iS9_ffNS7_10__identityEEEvT0_T1_T2_T3_T4_T6_E12temp_storage+52];
	add.f32 	%f269, %f267, %f268;
	ld.shared.f32 	%f270, [_ZZN3cub18CUB_300001_SM_10006detail6reduce28DeviceReduceSingleTileKernelINS2_10policy_hubIfjN4cuda3std3__44plusIfEEE10Policy1000EPfSC_iS9_ffNS7_10__identityEEEvT0_T1_T2_T3_T4_T6_E12temp_storage+56];
	add.f32 	%f271, %f269, %f270;
	ld.shared.f32 	%f272, [_ZZN3cub18CUB_300001_SM_10006detail6reduce28DeviceReduceSingleTileKernelINS2_10policy_hubIfjN4cuda3std3__44plusIfEEE10Policy1000EPfSC_iS9_ffNS7_10__identityEEEvT0_T1_T2_T3_T4_T6_E12temp_storage+60];
	add.f32 	%f273, %f271, %f272;
	ld.shared.f32 	%f274, [_ZZN3cub18CUB_300001_SM_10006detail6reduce28DeviceReduceSingleTileKernelINS2_10policy_hubIfjN4cuda3std3__44plusIfEEE10Policy1000EPfSC_iS9_ffNS7_10__identityEEEvT0_T1_T2_T3_T4_T6_E12temp_storage+64];
	add.f32 	%f275, %f273, %f274;
	ld.shared.f32 	%f276, [_ZZN3cub18CUB_300001_SM_10006detail6reduce28DeviceReduceSingleTileKernelINS2_10policy_hubIfjN4cuda3std3__44plusIfEEE10Policy1000EPfSC_iS9_ffNS7_10__identityEEEvT0_T1_T2_T3_T4_T6_E12temp_storage+68];
	add.f32 	%f277, %f275, %f276;
	ld.shared.f32 	%f278, [_ZZN3cub18CUB_300001_SM_10006detail6reduce28DeviceReduceSingleTileKernelINS2_10policy_hubIfjN4cuda3std3__44plusIfEEE10Policy1000EPfSC_iS9_ffNS7_10__identityEEEvT0_T1_T2_T3_T4_T6_E12temp_storage+72];
	add.f32 	%f279, %f277, %f278;
	ld.shared.f32 	%f280, [_ZZN3cub18CUB_300001_SM_10006detail6reduce28DeviceReduceSingleTileKernelINS2_10policy_hubIfjN4cuda3std3__44plusIfEEE10Policy1000EPfSC_iS9_ffNS7_10__identityEEEvT0_T1_T2_T3_T4_T6_E12temp_storage+76];
	add.f32 	%f530, %f279, %f280;
	bra.uni 	$L__BB12_72;
$L__BB12_52:
	// begin inline asm
	mov.u32 %r155, %laneid;
	// end inline asm
	and.b32  	%r181, %r34, 992;
	add.s32 	%r182, %r181, 32;
	setp.gt.s32 	%p27, %r182, %r67;
	not.b32 	%r183, %r181;
	add.s32 	%r184, %r67, %r183;
	selp.b32 	%r179, %r184, 31, %p27;
	mov.b32 	%r157, %f522;
	mov.b32 	%r158, 1;
	mov.b32 	%r180, -1;
	// begin inline asm
	shfl.sync.down.b32 %r156, %r157, %r158, %r179, %r180;
	// end inline asm
	setp.lt.s32 	%p28, %r155, %r179;
	mov.b32 	%f181, %r156;
	add.f32 	%f182, %f522, %f181;
	selp.f32 	%f183, %f182, %f522, %p28;
	mov.b32 	%r162, %f183;
	mov.b32 	%r163, 2;
	// begin inline asm
	shfl.sync.down.b32 %r161, %r162, %r163, %r179, %r180;
	// end inline asm
	add.s32 	%r185, %r155, 2;
	setp.gt.s32 	%p29, %r185, %r179;
	mov.b32 	%f184, %r161;
	add.f32 	%f185, %f183, %f184;
	selp.f32 	%f186, %f183, %f185, %p29;
	mov.b32 	%r167, %f186;
	mov.b32 	%r168, 4;
	// begin inline asm
	shfl.sync.down.b32 %r166, %r167, %r168, %r179, %r180;
	// end inline asm
	add.s32 	%r186, %r155, 4;
	setp.gt.s32 	%p30, %r186, %r179;
	mov.b32 	%f187, %r166;
	add.f32 	%f188, %f186, %f187;
	selp.f32 	%f189, %f186, %f188, %p30;
	mov.b32 	%r172, %f189;
	mov.b32 	%r173, 8;
	// begin inline asm
	shfl.sync.down.b32 %r171, %r172, %r173, %r179, %r180;
	// end inline asm
	add.s32 	%r187, %r155, 8;
	setp.gt.s32 	%p31, %r187, %r179;
	mov.b32 	%f190, %r171;
	add.f32 	%f191, %f189, %f190;
	selp.f32 	%f192, %f189, %f191, %p31;
	mov.b32 	%r177, %f192;
	mov.b32 	%r178, 16;
	// begin inline asm
	shfl.sync.down.b32 %r176, %r177, %r178, %r179, %r180;
	// end inline asm
	add.s32 	%r188, %r155, 16;
	setp.gt.s32 	%p32, %r188, %r179;
	mov.b32 	%f193, %r176;
	add.f32 	%f194, %f192, %f193;
	selp.f32 	%f530, %f192, %f194, %p32;
	setp.ne.s32 	%p33, %r155, 0;
	@%p33 bra 	$L__BB12_54;
	shr.u32 	%r189, %r34, 3;
	and.b32  	%r190, %r189, 124;
	mov.u32 	%r191, _ZZN3cub18CUB_300001_SM_10006detail6reduce28DeviceReduceSingleTileKernelINS2_10policy_hubIfjN4cuda3std3__44plusIfEEE10Policy1000EPfSC_iS9_ffNS7_10__identityEEEvT0_T1_T2_T3_T4_T6_E12temp_storage;
	add.s32 	%r192, %r191, %r190;
	st.shared.f32 	[%r192+16], %f530;
$L__BB12_54:
	bar.sync 	0;
	setp.ne.s32 	%p34, %r34, 0;
	@%p34 bra 	$L__BB12_72;
	setp.gt.s32 	%p35, %r67, 32;
	ld.shared.f32 	%f195, [_ZZN3cub18CUB_300001_SM_10006detail6reduce28DeviceReduceSingleTileKernelINS2_10policy_hubIfjN4cuda3std3__44plusIfEEE10Policy1000EPfSC_iS9_ffNS7_10__identityEEEvT0_T1_T2_T3_T4_T6_E12temp_storage+20];
	add.f32 	%f196, %f530, %f195;
	selp.f32 	%f197, %f196, %f530, %p35;
	setp.gt.s32 	%p36, %r67, 64;
	ld.shared.f32 	%f198, [_ZZN3cub18CUB_300001_SM_10006detail6reduce28DeviceReduceSingleTileKernelINS2_10policy_hubIfjN4cuda3std3__44plusIfEEE10Policy1000EPfSC_iS9_ffNS7_10__identityEEEvT0_T1_T2_T3_T4_T6_E12temp_storage+24];
	add.f32 	%f199, %f198, %f197;
	selp.f32 	%f200, %f199, %f197, %p36;
	setp.gt.s32 	%p37, %r67, 96;
	ld.shared.f32 	%f201, [_ZZN3cub18CUB_300001_SM_10006detail6reduce28DeviceReduceSingleTileKernelINS2_10policy_hubIfjN4cuda3std3__44plusIfEEE10Policy1000EPfSC_iS9_ffNS7_10__identityEEEvT0_T1_T2_T3_T4_T6_E12temp_storage+28];
	add.f32 	%f202, %f201, %f200;
	selp.f32 	%f203, %f202, %f200, %p37;
	setp.gt.s32 	%p38, %r67, 128;
	ld.shared.f32 	%f204, [_ZZN3cub18CUB_300001_SM_10006detail6reduce28DeviceReduceSingleTileKernelINS2_10policy_hubIfjN4cuda3std3__44plusIfEEE10Policy1000EPfSC_iS9_ffNS7_10__identityEEEvT0_T1_T2_T3_T4_T6_E12temp_storage+32];
	add.f32 	%f205, %f204, %f203;
	selp.f32 	%f206, %f205, %f203, %p38;
	setp.gt.s32 	%p39, %r67, 160;
	ld.shared.f32 	%f207, [_ZZN3cub18CUB_300001_SM_10006detail6reduce28DeviceReduceSingleTileKernelINS2_10policy_hubIfjN4cuda3std3__44plusIfEEE10Policy1000EPfSC_iS9_ffNS7_10__identityEEEvT0_T1_T2_T3_T4_T6_E12temp_storage+36];
	add.f32 	%f208, %f207, %f206;
	selp.f32 	%f209, %f208, %f206, %p39;
	setp.gt.s32 	%p40, %r67, 192;
	ld.shared.f32 	%f210, [_ZZN3cub18CUB_300001_SM_10006detail6reduce28DeviceReduceSingleTileKernelINS2_10policy_hubIfjN4cuda3std3__44plusIfEEE10Policy1000EPfSC_iS9_ffNS7_10__identityEEEvT0_T1_T2_T3_T4_T6_E12temp_storage+40];
	add.f32 	%f211, %f210, %f209;
	selp.f32 	%f212, %f211, %f209, %p40;
	setp.gt.s32 	%p41, %r67, 224;
	ld.shared.f32 	%f213, [_ZZN3cub18CUB_300001_SM_10006detail6reduce28DeviceReduceSingleTileKernelINS2_10policy_hubIfjN4cuda3std3__44plusIfEEE10Policy1000EPfSC_iS9_ffNS7_10__identityEEEvT0_T1_T2_T3_T4_T6_E12temp_storage+44];
	add.f32 	%f214, %f213, %f212;
	selp.f32 	%f215, %f214, %f212, %p41;
	setp.gt.s32 	%p42, %r67, 256;
	ld.shared.f32 	%f216, [_ZZN3cub18CUB_300001_SM_10006detail6reduce28DeviceReduceSingleTileKernelINS2_10policy_hubIfjN4cuda3std3__44plusIfEEE10Policy1000EPfSC_iS9_ffNS7_10__identityEEEvT0_T1_T2_T3_T4_T6_E12temp_storage+48];
	add.f32 	%f217, %f216, %f215;
	selp.f32 	%f218, %f217, %f215, %p42;
	setp.gt.s32 	%p43, %r67, 288;
	ld.shared.f32 	%f219, [_ZZN3cub18CUB_300001_SM_10006detail6reduce28DeviceReduceSingleTileKernelINS2_10policy_hubIfjN4cuda3std3__44plusIfEEE10Policy1000EPfSC_iS9_ffNS7_10__identityEEEvT0_T1_T2_T3_T4_T6_E12temp_storage+52];
	add.f32 	%f220, %f219, %f218;
	selp.f32 	%f221, %f220, %f218, %p43;
	setp.gt.s32 	%p44, %r67, 320;
	ld.shared.f32 	%f222, [_ZZN3cub18CUB_300001_SM_10006detail6reduce28DeviceReduceSingleTileKernelINS2_10policy_hubIfjN4cuda3std3__44plusIfEEE10Policy1000EPfSC_iS9_ffNS7_10__identityEEEvT0_T1_T2_T3_T4_T6_E12temp_storage+56];
	add.f32 	%f223, %f222, %f221;
	selp.f32 	%f224, %f223, %f221, %p44;
	setp.gt.s32 	%p45, %r67, 352;
	ld.shared.f32 	%f225, [_ZZN3cub18CUB_300001_SM_10006detail6reduce28DeviceReduceSingleTileKernelINS2_10policy_hubIfjN4cuda3std3__44plusIfEEE10Policy1000EPfSC_iS9_ffNS7_10__identityEEEvT0_T1_T2_T3_T4_T6_E12temp_storage+60];
	add.f32 	%f226, %f225, %f224;
	selp.f32 	%f227, %f226, %f224, %p45;
	setp.gt.s32 	%p46, %r67, 384;
	ld.shared.f32 	%f228, [_ZZN3cub18CUB_300001_SM_10006detail6reduce28DeviceReduceSingleTileKernelINS2_10policy_hubIfjN4cuda3std3__44plusIfEEE10Policy1000EPfSC_iS9_ffNS7_10__identityEEEvT0_T1_T2_T3_T4_T6_E12temp_storage+64];
	add.f32 	%f229, %f228, %f227;
	selp.f32 	%f230, %f229, %f227, %p46;
	setp.gt.s32 	%p47, %r67, 416;
	ld.shared.f32 	%f231, [_ZZN3cub18CUB_300001_SM_10006detail6reduce28DeviceReduceSingleTileKernelINS2_10policy_hubIfjN4cuda3std3__44plusIfEEE10Policy1000EPfSC_iS9_ffNS7_10__identityEEEvT0_T1_T2_T3_T4_T6_E12temp_storage+68];
	add.f32 	%f232, %f231, %f230;
	selp.f32 	%f233, %f232, %f230, %p47;
	setp.gt.s32 	%p48, %r67, 448;
	ld.shared.f32 	%f234, [_ZZN3cub18CUB_300001_SM_10006detail6reduce28DeviceReduceSingleTileKernelINS2_10policy_hubIfjN4cuda3std3__44plusIfEEE10Policy1000EPfSC_iS9_ffNS7_10__identityEEEvT0_T1_T2_T3_T4_T6_E12temp_storage+72];
	add.f32 	%f235, %f234, %f233;
	selp.f32 	%f236, %f235, %f233, %p48;
	setp.gt.s32 	%p49, %r67, 480;
	ld.shared.f32 	%f237, [_ZZN3cub18CUB_300001_SM_10006detail6reduce28DeviceReduceSingleTileKernelINS2_10policy_hubIfjN4cuda3std3__44plusIfEEE10Policy1000EPfSC_iS9_ffNS7_10__identityEEEvT0_T1_T2_T3_T4_T6_E12temp_storage+76];
	add.f32 	%f238, %f237, %f236;
	selp.f32 	%f530, %f238, %f236, %p49;
	bra.uni 	$L__BB12_72;
$L__BB12_56:
	mov.u32 	%r46, %tid.x;
	mul.wide.u32 	%rd35, %r46, 4;
	add.s64 	%rd19, %rd16, %rd35;
	// begin inline asm
	ld.global.nc.u32 %r68, [%rd19];
	// end inline asm
	mov.b32 	%f59, %r68;
	add.s64 	%rd20, %rd19, 2048;
	// begin inline asm
	ld.global.nc.u32 %r69, [%rd20];
	// end inline asm
	mov.b32 	%f60, %r69;
	add.s64 	%rd21, %rd19, 4096;
	// begin inline asm
	ld.global.nc.u32 %r70, [%rd21];
	// end inline asm
	mov.b32 	%f61, %r70;
	add.s64 	%rd22, %rd19, 6144;
	// begin inline asm
	ld.global.nc.u32 %r71, [%rd22];
	// end inline asm
	mov.b32 	%f62, %r71;
	add.s64 	%rd23, %rd19, 8192;
	// begin inline asm
	ld.global.nc.u32 %r72, [%rd23];
	// end inline asm
	mov.b32 	%f63, %r72;
	add.s64 	%rd24, %rd19, 10240;
	// begin inline asm
	ld.global.nc.u32 %r73, [%rd24];
	// end inline asm
	mov.b32 	%f64, %r73;
	add.s64 	%rd25, %rd19, 12288;
	// begin inline asm
	ld.global.nc.u32 %r74, [%rd25];
	// end inline asm
	mov.b32 	%f65, %r74;
	add.s64 	%rd26, %rd19, 14336;
	// begin inline asm
	ld.global.nc.u32 %r75, [%rd26];
	// end inline asm
	mov.b32 	%f66, %r75;
	add.s64 	%rd27, %rd19, 16384;
	// begin inline asm
	ld.global.nc.u32 %r76, [%rd27];
	// end inline asm
	mov.b32 	%f67, %r76;
	add.s64 	%rd28, %rd19, 18432;
	// begin inline asm
	ld.global.nc.u32 %r77, [%rd28];
	// end inline asm
	mov.b32 	%f68, %r77;
	add.s64 	%rd29, %rd19, 20480;
	// begin inline asm
	ld.global.nc.u32 %r78, [%rd29];
	// end inline asm
	mov.b32 	%f69, %r78;
	add.s64 	%rd30, %rd19, 22528;
	// begin inline asm
	ld.global.nc.u32 %r79, [%rd30];
	// end inline asm
	mov.b32 	%f70, %r79;
	add.s64 	%rd31, %rd19, 24576;
	// begin inline asm
	ld.global.nc.u32 %r80, [%rd31];
	// end inline asm
	mov.b32 	%f71, %r80;
	add.s64 	%rd32, %rd19, 26624;
	// begin inline asm
	ld.global.nc.u32 %r81, [%rd32];
	// end inline asm
	mov.b32 	%f72, %r81;
	add.s64 	%rd33, %rd19, 28672;
	// begin inline asm
	ld.global.nc.u32 %r82, [%rd33];
	// end inline asm
	mov.b32 	%f73, %r82;
	add.s64 	%rd34, %rd19, 30720;
	// begin inline asm
	ld.global.nc.u32 %r83, [%rd34];
	// end inline asm
	mov.b32 	%f74, %r83;
	add.f32 	%f75, %f59, %f60;
	add.f32 	%f76, %f61, %f62;
	add.f32 	%f77, %f63, %f64;
	add.f32 	%f78, %f65, %f66;
	add.f32 	%f79, %f67, %f68;
	add.f32 	%f80, %f69, %f70;
	add.f32 	%f81, %f71, %f72;
	add.f32 	%f82, %f73, %f74;
	add.f32 	%f83, %f75, %f76;
	add.f32 	%f84, %f77, %f78;
	add.f32 	%f85, %f79, %f80;
	add.f32 	%f86, %f81, %f82;
	add.f32 	%f87, %f83, %f84;
	add.f32 	%f88, %f85, %f86;
	add.f32 	%f529, %f87, %f88;
	setp.lt.u32 	%p4, %r67, 16384;
	mov.b32 	%r400, 8192;
	@%p4 bra 	$L__BB12_60;
	add.s32 	%r47, %r67, -8192;
	mov.b32 	%r400, 8192;
$L__BB12_58:
	mul.wide.s32 	%rd52, %r400, 4;
	add.s64 	%rd36, %rd19, %rd52;
	// begin inline asm
	ld.global.nc.u32 %r86, [%rd36];
	// end inline asm
	mov.b32 	%f89, %r86;
	add.s64 	%rd37, %rd36, 2048;
	// begin inline asm
	ld.global.nc.u32 %r87, [%rd37];
	// end inline asm
	mov.b32 	%f90, %r87;
	add.s64 	%rd38, %rd36, 4096;
	// begin inline asm
	ld.global.nc.u32 %r88, [%rd38];
	// end inline asm
	mov.b32 	%f91, %r88;
	add.s64 	%rd39, %rd36, 6144;
	// begin inline asm
	ld.global.nc.u32 %r89, [%rd39];
	// end inline asm
	mov.b32 	%f92, %r89;
	add.s64 	%rd40, %rd36, 8192;
	// begin inline asm
	ld.global.nc.u32 %r90, [%rd40];
	// end inline asm
	mov.b32 	%f93, %r90;
	add.s64 	%rd41, %rd36, 10240;
	// begin inline asm
	ld.global.nc.u32 %r91, [%rd41];
	// end inline asm
	mov.b32 	%f94, %r91;
	add.s64 	%rd42, %rd36, 12288;
	// begin inline asm
	ld.global.nc.u32 %r92, [%rd42];
	// end inline asm
	mov.b32 	%f95, %r92;
	add.s64 	%rd43, %rd36, 14336;
	// begin inline asm
	ld.global.nc.u32 %r93, [%rd43];
	// end inline asm
	mov.b32 	%f96, %r93;
	add.s64 	%rd44, %rd36, 16384;
	// begin inline asm
	ld.global.nc.u32 %r94, [%rd44];
	// end inline asm
	mov.b32 	%f97, %r94;
	add.s64 	%rd45, %rd36, 18432;
	// begin inline asm
	ld.global.nc.u32 %r95, [%rd45];
	// end inline asm
	mov.b32 	%f98, %r95;
	add.s64 	%rd46, %rd36, 20480;
	// begin inline asm
	ld.global.nc.u32 %r96, [%rd46];
	// end inline asm
	mov.b32 	%f99, %r96;
	add.s64 	%rd47, %rd36, 22528;
	// begin inline asm
	ld.global.nc.u32 %r97, [%rd47];
	// end inline asm
	mov.b32 	%f100, %r97;
	add.s64 	%rd48, %rd36, 24576;
	// begin inline asm
	ld.global.nc.u32 %r98, [%rd48];
	// end inline asm
	mov.b32 	%f101, %r98;
	add.s64 	%rd49, %rd36, 26624;
	// begin inline asm
	ld.global.nc.u32 %r99, [%rd49];
	// end inline asm
	mov.b32 	%f102, %r99;
	add.s64 	%rd50, %rd36, 28672;
	// begin inline asm
	ld.global.nc.u32 %r100, [%rd50];
	// end inline asm
	mov.b32 	%f103, %r100;
	add.s64 	%rd51, %rd36, 30720;
	// begin inline asm
	ld.global.nc.u32 %r101, [%rd51];
	// end inline asm
	mov.b32 	%f104, %r101;
	add.f32 	%f105, %f529, %f89;
	add.f32 	%f106, %f90, %f91;
	add.f32 	%f107, %f92, %f93;
	add.f32 	%f108, %f94, %f95;
	add.f32 	%f109, %f96, %f97;
	add.f32 	%f110, %f98, %f99;
	add.f32 	%f111, %f100, %f101;
	add.f32 	%f112, %f102, %f103;
	add.f32 	%f113, %f105, %f106;
	add.f32 	%f114, %f107, %f108;
	add.f32 	%f115, %f109, %f110;
	add.f32 	%f116, %f111, %f112;
	add.f32 	%f117, %f113, %f114;
	add.f32 	%f118, %f115, %f116;
	add.f32 	%f119, %f117, %f118;
	add.f32 	%f529, %f119, %f104;
	sub.s32 	%r102, %r67, %r400;
	setp.lt.s32 	%p5, %r102, 8192;
	@%p5 bra 	$L__BB12_68;
	add.s32 	%r400, %r400, 8192;
	setp.le.s32 	%p6, %r400, %r47;
	@%p6 bra 	$L__BB12_58;
$L__BB12_60:
	setp.le.s32 	%p7, %r67, %r400;
	@%p7 bra 	$L__BB12_68;
	sub.s32 	%r51, %r67, %r400;
	setp.ge.s32 	%p8, %r46, %r51;
	@%p8 bra 	$L__BB12_68;
	not.b32 	%r103, %r46;
	add.s32 	%r104, %r67, %r103;
	sub.s32 	%r52, %r104, %r400;
	and.b32  	%r105, %r52, 1536;
	setp.eq.s32 	%p9, %r105, 1536;
	mov.u32 	%r404, %r46;
	@%p9 bra 	$L__BB12_65;
	add.s32 	%r402, %r46, %r400;
	shr.u32 	%r106, %r52, 9;
	add.s32 	%r107, %r106, 1;
	and.b32  	%r108, %r107, 3;
	neg.s32 	%r401, %r108;
	mov.u32 	%r404, %r46;
$L__BB12_64:
	.pragma "nounroll";
	mul.wide.u32 	%rd54, %r402, 4;
	add.s64 	%rd53, %rd16, %rd54;
	// begin inline asm
	ld.global.nc.u32 %r109, [%rd53];
	// end inline asm
	mov.b32 	%f121, %r109;
	add.f32 	%f529, %f529, %f121;
	add.s32 	%r404, %r404, 512;
	add.s32 	%r402, %r402, 512;
	add.s32 	%r401, %r401, 1;
	setp.ne.s32 	%p10, %r401, 0;
	@%p10 bra 	$L__BB12_64;
$L__BB12_65:
	setp.lt.u32 	%p11, %r52, 1536;
	@%p11 bra 	$L__BB12_68;
	cvt.u64.u32 	%rd55, %r404;
	cvt.u64.u32 	%rd56, %r400;
	add.s64 	%rd57, %rd55, %rd56;
	shl.b64 	%rd58, %rd57, 2;
	add.s64 	%rd59, %rd58, %rd16;
	add.s64 	%rd132, %rd59, 4096;
	add.s32 	%r405, %r404, %r400;
$L__BB12_67:
	mul.wide.u32 	%rd64, %r405, 4;
	add.s64 	%rd60, %rd16, %rd64;
	// begin inline asm
	ld.global.nc.u32 %r110, [%rd60];
	// end inline asm
	mov.b32 	%f122, %r110;
	add.f32 	%f123, %f529, %f122;
	add.s64 	%rd61, %rd132, -2048;
	// begin inline asm
	ld.global.nc.u32 %r111, [%rd61];
	// end inline asm
	mov.b32 	%f124, %r111;
	add.f32 	%f125, %f123, %f124;
	// begin inline asm
	ld.global.nc.u32 %r112, [%rd132];
	// end inline asm
	mov.b32 	%f126, %r112;
	add.f32 	%f127, %f125, %f126;
	add.s64 	%rd63, %rd132, 2048;
	// begin inline asm
	ld.global.nc.u32 %r113, [%rd63];
	// end inline asm
	mov.b32 	%f128, %r113;
	add.f32 	%f529, %f127, %f128;
	add.s32 	%r404, %r404, 2048;
	add.s64 	%rd132, %rd132, 8192;
	add.s32 	%r405, %r405, 2048;
	setp.lt.s32 	%p12, %r404, %r51;
	@%p12 bra 	$L__BB12_67;
$L__BB12_68:
	// begin inline asm
	mov.u32 %r114, %laneid;
	// end inline asm
	mov.b32 	%r116, %f529;
	mov.b32 	%r117, 1;
	mov.b32 	%r138, 31;
	mov.b32 	%r139, -1;
	// begin inline asm
	shfl.sync.down.b32 %r115, %r116, %r117, %r138, %r139;
	// end inline asm
	setp.gt.s32 	%p13, %r114, 30;
	mov.b32 	%f129, %r115;
	add.f32 	%f130, %f529, %f129;
	selp.f32 	%f131, %f529, %f130, %p13;
	mov.b32 	%r121, %f131;
	mov.b32 	%r122, 2;
	// begin inline asm
	shfl.sync.down.b32 %r120, %r121, %r122, %r138, %r139;
	// end inline asm
	setp.gt.s32 	%p14, %r114, 29;
	mov.b32 	%f132, %r120;
	add.f32 	%f133, %f131, %f132;
	selp.f32 	%f134, %f131, %f133, %p14;
	mov.b32 	%r126, %f134;
	mov.b32 	%r127, 4;
	// begin inline asm
	shfl.sync.down.b32 %r125, %r126, %r127, %r138, %r139;
	// end inline asm
	setp.gt.s32 	%p15, %r114, 27;
	mov.b32 	%f135, %r125;
	add.f32 	%f136, %f134, %f135;
	selp.f32 	%f137, %f134, %f136, %p15;
	mov.b32 	%r131, %f137;
	mov.b32 	%r132, 8;
	// begin inline asm
	shfl.sync.down.b32 %r130, %r131, %r132, %r138, %r139;
	// end inline asm
	setp.gt.s32 	%p16, %r114, 23;
	mov.b32 	%f138, %r130;
	add.f32 	%f139, %f137, %f138;
	selp.f32 	%f140, %f137, %f139, %p16;
	mov.b32 	%r136, %f140;
	mov.b32 	%r137, 16;
	// begin inline asm
	shfl.sync.down.b32 %r135, %r136, %r137, %r138, %r139;
	// end inline asm
	setp.gt.s32 	%p17, %r114, 15;
	mov.b32 	%f141, %r135;
	add.f32 	%f54, %f140, %f141;
	selp.f32 	%f530, %f140, %f54, %p17;
	setp.ne.s32 	%p18, %r114, 0;
	@%p18 bra 	$L__BB12_70;
	shr.u32 	%r140, %r46, 3;
	and.b32  	%r141, %r140, 124;
	mov.u32 	%r142, _ZZN3cub18CUB_300001_SM_10006detail6reduce28DeviceReduceSingleTileKernelINS2_10policy_hubIfjN4cuda3std3__44plusIfEEE10Policy1000EPfSC_iS9_ffNS7_10__identityEEEvT0_T1_T2_T3_T4_T6_E12temp_storage;
	add.s32 	%r143, %r142, %r141;
	st.shared.f32 	[%r143+16], %f54;
$L__BB12_70:
	bar.sync 	0;
	setp.ne.s32 	%p19, %r46, 0;
	@%p19 bra 	$L__BB12_72;
	ld.shared.f32 	%f142, [_ZZN3cub18CUB_300001_SM_10006detail6reduce28DeviceReduceSingleTileKernelINS2_10policy_hubIfjN4cuda3std3__44plusIfEEE10Policy1000EPfSC_iS9_ffNS7_10__identityEEEvT0_T1_T2_T3_T4_T6_E12temp_storage+20];
	add.f32 	%f143, %f530, %f142;
	ld.shared.f32 	%f144, [_ZZN3cub18CUB_300001_SM_10006detail6reduce28DeviceReduceSingleTileKernelINS2_10policy_hubIfjN4cuda3std3__44plusIfEEE10Policy1000EPfSC_iS9_ffNS7_10__identityEEEvT0_T1_T2_T3_T4_T6_E12temp_storage+24];
	add.f32 	%f145, %f143, %f144;
	ld.shared.f32 	%f146, [_ZZN3cub18CUB_300001_SM_10006detail6reduce28DeviceReduceSingleTileKernelINS2_10policy_hubIfjN4cuda3std3__44plusIfEEE10Policy1000EPfSC_iS9_ffNS7_10__identityEEEvT0_T1_T2_T3_T4_T6_E12temp_storage+28];
	add.f32 	%f147, %f145, %f146;
	ld.shared.f32 	%f148, [_ZZN3cub18CUB_300001_SM_10006detail6reduce28DeviceReduceSingleTileKernelINS2_10policy_hubIfjN4cuda3std3__44plusIfEEE10Policy1000EPfSC_iS9_ffNS7_10__identityEEEvT0_T1_T2_T3_T4_T6_E12temp_storage+32];
	add.f32 	%f149, %f147, %f148;
	ld.shared.f32 	%f150, [_ZZN3cub18CUB_300001_SM_10006detail6reduce28DeviceReduceSingleTileKernelINS2_10policy_hubIfjN4cuda3std3__44plusIfEEE10Policy1000EPfSC_iS9_ffNS7_10__identityEEEvT0_T1_T2_T3_T4_T6_E12temp_storage+36];
	add.f32 	%f151, %f149, %f150;
	ld.shared.f32 	%f152, [_ZZN3cub18CUB_300001_SM_10006detail6reduce28DeviceReduceSingleTileKernelINS2_10policy_hubIfjN4cuda3std3__44plusIfEEE10Policy1000EPfSC_iS9_ffNS7_10__identityEEEvT0_T1_T2_T3_T4_T6_E12temp_storage+40];
	add.f32 	%f153, %f151, %f152;
	ld.shared.f32 	%f154, [_ZZN3cub18CUB_300001_SM_10006detail6reduce28DeviceReduceSingleTileKernelINS2_10policy_hubIfjN4cuda3std3__44plusIfEEE10Policy1000EPfSC_iS9_ffNS7_10__identityEEEvT0_T1_T2_T3_T4_T6_E12temp_storage+44];
	add.f32 	%f155, %f153, %f154;
	ld.shared.f32 	%f156, [_ZZN3cub18CUB_300001_SM_10006detail6reduce28DeviceReduceSingleTileKernelINS2_10policy_hubIfjN4cuda3std3__44plusIfEEE10Policy1000EPfSC_iS9_ffNS7_10__identityEEEvT0_T1_T2_T3_T4_T6_E12temp_storage+48];
	add.f32 	%f157, %f155, %f156;
	ld.shared.f32 	%f158, [_ZZN3cub18CUB_300001_SM_10006detail6reduce28DeviceReduceSingleTileKernelINS2_10policy_hubIfjN4cuda3std3__44plusIfEEE10Policy1000EPfSC_iS9_ffNS7_10__identityEEEvT0_T1_T2_T3_T4_T6_E12temp_storage+52];
	add.f32 	%f159, %f157, %f158;
	ld.shared.f32 	%f160, [_ZZN3cub18CUB_300001_SM_10006detail6reduce28DeviceReduceSingleTileKernelINS2_10policy_hubIfjN4cuda3std3__44plusIfEEE10Policy1000EPfSC_iS9_ffNS7_10__identityEEEvT0_T1_T2_T3_T4_T6_E12temp_storage+56];
	add.f32 	%f161, %f159, %f160;
	ld.shared.f32 	%f162, [_ZZN3cub18CUB_300001_SM_10006detail6reduce28DeviceReduceSingleTileKernelINS2_10policy_hubIfjN4cuda3std3__44plusIfEEE10Policy1000EPfSC_iS9_ffNS7_10__identityEEEvT0_T1_T2_T3_T4_T6_E12temp_storage+60];
	add.f32 	%f163, %f161, %f162;
	ld.shared.f32 	%f164, [_ZZN3cub18CUB_300001_SM_10006detail6reduce28DeviceReduceSingleTileKernelINS2_10policy_hubIfjN4cuda3std3__44plusIfEEE10Policy1000EPfSC_iS9_ffNS7_10__identityEEEvT0_T1_T2_T3_T4_T6_E12temp_storage+64];
	add.f32 	%f165, %f163, %f164;
	ld.shared.f32 	%f166, [_ZZN3cub18CUB_300001_SM_10006detail6reduce28DeviceReduceSingleTileKernelINS2_10policy_hubIfjN4cuda3std3__44plusIfEEE10Policy1000EPfSC_iS9_ffNS7_10__identityEEEvT0_T1_T2_T3_T4_T6_E12temp_storage+68];
	add.f32 	%f167, %f165, %f166;
	ld.shared.f32 	%f168, [_ZZN3cub18CUB_300001_SM_10006detail6reduce28DeviceReduceSingleTileKernelINS2_10policy_hubIfjN4cuda3std3__44plusIfEEE10Policy1000EPfSC_iS9_ffNS7_10__identityEEEvT0_T1_T2_T3_T4_T6_E12temp_storage+72];
	add.f32 	%f169, %f167, %f168;
	ld.shared.f32 	%f170, [_ZZN3cub18CUB_300001_SM_10006detail6reduce28DeviceReduceSingleTileKernelINS2_10policy_hubIfjN4cuda3std3__44plusIfEEE10Policy1000EPfSC_iS9_ffNS7_10__identityEEEvT0_T1_T2_T3_T4_T6_E12temp_storage+76];
	add.f32 	%f530, %f169, %f170;
$L__BB12_72:
	mov.u32 	%r379, %tid.x;
	setp.ne.s32 	%p111, %r379, 0;
	@%p111 bra 	$L__BB12_74;
	add.f32 	%f503, %f58, %f530;
	st.global.f32 	[%rd1], %f503;
$L__BB12_74:
	ret;

}
	// .globl	_ZN3cub18CUB_300001_SM_10006detail6reduce28DeviceReduceSingleTileKernelINS2_10policy_hubIfyN4cuda3std3__44plusIfEEE10Policy1000EN6thrust24THRUST_300001_SM_1000_NS6detail15normal_iteratorINSD_10device_ptrIfEEEEPfyS9_ffNS7_10__identityEEEvT0_T1_T2_T3_T4_T6_
.visible .entry _ZN3cub18CUB_300001_SM_10006detail6reduce28DeviceReduceSingleTileKernelINS2_10policy_hubIfyN4cuda3std3__44plusIfEEE10Policy1000EN6thrust24THRUST_300001_SM_1000_NS6detail15normal_iteratorINSD_10device_ptrIfEEEEPfyS9_ffNS7_10__identityEEEvT0_T1_T2_T3_T4_T6_(
	.param .align 8 .b8 _ZN3cub18CUB_300001_SM_10006detail6reduce28DeviceReduceSingleTileKernelINS2_10policy_hubIfyN4cuda3std3__44plusIfEEE10Policy1000EN6thrust24THRUST_300001_SM_1000_NS6detail15normal_iteratorINSD_10device_ptrIfEEEEPfyS9_ffNS7_10__identityEEEvT0_T1_T2_T3_T4_T6__param_0[8],
	.param .u64 .ptr .align 1 _ZN3cub18CUB_300001_SM_10006detail6reduce28DeviceReduceSingleTileKernelINS2_10policy_hubIfyN4cuda3std3__44plusIfEEE10Policy1000EN6thrust24THRUST_300001_SM_1000_NS6detail15normal_iteratorINSD_10device_ptrIfEEEEPfyS9_ffNS7_10__identityEEEvT0_T1_T2_T3_T4_T6__param_1,
	.param .u64 _ZN3cub18CUB_300001_SM_10006detail6reduce28DeviceReduceSingleTileKernelINS2_10policy_hubIfyN4cuda3std3__44plusIfEEE10Policy1000EN6thrust24THRUST_300001_SM_1000_NS6detail15normal_iteratorINSD_10device_ptrIfEEEEPfyS9_ffNS7_10__identityEEEvT0_T1_T2_T3_T4_T6__param_2,
	.param .align 1 .b8 _ZN3cub18CUB_300001_SM_10006detail6reduce28DeviceReduceSingleTileKernelINS2_10policy_hubIfyN4cuda3std3__44plusIfEEE10Policy1000EN6thrust24THRUST_300001_SM_1000_NS6detail15normal_iteratorINSD_10device_ptrIfEEEEPfyS9_ffNS7_10__identityEEEvT0_T1_T2_T3_T4_T6__param_3[1],
	.param .f32 _ZN3cub18CUB_300001_SM_10006detail6reduce28DeviceReduceSingleTileKernelINS2_10policy_hubIfyN4cuda3std3__44plusIfEEE10Policy1000EN6thrust24THRUST_300001_SM_1000_NS6detail15normal_iteratorINSD_10device_ptrIfEEEEPfyS9_ffNS7_10__identityEEEvT0_T1_T2_T3_T4_T6__param_4,
	.param .align 1 .b8 _ZN3cub18CUB_300001_SM_10006detail6reduce28DeviceReduceSingleTileKernelINS2_10policy_hubIfyN4cuda3std3__44plusIfEEE10Policy1000EN6thrust24THRUST_300001_SM_1000_NS6detail15normal_iteratorINSD_10device_ptrIfEEEEPfyS9_ffNS7_10__identityEEEvT0_T1_T2_T3_T4_T6__param_5[1]
)
.maxntid 256
.minnctapersm 1
{
	.reg .pred 	%p<59>;
	.reg .b32 	%r<171>;
	.reg .b32 	%f<328>;
	.reg .b64 	%rd<56>;
	// demoted variable
	.shared .align 4 .b8 _ZZN3cub18CUB_300001_SM_10006detail6reduce28DeviceReduceSingleTileKernelINS2_10policy_hubIfyN4cuda3std3__44plusIfEEE10Policy1000EN6thrust24THRUST_300001_SM_1000_NS6detail15normal_iteratorINSD_10device_ptrIfEEEEPfyS9_ffNS7_10__identityEEEvT0_T1_T2_T3_T4_T6_E12temp_storage[44];
	ld.param.u64 	%rd18, [_ZN3cub18CUB_300001_SM_10006detail6reduce28DeviceReduceSingleTileKernelINS2_10policy_hubIfyN4cuda3std3__44plusIfEEE10Policy1000EN6thrust24THRUST_300001_SM_1000_NS6detail15normal_iteratorINSD_10device_ptrIfEEEEPfyS9_ffNS7_10__identityEEEvT0_T1_T2_T3_T4_T6__param_0];
	ld.param.u64 	%rd20, [_ZN3cub18CUB_300001_SM_10006detail6reduce28DeviceReduceSingleTileKernelINS2_10policy_hubIfyN4cuda3std3__44plusIfEEE10Policy1000EN6thrust24THRUST_300001_SM_1000_NS6detail15normal_iteratorINSD_10device_ptrIfEEEEPfyS9_ffNS7_10__identityEEEvT0_T1_T2_T3_T4_T6__param_1];
	ld.param.u64 	%rd19, [_ZN3cub18CUB_300001_SM_10006detail6reduce28DeviceReduceSingleTileKernelINS2_10policy_hubIfyN4cuda3std3__44plusIfEEE10Policy1000EN6thrust24THRUST_300001_SM_1000_NS6detail15normal_iteratorINSD_10device_ptrIfEEEEPfyS9_ffNS7_10__identityEEEvT0_T1_T2_T3_T4_T6__param_2];
	ld.param.f32 	%f42, [_ZN3cub18CUB_300001_SM_10006detail6reduce28DeviceReduceSingleTileKernelINS2_10policy_hubIfyN4cuda3std3__44plusIfEEE10Policy1000EN6thrust24THRUST_300001_SM_1000_NS6detail15normal_iteratorINSD_10device_ptrIfEEEEPfyS9_ffNS7_10__identityEEEvT0_T1_T2_T3_T4_T6__param_4];
	cvta.to.global.u64 	%rd1, %rd20;
	setp.ne.s64 	%p1, %rd19, 0;
	@%p1 bra 	$L__BB13_3;
	mov.u32 	%r156, %tid.x;
	setp.ne.s32 	%p58, %r156, 0;
	@%p58 bra 	$L__BB13_51;
	st.global.f32 	[%rd1], %f42;
	bra.uni 	$L__BB13_51;
$L__BB13_3:
	cvta.to.global.u64 	%rd2, %rd18;
	setp.gt.u64 	%p2, %rd19, 4095;
	@%p2 bra 	$L__BB13_28;
	cvt.u32.u64 	%r1, %rd19;
	mov.u32 	%r2, %tid.x;
	setp.ge.u32 	%p24, %r2, %r1;
	mov.f32 	%f315, 0f00000000;
	mov.u32 	%r160, %r2;
	@%p24 bra 	$L__BB13_6;
	mul.wide.u32 	%rd41, %r2, 4;
	add.s64 	%rd42, %rd2, %rd41;
	ld.global.f32 	%f315, [%rd42];
	add.s32 	%r160, %r2, 256;
$L__BB13_6:
	setp.ge.u32 	%p25, %r160, %r1;
	@%p25 bra 	$L__BB13_19;
	not.b32 	%r83, %r160;
	add.s32 	%r84, %r83, %r1;
	shr.u32 	%r85, %r84, 8;
	add.s32 	%r5, %r85, 1;
	and.b32  	%r6, %r5, 15;
	setp.lt.u32 	%p26, %r84, 3840;
	@%p26 bra 	$L__BB13_10;
	and.b32  	%r86, %r5, 33554416;
	neg.s32 	%r158, %r86;
	mul.wide.u32 	%rd43, %r160, 4;
	add.s64 	%rd44, %rd43, %rd2;
	add.s64 	%rd51, %rd44, 8192;
$L__BB13_9:
	.pragma "nounroll";
	ld.global.f32 	%f189, [%rd51+-8192];
	add.f32 	%f190, %f315, %f189;
	ld.global.f32 	%f191, [%rd51+-7168];
	add.f32 	%f192, %f190, %f191;
	ld.global.f32 	%f193, [%rd51+-6144];
	add.f32 	%f194, %f192, %f193;
	ld.global.f32 	%f195, [%rd51+-5120];
	add.f32 	%f196, %f194, %f195;
	ld.global.f32 	%f197, [%rd51+-4096];
	add.f32 	%f198, %f196, %f197;
	ld.global.f32 	%f199, [%rd51+-3072];
	add.f32 	%f200, %f198, %f199;
	ld.global.f32 	%f201, [%rd51+-2048];
	add.f32 	%f202, %f200, %f201;
	ld.global.f32 	%f203, [%rd51+-1024];
	add.f32 	%f204, %f202, %f203;
	ld.global.f32 	%f205, [%rd51];
	add.f32 	%f206, %f204, %f205;
	ld.global.f32 	%f207, [%rd51+1024];
	add.f32 	%f208, %f206, %f207;
	ld.global.f32 	%f209, [%rd51+2048];
	add.f32 	%f210, %f208, %f209;
	ld.global.f32 	%f211, [%rd51+3072];
	add.f32 	%f212, %f210, %f211;
	ld.global.f32 	%f213, [%rd51+4096];
	add.f32 	%f214, %f212, %f213;
	ld.global.f32 	%f215, [%rd51+5120];
	add.f32 	%f216, %f214, %f215;
	ld.global.f32 	%f217, [%rd51+6144];
	add.f32 	%f218, %f216, %f217;
	ld.global.f32 	%f219, [%rd51+7168];
	add.f32 	%f315, %f218, %f219;
	add.s32 	%r160, %r160, 4096;
	add.s32 	%r158, %r158, 16;
	add.s64 	%rd51, %rd51, 16384;
	setp.ne.s32 	%p27, %r158, 0;
	@%p27 bra 	$L__BB13_9;
$L__BB13_10:
	setp.eq.s32 	%p28, %r6, 0;
	@%p28 bra 	$L__BB13_19;
	and.b32  	%r13, %r5, 7;
	setp.lt.u32 	%p29, %r6, 8;
	@%p29 bra 	$L__BB13_13;
	mul.wide.s32 	%rd45, %r160, 4;
	add.s64 	%rd46, %rd2, %rd45;
	ld.global.f32 	%f221, [%rd46];
	add.f32 	%f222, %f315, %f221;
	ld.global.f32 	%f223, [%rd46+1024];
	add.f32 	%f224, %f222, %f223;
	ld.global.f32 	%f225, [%rd46+2048];
	add.f32 	%f226, %f224, %f225;
	ld.global.f32 	%f227, [%rd46+3072];
	add.f32 	%f228, %f226, %f227;
	ld.global.f32 	%f229, [%rd46+4096];
	add.f32 	%f230, %f228, %f229;
	ld.global.f32 	%f231, [%rd46+5120];
	add.f32 	%f232, %f230, %f231;
	ld.global.f32 	%f233, [%rd46+6144];
	add.f32 	%f234, %f232, %f233;
	ld.global.f32 	%f235, [%rd46+7168];
	add.f32 	%f315, %f234, %f235;
	add.s32 	%r160, %r160, 2048;
$L__BB13_13:
	setp.eq.s32 	%p30, %r13, 0;
	@%p30 bra 	$L__BB13_19;
	and.b32  	%r16, %r5, 3;
	setp.lt.u32 	%p31, %r13, 4;
	@%p31 bra 	$L__BB13_16;
	mul.wide.s32 	%rd47, %r160, 4;
	add.s64 	%rd48, %rd2, %rd47;
	ld.global.f32 	%f237, [%rd48];
	add.f32 	%f238, %f315, %f237;
	ld.global.f32 	%f239, [%rd48+1024];
	add.f32 	%f240, %f238, %f239;
	ld.global.f32 	%f241, [%rd48+2048];
	add.f32 	%f242, %f240, %f241;
	ld.global.f32 	%f243, [%rd48+3072];
	add.f32 	%f315, %f242, %f243;
	add.s32 	%r160, %r160, 1024;
$L__BB13_16:
	setp.eq.s32 	%p32, %r16, 0;
	@%p32 bra 	$L__BB13_19;
	neg.s32 	%r163, %r16;
$L__BB13_18:
	.pragma "nounroll";
	mul.wide.s32 	%rd49, %r160, 4;
	add.s64 	%rd50, %rd2, %rd49;
	ld.global.f32 	%f244, [%rd50];
	add.f32 	%f315, %f315, %f244;
	add.s32 	%r160, %r160, 256;
	add.s32 	%r163, %r163, 1;
	setp.ne.s32 	%p33, %r163, 0;
	@%p33 bra 	$L__BB13_18;
$L__BB13_19:
	setp.lt.u64 	%p34, %rd19, 256;
	@%p34 bra 	$L__BB13_24;
	// begin inline asm
	mov.u32 %r125, %laneid;
	// end inline asm
	mov.b32 	%r127, %f315;
	mov.b32 	%r128, 1;
	mov.b32 	%r149, 31;
	mov.b32 	%r150, -1;
	// begin inline asm
	shfl.sync.down.b32 %r126, %r127, %r128, %r149, %r150;
	// end inline asm
	setp.gt.s32 	%p50, %r125, 30;
	mov.b32 	%f279, %r126;
	add.f32 	%f280, %f315, %f279;
	selp.f32 	%f281, %f315, %f280, %p50;
	mov.b32 	%r132, %f281;
	mov.b32 	%r133, 2;
	// begin inline asm
	shfl.sync.down.b32 %r131, %r132, %r133, %r149, %r150;
	// end inline asm
	setp.gt.s32 	%p51, %r125, 29;
	mov.b32 	%f282, %r131;
	add.f32 	%f283, %f281, %f282;
	selp.f32 	%f284, %f281, %f283, %p51;
	mov.b32 	%r137, %f284;
	mov.b32 	%r138, 4;
	// begin inline asm
	shfl.sync.down.b32 %r136, %r137, %r138, %r149, %r150;
	// end inline asm
	setp.gt.s32 	%p52, %r125, 27;
	mov.b32 	%f285, %r136;
	add.f32 	%f286, %f284, %f285;
	selp.f32 	%f287, %f284, %f286, %p52;
	mov.b32 	%r142, %f287;
	mov.b32 	%r143, 8;
	// begin inline asm
	shfl.sync.down.b32 %r141, %r142, %r143, %r149, %r150;
	// end inline asm
	setp.gt.s32 	%p53, %r125, 23;
	mov.b32 	%f288, %r141;
	add.f32 	%f289, %f287, %f288;
	selp.f32 	%f290, %f287, %f289, %p53;
	mov.b32 	%r147, %f290;
	mov.b32 	%r148, 16;
	// begin inline asm
	shfl.sync.down.b32 %r146, %r147, %r148, %r149, %r150;
	// end inline asm
	setp.gt.s32 	%p54, %r125, 15;
	mov.b32 	%f291, %r146;
	add.f32 	%f16, %f290, %f291;
	selp.f32 	%f327, %f290, %f16, %p54;
	setp.ne.s32 	%p55, %r125, 0;
	@%p55 bra 	$L__BB13_22;
	shr.u32 	%r151, %r2, 3;
	and.b32  	%r152, %r151, 124;
	mov.u32 	%r153, _ZZN3cub18CUB_300001_SM_10006detail6reduce28DeviceReduceSingleTileKernelINS2_10policy_hubIfyN4cuda3std3__44plusIfEEE10Policy1000EN6thrust24THRUST_300001_SM_1000_NS6detail15normal_iteratorINSD_10device_ptrIfEEEEPfyS9_ffNS7_10__identityEEEvT0_T1_T2_T3_T4_T6_E12temp_storage;
	add.s32 	%r154, %r153, %r152;
	st.shared.f32 	[%r154+8], %f16;
$L__BB13_22:
	bar.sync 	0;
	setp.ne.s32 	%p56, %r2, 0;
	@%p56 bra 	$L__BB13_49;
	ld.shared.f32 	%f292, [_ZZN3cub18CUB_300001_SM_10006detail6reduce28DeviceReduceSingleTileKernelINS2_10policy_hubIfyN4cuda3std3__44plusIfEEE10Policy1000EN6thrust24THRUST_300001_SM_1000_NS6detail15normal_iteratorINSD_10device_ptrIfEEEEPfyS9_ffNS7_10__identityEEEvT0_T1_T2_T3_T4_T6_E12temp_storage+12];
	add.f32 	%f293, %f327, %f292;
	ld.shared.f32 	%f294, [_ZZN3cub18CUB_300001_SM_10006detail6reduce28DeviceReduceSingleTileKernelINS2_10policy_hubIfyN4cuda3std3__44plusIfEEE10Policy1000EN6thrust24THRUST_300001_SM_1000_NS6detail15normal_iteratorINSD_10device_ptrIfEEEEPfyS9_ffNS7_10__identityEEEvT0_T1_T2_T3_T4_T6_E12temp_storage+16];
	add.f32 	%f295, %f293, %f294;
	ld.shared.f32 	%f296, [_ZZN3cub18CUB_300001_SM_10006detail6reduce28DeviceReduceSingleTileKernelINS2_10policy_hubIfyN4cuda3std3__44plusIfEEE10Policy1000EN6thrust24THRUST_300001_SM_1000_NS6detail15normal_iteratorINSD_10device_ptrIfEEEEPfyS9_ffNS7_10__identityEEEvT0_T1_T2_T3_T4_T6_E12temp_storage+20];
	add.f32 	%f297, %f295, %f296;
	ld.shared.f32 	%f298, [_ZZN3cub18CUB_300001_SM_10006detail6reduce28DeviceReduceSingleTileKernelINS2_10policy_hubIfyN4cuda3std3__44plusIfEEE10Policy1000EN6thrust24THRUST_300001_SM_1000_NS6detail15normal_iteratorINSD_10device_ptrIfEEEEPfyS9_ffNS7_10__identityEEEvT0_T1_T2_T3_T4_T6_E12temp_storage+24];
	add.f32 	%f299, %f297, %f298;
	ld.shared.f32 	%f300, [_ZZN3cub18CUB_300001_SM_10006detail6reduce28DeviceReduceSingleTileKernelINS2_10policy_hubIfyN4cuda3std3__44plusIfEEE10Policy1000EN6thrust24THRUST_300001_SM_1000_NS6detail15normal_iteratorINSD_10device_ptrIfEEEEPfyS9_ffNS7_10__identityEEEvT0_T1_T2_T3_T4_T6_E12temp_storage+28];
	add.f32 	%f301, %f299, %f300;
	ld.shared.f32 	%f302, [_ZZN3cub18CUB_300001_SM_10006detail6reduce28DeviceReduceSingleTileKernelINS2_10policy_hubIfyN4cuda3std3__44plusIfEEE10Policy1000EN6thrust24THRUST_300001_SM_1000_NS6detail15normal_iteratorINSD_10device_ptrIfEEEEPfyS9_ffNS7_10__identityEEEvT0_T1_T2_T3_T4_T6_E12temp_storage+32];
	add.f32 	%f303, %f301, %f302;
	ld.shared.f32 	%f304, [_ZZN3cub18CUB_300001_SM_10006detail6reduce28DeviceReduceSingleTileKernelINS2_10policy_hubIfyN4cuda3std3__44plusIfEEE10Policy1000EN6thrust24THRUST_300001_SM_1000_NS6detail15normal_iteratorINSD_10device_ptrIfEEEEPfyS9_ffNS7_10__identityEEEvT0_T1_T2_T3_T4_T6_E12temp_storage+36];
	add.f32 	%f327, %f303, %f304;
	bra.uni 	$L__BB13_49;
$L__BB13_24:
	// begin inline asm
	mov.u32 %r87, %laneid;
	// end inline asm
	and.b32  	%r113, %r2, 992;
	add.s32 	%r114, %r113, 32;
	setp.gt.u32 	%p35, %r114, %r1;
	not.b32 	%r115, %r113;
	add.s32 	%r116, %r1, %r115;
	selp.b32 	%r111, %r116, 31, %p35;
	mov.b32 	%r89, %f315;
	mov.b32 	%r90, 1;
	mov.b32 	%r112, -1;
	// begin inline asm
	shfl.sync.down.b32 %r88, %r89, %r90, %r111, %r112;
	// end inline asm
	setp.lt.s32 	%p36, %r87, %r111;
	mov.b32 	%f245, %r88;
	add.f32 	%f246, %f315, %f245;
	selp.f32 	%f247, %f246, %f315, %p36;
	mov.b32 	%r94, %f247;
	mov.b32 	%r95, 2;
	// begin inline asm
	shfl.sync.down.b32 %r93, %r94, %r95, %r111, %r112;
	// end inline asm
	add.s32 	%r117, %r87, 2;
	setp.gt.s32 	%p37, %r117, %r111;
	mov.b32 	%f248, %r93;
	add.f32 	%f249, %f247, %f248;
	selp.f32 	%f250, %f247, %f249, %p37;
	mov.b32 	%r99, %f250;
	mov.b32 	%r100, 4;
	// begin inline asm
	shfl.sync.down.b32 %r98, %r99, %r100, %r111, %r112;
	// end inline asm
	add.s32 	%r118, %r87, 4;
	setp.gt.s32 	%p38, %r118, %r111;
	mov.b32 	%f251, %r98;
	add.f32 	%f252, %f250, %f251;
	selp.f32 	%f253, %f250, %f252, %p38;
	mov.b32 	%r104, %f253;
	mov.b32 	%r105, 8;
	// begin inline asm
	shfl.sync.down.b32 %r103, %r104, %r105, %r111, %r112;
	// end inline asm
	add.s32 	%r119, %r87, 8;
	setp.gt.s32 	%p39, %r119, %r111;
	mov.b32 	%f254, %r103;
	add.f32 	%f255, %f253, %f254;
	selp.f32 	%f256, %f253, %f255, %p39;
	mov.b32 	%r109, %f256;
	mov.b32 	%r110, 16;
	// begin inline asm
	shfl.sync.down.b32 %r108, %r109, %r110, %r111, %r112;
	// end inline asm
	add.s32 	%r120, %r87, 16;
	setp.gt.s32 	%p40, %r120, %r111;
	mov.b32 	%f257, %r108;
	add.f32 	%f258, %f256, %f257;
	selp.f32 	%f327, %f256, %f258, %p40;
	setp.ne.s32 	%p41, %r87, 0;
	@%p41 bra 	$L__BB13_26;
	shr.u32 	%r121, %r2, 3;
	and.b32  	%r122, %r121, 124;
	mov.u32 	%r123, _ZZN3cub18CUB_300001_SM_10006detail6reduce28DeviceReduceSingleTileKernelINS2_10policy_hubIfyN4cuda3std3__44plusIfEEE10Policy1000EN6thrust24THRUST_300001_SM_1000_NS6detail15normal_iteratorINSD_10device_ptrIfEEEEPfyS9_ffNS7_10__identityEEEvT0_T1_T2_T3_T4_T6_E12temp_storage;
	add.s32 	%r124, %r123, %r122;
	st.shared.f32 	[%r124+8], %f327;
$L__BB13_26:
	bar.sync 	0;
	setp.ne.s32 	%p42, %r2, 0;
	@%p42 bra 	$L__BB13_49;
	setp.gt.u64 	%p43, %rd19, 32;
	ld.shared.f32 	%f259, [_ZZN3cub18CUB_300001_SM_10006detail6reduce28DeviceReduceSingleTileKernelINS2_10policy_hubIfyN4cuda3std3__44plusIfEEE10Policy1000EN6thrust24THRUST_300001_SM_1000_NS6detail15normal_iteratorINSD_10device_ptrIfEEEEPfyS9_ffNS7_10__identityEEEvT0_T1_T2_T3_T4_T6_E12temp_storage+12];
	add.f32 	%f260, %f327, %f259;
	selp.f32 	%f261, %f260, %f327, %p43;
	setp.gt.u64 	%p44, %rd19, 64;
	ld.shared.f32 	%f262, [_ZZN3cub18CUB_300001_SM_10006detail6reduce28DeviceReduceSingleTileKernelINS2_10policy_hubIfyN4cuda3std3__44plusIfEEE10Policy1000EN6thrust24THRUST_300001_SM_1000_NS6detail15normal_iteratorINSD_10device_ptrIfEEEEPfyS9_ffNS7_10__identityEEEvT0_T1_T2_T3_T4_T6_E12temp_storage+16];
	add.f32 	%f263, %f262, %f261;
	selp.f32 	%f264, %f263, %f261, %p44;
	setp.gt.u64 	%p45, %rd19, 96;
	ld.shared.f32 	%f265, [_ZZN3cub18CUB_300001_SM_10006detail6reduce28DeviceReduceSingleTileKernelINS2_10policy_hubIfyN4cuda3std3__44plusIfEEE10Policy1000EN6thrust24THRUST_300001_SM_1000_NS6detail15normal_iteratorINSD_10device_ptrIfEEEEPfyS9_ffNS7_10__identityEEEvT0_T1_T2_T3_T4_T6_E12temp_storage+20];
	add.f32 	%f266, %f265, %f264;
	selp.f32 	%f267, %f266, %f264, %p45;
	setp.gt.u64 	%p46, %rd19, 128;
	ld.shared.f32 	%f268, [_ZZN3cub18CUB_300001_SM_10006detail6reduce28DeviceReduceSingleTileKernelINS2_10policy_hubIfyN4cuda3std3__44plusIfEEE10Policy1000EN6thrust24THRUST_300001_SM_1000_NS6detail15normal_iteratorINSD_10device_ptrIfEEEEPfyS9_ffNS7_10__identityEEEvT0_T1_T2_T3_T4_T6_E12temp_storage+24];
	add.f32 	%f269, %f268, %f267;
	selp.f32 	%f270, %f269, %f267, %p46;
	setp.gt.u64 	%p47, %rd19, 160;
	ld.shared.f32 	%f271, [_ZZN3cub18CUB_300001_SM_10006detail6reduce28DeviceReduceSingleTileKernelINS2_10policy_hubIfyN4cuda3std3__44plusIfEEE10Policy1000EN6thrust24THRUST_300001_SM_1000_NS6detail15normal_iteratorINSD_10device_ptrIfEEEEPfyS9_ffNS7_10__identityEEEvT0_T1_T2_T3_T4_T6_E12temp_storage+28];
	add.f32 	%f272, %f271, %f270;
	selp.f32 	%f273, %f272, %f270, %p47;
	setp.gt.u64 	%p48, %rd19, 192;
	ld.shared.f32 	%f274, [_ZZN3cub18CUB_300001_SM_10006detail6reduce28DeviceReduceSingleTileKernelINS2_10policy_hubIfyN4cuda3std3__44plusIfEEE10Policy1000EN6thrust24THRUST_300001_SM_1000_NS6detail15normal_iteratorINSD_10device_ptrIfEEEEPfyS9_ffNS7_10__identityEEEvT0_T1_T2_T3_T4_T6_E12temp_storage+32];
	add.f32 	%f275, %f274, %f273;
	selp.f32 	%f276, %f275, %f273, %p48;
	setp.gt.u64 	%p49, %rd19, 224;
	ld.shared.f32 	%f277, [_ZZN3cub18CUB_300001_SM_10006detail6reduce28DeviceReduceSingleTileKernelINS2_10policy_hubIfyN4cuda3std3__44plusIfEEE10Policy1000EN6thrust24THRUST_300001_SM_1000_NS6detail15normal_iteratorINSD_10device_ptrIfEEEEPfyS9_ffNS7_10__identityEEEvT0_T1_T2_T3_T4_T6_E12temp_storage+36];
	add.f32 	%f278, %f277, %f276;
	selp.f32 	%f327, %f278, %f276, %p49;
	bra.uni 	$L__BB13_49;
$L__BB13_28:
	mov.u32 	%r24, %tid.x;
	cvt.u64.u32 	%rd6, %r24;
	mul.wide.u32 	%rd22, %r24, 4;
	add.s64 	%rd7, %rd2, %rd22;
	ld.global.f32 	%f43, [%rd7];
	ld.global.f32 	%f44, [%rd7+1024];
	ld.global.f32 	%f45, [%rd7+2048];
	ld.global.f32 	%f46, [%rd7+3072];
	ld.global.f32 	%f47, [%rd7+4096];
	ld.global.f32 	%f48, [%rd7+5120];
	ld.global.f32 	%f49, [%rd7+6144];
	ld.global.f32 	%f50, [%rd7+7168];
	ld.global.f32 	%f51, [%rd7+8192];
	ld.global.f32 	%f52, [%rd7+9216];
	ld.global.f32 	%f53, [%rd7+10240];
	ld.global.f32 	%f54, [%rd7+11264];
	ld.global.f32 	%f55, [%rd7+12288];
	ld.global.f32 	%f56, [%rd7+13312];
	ld.global.f32 	%f57, [%rd7+14336];
	ld.global.f32 	%f58, [%rd7+15360];
	add.f32 	%f59, %f43, %f44;
	add.f32 	%f60, %f45, %f46;
	add.f32 	%f61, %f47, %f48;
	add.f32 	%f62, %f49, %f50;
	add.f32 	%f63, %f51, %f52;
	add.f32 	%f64, %f53, %f54;
	add.f32 	%f65, %f55, %f56;
	add.f32 	%f66, %f57, %f58;
	add.f32 	%f67, %f59, %f60;
	add.f32 	%f68, %f61, %f62;
	add.f32 	%f69, %f63, %f64;
	add.f32 	%f70, %f65, %f66;
	add.f32 	%f71, %f67, %f68;
	add.f32 	%f72, %f69, %f70;
	add.f32 	%f326, %f71, %f72;
	add.s64 	%rd8, %rd19, -4096;
	setp.lt.u64 	%p3, %rd8, 4096;
	mov.b64 	%rd53, 4096;
	@%p3 bra 	$L__BB13_32;
	mov.b64 	%rd53, 4096;
$L__BB13_30:
	shl.b64 	%rd24, %rd53, 2;
	add.s64 	%rd25, %rd7, %rd24;
	ld.global.f32 	%f73, [%rd25];
	ld.global.f32 	%f74, [%rd25+1024];
	ld.global.f32 	%f75, [%rd25+2048];
	ld.global.f32 	%f76, [%rd25+3072];
	ld.global.f32 	%f77, [%rd25+4096];
	ld.global.f32 	%f78, [%rd25+5120];
	ld.global.f32 	%f79, [%rd25+6144];
	ld.global.f32 	%f80, [%rd25+7168];
	ld.global.f32 	%f81, [%rd25+8192];
	ld.global.f32 	%f82, [%rd25+9216];
	ld.global.f32 	%f83, [%rd25+10240];
	ld.global.f32 	%f84, [%rd25+11264];
	ld.global.f32 	%f85, [%rd25+12288];
	ld.global.f32 	%f86, [%rd25+13312];
	ld.global.f32 	%f87, [%rd25+14336];
	ld.global.f32 	%f88, [%rd25+15360];
	add.f32 	%f89, %f326, %f73;
	add.f32 	%f90, %f74, %f75;
	add.f32 	%f91, %f76, %f77;
	add.f32 	%f92, %f78, %f79;
	add.f32 	%f93, %f80, %f81;
	add.f32 	%f94, %f82, %f83;
	add.f32 	%f95, %f84, %f85;
	add.f32 	%f96, %f86, %f87;
	add.f32 	%f97, %f89, %f90;
	add.f32 	%f98, %f91, %f92;
	add.f32 	%f99, %f93, %f94;
	add.f32 	%f100, %f95, %f96;
	add.f32 	%f101, %f97, %f98;
	add.f32 	%f102, %f99, %f100;
	add.f32 	%f103, %f101, %f102;
	add.f32 	%f326, %f103, %f88;
	sub.s64 	%rd26, %rd19, %rd53;
	setp.lt.u64 	%p4, %rd26, 4096;
	@%p4 bra 	$L__BB13_45;
	add.s64 	%rd53, %rd53, 4096;
	setp.le.u64 	%p5, %rd53, %rd8;
	@%p5 bra 	$L__BB13_30;
$L__BB13_32:
	setp.le.u64 	%p6, %rd19, %rd53;
	cvt.u32.u64 	%r42, %rd53;
	cvt.u32.u64 	%r43, %rd19;
	sub.s32 	%r44, %r43, %r42;
	setp.ge.s32 	%p7, %r24, %r44;
	or.pred  	%p8, %p6, %p7;
	@%p8 bra 	$L__BB13_45;
	not.b32 	%r47, %r24;
	add.s32 	%r48, %r47, %r43;
	sub.s32 	%r50, %r48, %r42;
	shr.u32 	%r51, %r50, 8;
	add.s32 	%r25, %r51, 1;
	and.b32  	%r26, %r25, 15;
	setp.lt.u32 	%p9, %r50, 3840;
	mov.u32 	%r167, %r24;
	@%p9 bra 	$L__BB13_36;
	and.b32  	%r52, %r25, 33554416;
	neg.s32 	%r165, %r52;
	add.s64 	%rd27, %rd53, %rd6;
	shl.b64 	%rd28, %rd27, 2;
	add.s64 	%rd29, %rd28, %rd2;
	add.s64 	%rd54, %rd29, 8192;
	mov.u32 	%r167, %r24;
$L__BB13_35:
	.pragma "nounroll";
	ld.global.f32 	%f105, [%rd54+-8192];
	add.f32 	%f106, %f326, %f105;
	ld.global.f32 	%f107, [%rd54+-7168];
	add.f32 	%f108, %f106, %f107;
	ld.global.f32 	%f109, [%rd54+-6144];
	add.f32 	%f110, %f108, %f109;
	ld.global.f32 	%f111, [%rd54+-5120];
	add.f32 	%f112, %f110, %f111;
	ld.global.f32 	%f113, [%rd54+-4096];
	add.f32 	%f114, %f112, %f113;
	ld.global.f32 	%f115, [%rd54+-3072];
	add.f32 	%f116, %f114, %f115;
	ld.global.f32 	%f117, [%rd54+-2048];
	add.f32 	%f118, %f116, %f117;
	ld.global.f32 	%f119, [%rd54+-1024];
	add.f32 	%f120, %f118, %f119;
	ld.global.f32 	%f121, [%rd54];
	add.f32 	%f122, %f120, %f121;
	ld.global.f32 	%f123, [%rd54+1024];
	add.f32 	%f124, %f122, %f123;
	ld.global.f32 	%f125, [%rd54+2048];
	add.f32 	%f126, %f124, %f125;
	ld.global.f32 	%f127, [%rd54+3072];
	add.f32 	%f128, %f126, %f127;
	ld.global.f32 	%f129, [%rd54+4096];
	add.f32 	%f130, %f128, %f129;
	ld.global.f32 	%f131, [%rd54+5120];
	add.f32 	%f132, %f130, %f131;
	ld.global.f32 	%f133, [%rd54+6144];
	add.f32 	%f134, %f132, %f133;
	ld.global.f32 	%f135, [%rd54+7168];
	add.f32 	%f326, %f134, %f135;
	add.s32 	%r167, %r167, 4096;
	add.s32 	%r165, %r165, 16;
	add.s64 	%rd54, %rd54, 16384;
	setp.ne.s32 	%p10, %r165, 0;
	@%p10 bra 	$L__BB13_35;
$L__BB13_36:
	setp.eq.s32 	%p11, %r26, 0;
	@%p11 bra 	$L__BB13_45;
	and.b32  	%r33, %r25, 7;
	setp.lt.u32 	%p12, %r26, 8;
	@%p12 bra 	$L__BB13_39;
	cvt.u64.u32 	%rd30, %r167;
	add.s64 	%rd31, %rd53, %rd30;
	shl.b64 	%rd32, %rd31, 2;
	add.s64 	%rd33, %rd2, %rd32;
	ld.global.f32 	%f137, [%rd33];
	add.f32 	%f138, %f326, %f137;
	ld.global.f32 	%f139, [%rd33+1024];
	add.f32 	%f140, %f138, %f139;
	ld.global.f32 	%f141, [%rd33+2048];
	add.f32 	%f142, %f140, %f141;
	ld.global.f32 	%f143, [%rd33+3072];
	add.f32 	%f144, %f142, %f143;
	ld.global.f32 	%f145, [%rd33+4096];
	add.f32 	%f146, %f144, %f145;
	ld.global.f32 	%f147, [%rd33+5120];
	add.f32 	%f148, %f146, %f147;
	ld.global.f32 	%f149, [%rd33+6144];
	add.f32 	%f150, %f148, %f149;
	ld.global.f32 	%f151, [%rd33+7168];
	add.f32 	%f326, %f150, %f151;
	add.s32 	%r167, %r167, 2048;
$L__BB13_39:
	setp.eq.s32 	%p13, %r33, 0;
	@%p13 bra 	$L__BB13_45;
	and.b32  	%r36, %r25, 3;
	setp.lt.u32 	%p14, %r33, 4;
	@%p14 bra 	$L__BB13_42;
	cvt.u64.u32 	%rd34, %r167;
	add.s64 	%rd35, %rd53, %rd34;
	shl.b64 	%rd36, %rd35, 2;
	add.s64 	%rd37, %rd2, %rd36;
	ld.global.f32 	%f153, [%rd37];
	add.f32 	%f154, %f326, %f153;
	ld.global.f32 	%f155, [%rd37+1024];
	add.f32 	%f156, %f154, %f155;
	ld.global.f32 	%f157, [%rd37+2048];
	add.f32 	%f158, %f156, %f157;
	ld.global.f32 	%f159, [%rd37+3072];
	add.f32 	%f326, %f158, %f159;
	add.s32 	%r167, %r167, 1024;
$L__BB13_42:
	setp.eq.s32 	%p15, %r36, 0;
	@%p15 bra 	$L__BB13_45;
	cvt.u64.u32 	%rd38, %r167;
	add.s64 	%rd39, %rd53, %rd38;
	shl.b64 	%rd40, %rd39, 2;
	add.s64 	%rd55, %rd2, %rd40;
	neg.s32 	%r170, %r36;
$L__BB13_44:
	.pragma "nounroll";
	ld.global.f32 	%f160, [%rd55];
	add.f32 	%f326, %f326, %f160;
	add.s64 	%rd55, %rd55, 1024;
	add.s32 	%r170, %r170, 1;
	setp.ne.s32 	%p16, %r170, 0;
	@%p16 bra 	$L__BB13_44;
$L__BB13_45:
	// begin inline asm
	mov.u32 %r53, %laneid;
	// end inline asm
	mov.b32 	%r55, %f326;
	mov.b32 	%r56, 1;
	mov.b32 	%r77, 31;
	mov.b32 	%r78, -1;
	// begin inline asm
	shfl.sync.down.b32 %r54, %r55, %r56, %r77, %r78;
	// end inline asm
	setp.gt.s32 	%p17, %r53, 30;
	mov.b32 	%f161, %r54;
	add.f32 	%f162, %f326, %f161;
	selp.f32 	%f163, %f326, %f162, %p17;
	mov.b32 	%r60, %f163;
	mov.b32 	%r61, 2;
	// begin inline asm
	shfl.sync.down.b32 %r59, %r60, %r61, %r77, %r78;
	// end inline asm
	setp.gt.s32 	%p18, %r53, 29;
	mov.b32 	%f164, %r59;
	add.f32 	%f165, %f163, %f164;
	selp.f32 	%f166, %f163, %f165, %p18;
	mov.b32 	%r65, %f166;
	mov.b32 	%r66, 4;
	// begin inline asm
	shfl.sync.down.b32 %r64, %r65, %r66, %r77, %r78;
	// end inline asm
	setp.gt.s32 	%p19, %r53, 27;
	mov.b32 	%f167, %r64;
	add.f32 	%f168, %f166, %f167;
	selp.f32 	%f169, %f166, %f168, %p19;
	mov.b32 	%r70, %f169;
	mov.b32 	%r71, 8;
	// begin inline asm
	shfl.sync.down.b32 %r69, %r70, %r71, %r77, %r78;
	// end inline asm
	setp.gt.s32 	%p20, %r53, 23;
	mov.b32 	%f170, %r69;
	add.f32 	%f171, %f169, %f170;
	selp.f32 	%f172, %f169, %f171, %p20;
	mov.b32 	%r75, %f172;
	mov.b32 	%r76, 16;
	// begin inline asm
	shfl.sync.down.b32 %r74, %r75, %r76, %r77, %r78;
	// end inline asm
	setp.gt.s32 	%p21, %r53, 15;
	mov.b32 	%f173, %r74;
	add.f32 	%f38, %f172, %f173;
	selp.f32 	%f327, %f172, %f38, %p21;
	setp.ne.s32 	%p22, %r53, 0;
	@%p22 bra 	$L__BB13_47;
	shr.u32 	%r79, %r24, 3;
	and.b32  	%r80, %r79, 124;
	mov.u32 	%r81, _ZZN3cub18CUB_300001_SM_10006detail6reduce28DeviceReduceSingleTileKernelINS2_10policy_hubIfyN4cuda3std3__44plusIfEEE10Policy1000EN6thrust24THRUST_300001_SM_1000_NS6detail15normal_iteratorINSD_10device_ptrIfEEEEPfyS9_ffNS7_10__identityEEEvT0_T1_T2_T3_T4_T6_E12temp_storage;
	add.s32 	%r82, %r81, %r80;
	st.shared.f32 	[%r82+8], %f38;
$L__BB13_47:
	bar.sync 	0;
	setp.ne.s32 	%p23, %r24, 0;
	@%p23 bra 	$L__BB13_49;
	ld.shared.f32 	%f174, [_ZZN3cub18CUB_300001_SM_10006detail6reduce28DeviceReduceSingleTileKernelINS2_10policy_hubIfyN4cuda3std3__44plusIfEEE10Policy1000EN6thrust24THRUST_300001_SM_1000_NS6detail15normal_iteratorINSD_10device_ptrIfEEEEPfyS9_ffNS7_10__identityEEEvT0_T1_T2_T3_T4_T6_E12temp_storage+12];
	add.f32 	%f175, %f327, %f174;
	ld.shared.f32 	%f176, [_ZZN3cub18CUB_300001_SM_10006detail6reduce28DeviceReduceSingleTileKernelINS2_10policy_hubIfyN4cuda3std3__44plusIfEEE10Policy1000EN6thrust24THRUST_300001_SM_1000_NS6detail15normal_iteratorINSD_10device_ptrIfEEEEPfyS9_ffNS7_10__identityEEEvT0_T1_T2_T3_T4_T6_E12temp_storage+16];
	add.f32 	%f177, %f175, %f176;
	ld.shared.f32 	%f178, [_ZZN3cub18CUB_300001_SM_10006detail6reduce28DeviceReduceSingleTileKernelINS2_10policy_hubIfyN4cuda3std3__44plusIfEEE10Policy1000EN6thrust24THRUST_300001_SM_1000_NS6detail15normal_iteratorINSD_10device_ptrIfEEEEPfyS9_ffNS7_10__identityEEEvT0_T1_T2_T3_T4_T6_E12temp_storage+20];
	add.f32 	%f179, %f177, %f178;
	ld.shared.f32 	%f180, [_ZZN3cub18CUB_300001_SM_10006detail6reduce28DeviceReduceSingleTileKernelINS2_10policy_hubIfyN4cuda3std3__44plusIfEEE10Policy1000EN6thrust24THRUST_300001_SM_1000_NS6detail15normal_iteratorINSD_10device_ptrIfEEEEPfyS9_ffNS7_10__identityEEEvT0_T1_T2_T3_T4_T6_E12temp_storage+24];
	add.f32 	%f181, %f179, %f180;
	ld.shared.f32 	%f182, [_ZZN3cub18CUB_300001_SM_10006detail6reduce28DeviceReduceSingleTileKernelINS2_10policy_hubIfyN4cuda3std3__44plusIfEEE10Policy1000EN6thrust24THRUST_300001_SM_1000_NS6detail15normal_iteratorINSD_10device_ptrIfEEEEPfyS9_ffNS7_10__identityEEEvT0_T1_T2_T3_T4_T6_E12temp_storage+28];
	add.f32 	%f183, %f181, %f182;
	ld.shared.f32 	%f184, [_ZZN3cub18CUB_300001_SM_10006detail6reduce28DeviceReduceSingleTileKernelINS2_10policy_hubIfyN4cuda3std3__44plusIfEEE10Policy1000EN6thrust24THRUST_300001_SM_1000_NS6detail15normal_iteratorINSD_10device_ptrIfEEEEPfyS9_ffNS7_10__identityEEEvT0_T1_T2_T3_T4_T6_E12temp_storage+32];
	add.f32 	%f185, %f183, %f184;
	ld.shared.f32 	%f186, [_ZZN3cub18CUB_300001_SM_10006detail6reduce28DeviceReduceSingleTileKernelINS2_10policy_hubIfyN4cuda3std3__44plusIfEEE10Policy1000EN6thrust24THRUST_300001_SM_1000_NS6detail15normal_iteratorINSD_10device_ptrIfEEEEPfyS9_ffNS7_10__identityEEEvT0_T1_T2_T3_T4_T6_E12temp_storage+36];
	add.f32 	%f327, %f185, %f186;
$L__BB13_49:
	mov.u32 	%r155, %tid.x;
	setp.ne.s32 	%p57, %r155, 0;
	@%p57 bra 	$L__BB13_51;
	add.f32 	%f305, %f42, %f327;
	st.global.f32 	[%rd1], %f305;
$L__BB13_51:
	ret;

}
	// .globl	_ZN3cub18CUB_300001_SM_10006detail6reduce18DeviceReduceKernelINS2_10policy_hubIfyN4cuda3std3__44plusIfEEE10Policy1000EN6thrust24THRUST_300001_SM_1000_NS6detail15normal_iteratorINSD_10device_ptrIfEEEEyS9_fNS7_10__identityEEEvT0_PT3_T1_NS0_13GridEvenShareISN_EET2_T4_
.visible .entry _ZN3cub18CUB_300001_SM_10006detail6reduce18DeviceReduceKernelINS2_10policy_hubIfyN4cuda3std3__44plusIfEEE10Policy1000EN6thrust24THRUST_300001_SM_1000_NS6detail15normal_iteratorINSD_10device_ptrIfEEEEyS9_fNS7_10__identityEEEvT0_PT3_T1_NS0_13GridEvenShareISN_EET2_T4_(
	.param .align 8 .b8 _ZN3cub18CUB_300001_SM_10006detail6reduce18DeviceReduceKernelINS2_10policy_hubIfyN4cuda3std3__44plusIfEEE10Policy1000EN6thrust24THRUST_300001_SM_1000_NS6detail15normal_iteratorINSD_10device_ptrIfEEEEyS9_fNS7_10__identityEEEvT0_PT3_T1_NS0_13GridEvenShareISN_EET2_T4__param_0[8],
	.param .u64 .ptr .align 1 _ZN3cub18CUB_300001_SM_10006detail6reduce18DeviceReduceKernelINS2_10policy_hubIfyN4cuda3std3__44plusIfEEE10Policy1000EN6thrust24THRUST_300001_SM_1000_NS6detail15normal_iteratorINSD_10device_ptrIfEEEEyS9_fNS7_10__identityEEEvT0_PT3_T1_NS0_13GridEvenShareISN_EET2_T4__param_1,
	.param .u64 _ZN3cub18CUB_300001_SM_10006detail6reduce18DeviceReduceKernelINS2_10policy_hubIfyN4cuda3std3__44plusIfEEE10Policy1000EN6thrust24THRUST_300001_SM_1000_NS6detail15normal_iteratorINSD_10device_ptrIfEEEEyS9_fNS7_10__identityEEEvT0_PT3_T1_NS0_13GridEvenShareISN_EET2_T4__param_2,
	.param .align 8 .b8 _ZN3cub18CUB_300001_SM_10006detail6reduce18DeviceReduceKernelINS2_10policy_hubIfyN4cuda3std3__44plusIfEEE10Policy1000EN6thrust24THRUST_300001_SM_1000_NS6detail15normal_iteratorINSD_10device_ptrIfEEEEyS9_fNS7_10__identityEEEvT0_PT3_T1_NS0_13GridEvenShareISN_EET2_T4__param_3[72],
	.param .align 1 .b8 _ZN3cub18CUB_300001_SM_10006detail6reduce18DeviceReduceKernelINS2_10policy_hubIfyN4cuda3std3__44plusIfEEE10Policy1000EN6thrust24THRUST_300001_SM_1000_NS6detail15normal_iteratorINSD_10device_ptrIfEEEEyS9_fNS7_10__identityEEEvT0_PT3_T1_NS0_13GridEvenShareISN_EET2_T4__param_4[1],
	.param .align 1 .b8 _ZN3cub18CUB_300001_SM_10006detail6reduce18DeviceReduceKernelINS2_10policy_hubIfyN4cuda3std3__44plusIfEEE10Policy1000EN6thrust24THRUST_300001_SM_1000_NS6detail15normal_iteratorINSD_10device_ptrIfEEEEyS9_fNS7_10__identityEEEvT0_PT3_T1_NS0_13GridEvenShareISN_EET2_T4__param_5[1]
)
.maxntid 256
{
	.reg .pred 	%p<57>;
	.reg .b16 	%rs<4>;
	.reg .b32 	%r<206>;
	.reg .b32 	%f<324>;
	.reg .b64 	%rd<78>;
	// demoted variable
	.shared .align 4 .b8 _ZZN3cub18CUB_300001_SM_10006detail6reduce18DeviceReduceKernelINS2_10policy_hubIfyN4cuda3std3__44plusIfEEE10Policy1000EN6thrust24THRUST_300001_SM_1000_NS6detail15normal_iteratorINSD_10device_ptrIfEEEEyS9_fNS7_10__identityEEEvT0_PT3_T1_NS0_13GridEvenShareISN_EET2_T4_E12temp_storage[44];
	ld.param.u64 	%rd1, [_ZN3cub18CUB_300001_SM_10006detail6reduce18DeviceReduceKernelINS2_10policy_hubIfyN4cuda3std3__44plusIfEEE10Policy1000EN6thrust24THRUST_300001_SM_1000_NS6detail15normal_iteratorINSD_10device_ptrIfEEEEyS9_fNS7_10__identityEEEvT0_PT3_T1_NS0_13GridEvenShareISN_EET2_T4__param_3+32];
	ld.param.u32 	%r1, [_ZN3cub18CUB_300001_SM_10006detail6reduce18DeviceReduceKernelINS2_10policy_hubIfyN4cuda3std3__44plusIfEEE10Policy1000EN6thrust24THRUST_300001_SM_1000_NS6detail15normal_iteratorINSD_10device_ptrIfEEEEyS9_fNS7_10__identityEEEvT0_PT3_T1_NS0_13GridEvenShareISN_EET2_T4__param_3+40];
	ld.param.u64 	%rd25, [_ZN3cub18CUB_300001_SM_10006detail6reduce18DeviceReduceKernelINS2_10policy_hubIfyN4cuda3std3__44plusIfEEE10Policy1000EN6thrust24THRUST_300001_SM_1000_NS6detail15normal_iteratorINSD_10device_ptrIfEEEEyS9_fNS7_10__identityEEEvT0_PT3_T1_NS0_13GridEvenShareISN_EET2_T4__param_0];
	cvta.to.global.u64 	%rd2, %rd25;
	mov.u32 	%r2, %ctaid.x;
	shl.b32 	%r50, %r1, 12;
	cvt.s64.s32 	%rd3, %r50;
	shl.b32 	%r51, %r2, 12;
	cvt.u64.u32 	%rd4, %r51;
	sub.s64 	%rd5, %rd1, %rd4;
	setp.gt.u64 	%p1, %rd5, 4095;
	@%p1 bra 	$L__BB14_25;
	cvt.u32.u64 	%r112, %rd4;
	cvt.u32.u64 	%r3, %rd1;
	sub.s32 	%r4, %r3, %r112;
	mov.u32 	%r5, %tid.x;
	setp.ge.s32 	%p23, %r5, %r4;
	mov.f32 	%f312, 0f00000000;
	mov.u32 	%r193, %r5;
	@%p23 bra 	$L__BB14_3;
	add.s32 	%r114, %r112, %r5;
	mul.wide.u32 	%rd51, %r114, 4;
	add.s64 	%rd52, %rd2, %rd51;
	ld.global.f32 	%f312, [%rd52];
	add.s32 	%r193, %r5, 256;
$L__BB14_3:
	setp.ge.s32 	%p24, %r193, %r4;
	@%p24 bra 	$L__BB14_16;
	not.b32 	%r116, %r193;
	add.s32 	%r117, %r116, %r3;
	sub.s32 	%r118, %r117, %r112;
	shr.u32 	%r119, %r118, 8;
	add.s32 	%r8, %r119, 1;
	and.b32  	%r9, %r8, 15;
	setp.lt.u32 	%p25, %r118, 3840;
	@%p25 bra 	$L__BB14_7;
	and.b32  	%r120, %r8, 33554416;
	neg.s32 	%r191, %r120;
	mul.wide.u32 	%rd53, %r2, 16384;
	mul.wide.u32 	%rd54, %r193, 4;
	or.b64  	%rd55, %rd53, %rd54;
	add.s64 	%rd56, %rd55, %rd2;
	add.s64 	%rd72, %rd56, 8192;
$L__BB14_6:
	.pragma "nounroll";
	ld.global.f32 	%f187, [%rd72+-8192];
	add.f32 	%f188, %f312, %f187;
	ld.global.f32 	%f189, [%rd72+-7168];
	add.f32 	%f190, %f188, %f189;
	ld.global.f32 	%f191, [%rd72+-6144];
	add.f32 	%f192, %f190, %f191;
	ld.global.f32 	%f193, [%rd72+-5120];
	add.f32 	%f194, %f192, %f193;
	ld.global.f32 	%f195, [%rd72+-4096];
	add.f32 	%f196, %f194, %f195;
	ld.global.f32 	%f197, [%rd72+-3072];
	add.f32 	%f198, %f196, %f197;
	ld.global.f32 	%f199, [%rd72+-2048];
	add.f32 	%f200, %f198, %f199;
	ld.global.f32 	%f201, [%rd72+-1024];
	add.f32 	%f202, %f200, %f201;
	ld.global.f32 	%f203, [%rd72];
	add.f32 	%f204, %f202, %f203;
	ld.global.f32 	%f205, [%rd72+1024];
	add.f32 	%f206, %f204, %f205;
	ld.global.f32 	%f207, [%rd72+2048];
	add.f32 	%f208, %f206, %f207;
	ld.global.f32 	%f209, [%rd72+3072];
	add.f32 	%f210, %f208, %f209;
	ld.global.f32 	%f211, [%rd72+4096];
	add.f32 	%f212, %f210, %f211;
	ld.global.f32 	%f213, [%rd72+5120];
	add.f32 	%f214, %f212, %f213;
	ld.global.f32 	%f215, [%rd72+6144];
	add.f32 	%f216, %f214, %f215;
	ld.global.f32 	%f217, [%rd72+7168];
	add.f32 	%f312, %f216, %f217;
	add.s32 	%r193, %r193, 4096;
	add.s32 	%r191, %r191, 16;
	add.s64 	%rd72, %rd72, 16384;
	setp.ne.s32 	%p26, %r191, 0;
	@%p26 bra 	$L__BB14_6;
$L__BB14_7:
	setp.eq.s32 	%p27, %r9, 0;
	@%p27 bra 	$L__BB14_16;
	and.b32  	%r16, %r8, 7;
	setp.lt.u32 	%p28, %r9, 8;
	@%p28 bra 	$L__BB14_10;
	cvt.s64.s32 	%rd57, %r193;
	add.s64 	%rd58, %rd57, %rd4;
	shl.b64 	%rd59, %rd58, 2;
	add.s64 	%rd60, %rd2, %rd59;
	ld.global.f32 	%f219, [%rd60];
	add.f32 	%f220, %f312, %f219;
	ld.global.f32 	%f221, [%rd60+1024];
	add.f32 	%f222, %f220, %f221;
	ld.global.f32 	%f223, [%rd60+2048];
	add.f32 	%f224, %f222, %f223;
	ld.global.f32 	%f225, [%rd60+3072];
	add.f32 	%f226, %f224, %f225;
	ld.global.f32 	%f227, [%rd60+4096];
	add.f32 	%f228, %f226, %f227;
	ld.global.f32 	%f229, [%rd60+5120];
	add.f32 	%f230, %f228, %f229;
	ld.global.f32 	%f231, [%rd60+6144];
	add.f32 	%f232, %f230, %f231;
	ld.global.f32 	%f233, [%rd60+7168];
	add.f32 	%f312, %f232, %f233;
	add.s32 	%r193, %r193, 2048;
$L__BB14_10:
	setp.eq.s32 	%p29, %r16, 0;
	@%p29 bra 	$L__BB14_16;
	and.b32  	%r19, %r8, 3;
	setp.lt.u32 	%p30, %r16, 4;
	@%p30 bra 	$L__BB14_13;
	cvt.s64.s32 	%rd61, %r193;
	add.s64 	%rd62, %rd61, %rd4;
	shl.b64 	%rd63, %rd62, 2;
	add.s64 	%rd64, %rd2, %rd63;
	ld.global.f32 	%f235, [%rd64];
	add.f32 	%f236, %f312, %f235;
	ld.global.f32 	%f237, [%rd64+1024];
	add.f32 	%f238, %f236, %f237;
	ld.global.f32 	%f239, [%rd64+2048];
	add.f32 	%f240, %f238, %f239;
	ld.global.f32 	%f241, [%rd64+3072];
	add.f32 	%f312, %f240, %f241;
	add.s32 	%r193, %r193, 1024;
$L__BB14_13:
	setp.eq.s32 	%p31, %r19, 0;
	@%p31 bra 	$L__BB14_16;
	mul.wide.u32 	%rd65, %r2, 16384;
	add.s64 	%rd9, %rd2, %rd65;
	neg.s32 	%r196, %r19;
$L__BB14_15:
	.pragma "nounroll";
	mul.wide.s32 	%rd66, %r193, 4;
	add.s64 	%rd67, %rd9, %rd66;
	ld.global.f32 	%f242, [%rd67];
	add.f32 	%f312, %f312, %f242;
	add.s32 	%r193, %r193, 256;
	add.s32 	%r196, %r196, 1;
	setp.ne.s32 	%p32, %r196, 0;
	@%p32 bra 	$L__BB14_15;
$L__BB14_16:
	setp.lt.s32 	%p33, %r4, 256;
	@%p33 bra 	$L__BB14_21;
	// begin inline asm
	mov.u32 %r159, %laneid;
	// end inline asm
	mov.b32 	%r161, %f312;
	mov.b32 	%r162, 1;
	mov.b32 	%r183, 31;
	mov.b32 	%r184, -1;
	// begin inline asm
	shfl.sync.down.b32 %r160, %r161, %r162, %r183, %r184;
	// end inline asm
	setp.gt.s32 	%p49, %r159, 30;
	mov.b32 	%f277, %r160;
	add.f32 	%f278, %f312, %f277;
	selp.f32 	%f279, %f312, %f278, %p49;
	mov.b32 	%r166, %f279;
	mov.b32 	%r167, 2;
	// begin inline asm
	shfl.sync.down.b32 %r165, %r166, %r167, %r183, %r184;
	// end inline asm
	setp.gt.s32 	%p50, %r159, 29;
	mov.b32 	%f280, %r165;
	add.f32 	%f281, %f279, %f280;
	selp.f32 	%f282, %f279, %f281, %p50;
	mov.b32 	%r171, %f282;
	mov.b32 	%r172, 4;
	// begin inline asm
	shfl.sync.down.b32 %r170, %r171, %r172, %r183, %r184;
	// end inline asm
	setp.gt.s32 	%p51, %r159, 27;
	mov.b32 	%f283, %r170;
	add.f32 	%f284, %f282, %f283;
	selp.f32 	%f285, %f282, %f284, %p51;
	mov.b32 	%r176, %f285;
	mov.b32 	%r177, 8;
	// begin inline asm
	shfl.sync.down.b32 %r175, %r176, %r177, %r183, %r184;
	// end inline asm
	setp.gt.s32 	%p52, %r159, 23;
	mov.b32 	%f286, %r175;
	add.f32 	%f287, %f285, %f286;
	selp.f32 	%f288, %f285, %f287, %p52;
	mov.b32 	%r181, %f288;
	mov.b32 	%r182, 16;
	// begin inline asm
	shfl.sync.down.b32 %r180, %r181, %r182, %r183, %r184;
	// end inline asm
	setp.gt.s32 	%p53, %r159, 15;
	mov.b32 	%f289, %r180;
	add.f32 	%f16, %f288, %f289;
	selp.f32 	%f323, %f288, %f16, %p53;
	setp.ne.s32 	%p54, %r159, 0;
	@%p54 bra 	$L__BB14_19;
	shr.u32 	%r185, %r5, 3;
	and.b32  	%r186, %r185, 124;
	mov.u32 	%r187, _ZZN3cub18CUB_300001_SM_10006detail6reduce18DeviceReduceKernelINS2_10policy_hubIfyN4cuda3std3__44plusIfEEE10Policy1000EN6thrust24THRUST_300001_SM_1000_NS6detail15normal_iteratorINSD_10device_ptrIfEEEEyS9_fNS7_10__identityEEEvT0_PT3_T1_NS0_13GridEvenShareISN_EET2_T4_E12temp_storage;
	add.s32 	%r188, %r187, %r186;
	st.shared.f32 	[%r188+8], %f16;
$L__BB14_19:
	bar.sync 	0;
	setp.ne.s32 	%p55, %r5, 0;
	@%p55 bra 	$L__BB14_46;
	ld.shared.f32 	%f290, [_ZZN3cub18CUB_300001_SM_10006detail6reduce18DeviceReduceKernelINS2_10policy_hubIfyN4cuda3std3__44plusIfEEE10Policy1000EN6thrust24THRUST_300001_SM_1000_NS6detail15normal_iteratorINSD_10device_ptrIfEEEEyS9_fNS7_10__identityEEEvT0_PT3_T1_NS0_13GridEvenShareISN_EET2_T4_E12temp_storage+12];
	add.f32 	%f291, %f323, %f290;
	ld.shared.f32 	%f292, [_ZZN3cub18CUB_300001_SM_10006detail6reduce18DeviceReduceKernelINS2_10policy_hubIfyN4cuda3std3__44plusIfEEE10Policy1000EN6thrust24THRUST_300001_SM_1000_NS6detail15normal_iteratorINSD_10device_ptrIfEEEEyS9_fNS7_10__identityEEEvT0_PT3_T1_NS0_13GridEvenShareISN_EET2_T4_E12temp_storage+16];
	add.f32 	%f293, %f291, %f292;
	ld.shared.f32 	%f294, [_ZZN3cub18CUB_300001_SM_10006detail6reduce18DeviceReduceKernelINS2_10policy_hubIfyN4cuda3std3__44plusIfEEE10Policy1000EN6thrust24THRUST_300001_SM_1000_NS6detail15normal_iteratorINSD_10device_ptrIfEEEEyS9_fNS7_10__identityEEEvT0_PT3_T1_NS0_13GridEvenShareISN_EET2_T4_E12temp_storage+20];
	add.f32 	%f295, %f293, %f294;
	ld.shared.f32 	%f296, [_ZZN3cub18CUB_300001_SM_10006detail6reduce18DeviceReduceKernelINS2_10policy_hubIfyN4cuda3std3__44plusIfEEE10Policy1000EN6thrust24THRUST_300001_SM_1000_NS6detail15normal_iteratorINSD_10device_ptrIfEEEEyS9_fNS7_10__identityEEEvT0_PT3_T1_NS0_13GridEvenShareISN_EET2_T4_E12temp_storage+24];
	add.f32 	%f297, %f295, %f296;
	ld.shared.f32 	%f298, [_ZZN3cub18CUB_300001_SM_10006detail6reduce18DeviceReduceKernelINS2_10policy_hubIfyN4cuda3std3__44plusIfEEE10Policy1000EN6thrust24THRUST_300001_SM_1000_NS6detail15normal_iteratorINSD_10device_ptrIfEEEEyS9_fNS7_10__identityEEEvT0_PT3_T1_NS0_13GridEvenShareISN_EET2_T4_E12temp_storage+28];
	add.f32 	%f299, %f297, %f298;
	ld.shared.f32 	%f300, [_ZZN3cub18CUB_300001_SM_10006detail6reduce18DeviceReduceKernelINS2_10policy_hubIfyN4cuda3std3__44plusIfEEE10Policy1000EN6thrust24THRUST_300001_SM_1000_NS6detail15normal_iteratorINSD_10device_ptrIfEEEEyS9_fNS7_10__identityEEEvT0_PT3_T1_NS0_13GridEvenShareISN_EET2_T4_E12temp_storage+32];
	add.f32 	%f301, %f299, %f300;
	ld.shared.f32 	%f302, [_ZZN3cub18CUB_300001_SM_10006detail6reduce18DeviceReduceKernelINS2_10policy_hubIfyN4cuda3std3__44plusIfEEE10Policy1000EN6thrust24THRUST_300001_SM_1000_NS6detail15normal_iteratorINSD_10device_ptrIfEEEEyS9_fNS7_10__identityEEEvT0_PT3_T1_NS0_13GridEvenShareISN_EET2_T4_E12temp_storage+36];
	add.f32 	%f323, %f301, %f302;
	bra.uni 	$L__BB14_46;
$L__BB14_21:
	// begin inline asm
	mov.u32 %r121, %laneid;
	// end inline asm
	and.b32  	%r147, %r5, 992;
	add.s32 	%r148, %r147, 32;
	setp.gt.s32 	%p34, %r148, %r4;
	not.b32 	%r149, %r147;
	add.s32 	%r150, %r4, %r149;
	selp.b32 	%r145, %r150, 31, %p34;
	mov.b32 	%r123, %f312;
	mov.b32 	%r124, 1;
	mov.b32 	%r146, -1;
	// begin inline asm
	shfl.sync.down.b32 %r122, %r123, %r124, %r145, %r146;
	// end inline asm
	setp.lt.s32 	%p35, %r121, %r145;
	mov.b32 	%f243, %r122;
	add.f32 	%f244, %f312, %f243;
	selp.f32 	%f245, %f244, %f312, %p35;
	mov.b32 	%r128, %f245;
	mov.b32 	%r129, 2;
	// begin inline asm
	shfl.sync.down.b32 %r127, %r128, %r129, %r145, %r146;
	// end inline asm
	add.s32 	%r151, %r121, 2;
	setp.gt.s32 	%p36, %r151, %r145;
	mov.b32 	%f246, %r127;
	add.f32 	%f247, %f245, %f246;
	selp.f32 	%f248, %f245, %f247, %p36;
	mov.b32 	%r133, %f248;
	mov.b32 	%r134, 4;
	// begin inline asm
	shfl.sync.down.b32 %r132, %r133, %r134, %r145, %r146;
	// end inline asm
	add.s32 	%r152, %r121, 4;
	setp.gt.s32 	%p37, %r152, %r145;
	mov.b32 	%f249, %r132;
	add.f32 	%f250, %f248, %f249;
	selp.f32 	%f251, %f248, %f250, %p37;
	mov.b32 	%r138, %f251;
	mov.b32 	%r139, 8;
	// begin inline asm
	shfl.sync.down.b32 %r137, %r138, %r139, %r145, %r146;
	// end inline asm
	add.s32 	%r153, %r121, 8;
	setp.gt.s32 	%p38, %r153, %r145;
	mov.b32 	%f252, %r137;
	add.f32 	%f253, %f251, %f252;
	selp.f32 	%f254, %f251, %f253, %p38;
	mov.b32 	%r143, %f254;
	mov.b32 	%r144, 16;
	// begin inline asm
	shfl.sync.down.b32 %r142, %r143, %r144, %r145, %r146;
	// end inline asm
	add.s32 	%r154, %r121, 16;
	setp.gt.s32 	%p39, %r154, %r145;
	mov.b32 	%f255, %r142;
	add.f32 	%f256, %f254, %f255;
	selp.f32 	%f323, %f254, %f256, %p39;
	setp.ne.s32 	%p40, %r121, 0;
	@%p40 bra 	$L__BB14_23;
	shr.u32 	%r155, %r5, 3;
	and.b32  	%r156, %r155, 124;
	mov.u32 	%r157, _ZZN3cub18CUB_300001_SM_10006detail6reduce18DeviceReduceKernelINS2_10policy_hubIfyN4cuda3std3__44plusIfEEE10Policy1000EN6thrust24THRUST_300001_SM_1000_NS6detail15normal_iteratorINSD_10device_ptrIfEEEEyS9_fNS7_10__identityEEEvT0_PT3_T1_NS0_13GridEvenShareISN_EET2_T4_E12temp_storage;
	add.s32 	%r158, %r157, %r156;
	st.shared.f32 	[%r158+8], %f323;
$L__BB14_23:
	bar.sync 	0;
	setp.ne.s32 	%p41, %r5, 0;
	@%p41 bra 	$L__BB14_46;
	setp.gt.s32 	%p42, %r4, 32;
	ld.shared.f32 	%f257, [_ZZN3cub18CUB_300001_SM_10006detail6reduce18DeviceReduceKernelINS2_10policy_hubIfyN4cuda3std3__44plusIfEEE10Policy1000EN6thrust24THRUST_300001_SM_1000_NS6detail15normal_iteratorINSD_10device_ptrIfEEEEyS9_fNS7_10__identityEEEvT0_PT3_T1_NS0_13GridEvenShareISN_EET2_T4_E12temp_storage+12];
	add.f32 	%f258, %f323, %f257;
	selp.f32 	%f259, %f258, %f323, %p42;
	setp.gt.s32 	%p43, %r4, 64;
	ld.shared.f32 	%f260, [_ZZN3cub18CUB_300001_SM_10006detail6reduce18DeviceReduceKernelINS2_10policy_hubIfyN4cuda3std3__44plusIfEEE10Policy1000EN6thrust24THRUST_300001_SM_1000_NS6detail15normal_iteratorINSD_10device_ptrIfEEEEyS9_fNS7_10__identityEEEvT0_PT3_T1_NS0_13GridEvenShareISN_EET2_T4_E12temp_storage+16];
	add.f32 	%f261, %f260, %f259;
	selp.f32 	%f262, %f261, %f259, %p43;
	setp.gt.s32 	%p44, %r4, 96;
	ld.shared.f32 	%f263, [_ZZN3cub18CUB_300001_SM_10006detail6reduce18DeviceReduceKernelINS2_10policy_hubIfyN4cuda3std3__44plusIfEEE10Policy1000EN6thrust24THRUST_300001_SM_1000_NS6detail15normal_iteratorINSD_10device_ptrIfEEEEyS9_fNS7_10__identityEEEvT0_PT3_T1_NS0_13GridEvenShareISN_EET2_T4_E12temp_storage+20];
	add.f32 	%f264, %f263, %f262;
	selp.f32 	%f265, %f264, %f262, %p44;
	setp.gt.s32 	%p45, %r4, 128;
	ld.shared.f32 	%f266, [_ZZN3cub18CUB_300001_SM_10006detail6reduce18DeviceReduceKernelINS2_10policy_hubIfyN4cuda3std3__44plusIfEEE10Policy1000EN6thrust24THRUST_300001_SM_1000_NS6detail15normal_iteratorINSD_10device_ptrIfEEEEyS9_fNS7_10__identityEEEvT0_PT3_T1_NS0_13GridEvenShareISN_EET2_T4_E12temp_storage+24];
	add.f32 	%f267, %f266, %f265;
	selp.f32 	%f268, %f267, %f265, %p45;
	setp.gt.s32 	%p46, %r4, 160;
	ld.shared.f32 	%f269, [_ZZN3cub18CUB_300001_SM_10006detail6reduce18DeviceReduceKernelINS2_10policy_hubIfyN4cuda3std3__44plusIfEEE10Policy1000EN6thrust24THRUST_300001_SM_1000_NS6detail15normal_iteratorINSD_10device_ptrIfEEEEyS9_fNS7_10__identityEEEvT0_PT3_T1_NS0_13GridEvenShareISN_EET2_T4_E12temp_storage+28];
	add.f32 	%f270, %f269, %f268;
	selp.f32 	%f271, %f270, %f268, %p46;
	setp.gt.s32 	%p47, %r4, 192;
	ld.shared.f32 	%f272, [_ZZN3cub18CUB_300001_SM_10006detail6reduce18DeviceReduceKernelINS2_10policy_hubIfyN4cuda3std3__44plusIfEEE10Policy1000EN6thrust24THRUST_300001_SM_1000_NS6detail15normal_iteratorINSD_10device_ptrIfEEEEyS9_fNS7_10__identityEEEvT0_PT3_T1_NS0_13GridEvenShareISN_EET2_T4_E12temp_storage+32];
	add.f32 	%f273, %f272, %f271;
	selp.f32 	%f274, %f273, %f271, %p47;
	setp.gt.s32 	%p48, %r4, 224;
	ld.shared.f32 	%f275, [_ZZN3cub18CUB_300001_SM_10006detail6reduce18DeviceReduceKernelINS2_10policy_hubIfyN4cuda3std3__44plusIfEEE10Policy1000EN6thrust24THRUST_300001_SM_1000_NS6detail15normal_iteratorINSD_10device_ptrIfEEEEyS9_fNS7_10__identityEEEvT0_PT3_T1_NS0_13GridEvenShareISN_EET2_T4_E12temp_storage+36];
	add.f32 	%f276, %f275, %f274;
	selp.f32 	%f323, %f276, %f274, %p48;
	bra.uni 	$L__BB14_46;
$L__BB14_25:
	cvt.u32.u64 	%r52, %rd4;
	mov.u32 	%r27, %tid.x;
	add.s32 	%r53, %r27, %r52;
	mul.wide.u32 	%rd26, %r53, 4;
	add.s64 	%rd27, %rd2, %rd26;
	ld.global.f32 	%f41, [%rd27];
	ld.global.f32 	%f42, [%rd27+1024];
	ld.global.f32 	%f43, [%rd27+2048];
	ld.global.f32 	%f44, [%rd27+3072];
	ld.global.f32 	%f45, [%rd27+4096];
	ld.global.f32 	%f46, [%rd27+5120];
	ld.global.f32 	%f47, [%rd27+6144];
	ld.global.f32 	%f48, [%rd27+7168];
	ld.global.f32 	%f49, [%rd27+8192];
	ld.global.f32 	%f50, [%rd27+9216];
	ld.global.f32 	%f51, [%rd27+10240];
	ld.global.f32 	%f52, [%rd27+11264];
	ld.global.f32 	%f53, [%rd27+12288];
	ld.global.f32 	%f54, [%rd27+13312];
	ld.global.f32 	%f55, [%rd27+14336];
	ld.global.f32 	%f56, [%rd27+15360];
	add.f32 	%f57, %f41, %f42;
	add.f32 	%f58, %f43, %f44;
	add.f32 	%f59, %f45, %f46;
	add.f32 	%f60, %f47, %f48;
	add.f32 	%f61, %f49, %f50;
	add.f32 	%f62, %f51, %f52;
	add.f32 	%f63, %f53, %f54;
	add.f32 	%f64, %f55, %f56;
	add.f32 	%f65, %f57, %f58;
	add.f32 	%f66, %f59, %f60;
	add.f32 	%f67, %f61, %f62;
	add.f32 	%f68, %f63, %f64;
	add.f32 	%f69, %f65, %f66;
	add.f32 	%f70, %f67, %f68;
	add.f32 	%f322, %f69, %f70;
	setp.lt.u64 	%p2, %rd5, %rd3;
	@%p2 bra 	$L__BB14_42;
	cvt.u32.u64 	%r55, %rd3;
	cvt.u64.u32 	%rd28, %r27;
	add.s64 	%rd74, %rd4, %rd3;
	cvt.u32.u64 	%r28, %rd1;
	not.b32 	%r57, %r27;
	add.s32 	%r58, %r57, %r28;
	sub.s32 	%r59, %r58, %r55;
	sub.s32 	%r198, %r59, %r52;
	add.s64 	%rd29, %rd74, %rd28;
	shl.b64 	%rd30, %rd29, 2;
	add.s64 	%rd31, %rd30, %rd2;
	add.s64 	%rd73, %rd31, 8192;
	mov.b32 	%r199, 0;
	shl.b32 	%r60, %r1, 12;
	mov.u64 	%rd75, %rd4;
$L__BB14_27:
	cvt.s64.s32 	%rd15, %r60;
	add.s64 	%rd75, %rd75, %rd15;
	add.s64 	%rd32, %rd1, -4096;
	setp.gt.u64 	%p3, %rd75, %rd32;
	@%p3 bra 	$L__BB14_29;
	shl.b32 	%r61, %r1, 12;
	cvt.s64.s32 	%rd33, %r61;
	cvt.u64.u32 	%rd34, %r27;
	add.s64 	%rd35, %rd75, %rd34;
	shl.b64 	%rd36, %rd35, 2;
	add.s64 	%rd37, %rd2, %rd36;
	ld.global.f32 	%f71, [%rd37];
	ld.global.f32 	%f72, [%rd37+1024];
	ld.global.f32 	%f73, [%rd37+2048];
	ld.global.f32 	%f74, [%rd37+3072];
	ld.global.f32 	%f75, [%rd37+4096];
	ld.global.f32 	%f76, [%rd37+5120];
	ld.global.f32 	%f77, [%rd37+6144];
	ld.global.f32 	%f78, [%rd37+7168];
	ld.global.f32 	%f79, [%rd37+8192];
	ld.global.f32 	%f80, [%rd37+9216];
	ld.global.f32 	%f81, [%rd37+10240];
	ld.global.f32 	%f82, [%rd37+11264];
	ld.global.f32 	%f83, [%rd37+12288];
	ld.global.f32 	%f84, [%rd37+13312];
	ld.global.f32 	%f85, [%rd37+14336];
	ld.global.f32 	%f86, [%rd37+15360];
	add.f32 	%f87, %f322, %f71;
	add.f32 	%f88, %f72, %f73;
	add.f32 	%f89, %f74, %f75;
	add.f32 	%f90, %f76, %f77;
	add.f32 	%f91, %f78, %f79;
	add.f32 	%f92, %f80, %f81;
	add.f32 	%f93, %f82, %f83;
	add.f32 	%f94, %f84, %f85;
	add.f32 	%f95, %f87, %f88;
	add.f32 	%f96, %f89, %f90;
	add.f32 	%f97, %f91, %f92;
	add.f32 	%f98, %f93, %f94;
	add.f32 	%f99, %f95, %f96;
	add.f32 	%f100, %f97, %f98;
	add.f32 	%f101, %f99, %f100;
	add.f32 	%f322, %f101, %f86;
	sub.s64 	%rd38, %rd1, %rd75;
	setp.lt.u64 	%p4, %rd38, %rd33;
	add.s32 	%r199, %r199, 1;
	add.s64 	%rd74, %rd74, %rd33;
	sub.s32 	%r198, %r198, %r61;
	mul.wide.s32 	%rd39, %r61, 4;
	add.s64 	%rd73, %rd73, %rd39;
	@%p4 bra 	$L__BB14_42;
	bra.uni 	$L__BB14_27;
$L__BB14_29:
	setp.le.u64 	%p5, %rd1, %rd75;
	cvt.u32.u64 	%r62, %rd75;
	cvt.u32.u64 	%r63, %rd1;
	sub.s32 	%r64, %r63, %r62;
	setp.ge.s32 	%p6, %r27, %r64;
	or.pred  	%p7, %p5, %p6;
	@%p7 bra 	$L__BB14_42;
	cvt.u32.u64 	%r66, %rd15;
	cvt.u32.u64 	%r67, %rd4;
	not.b32 	%r68, %r27;
	add.s32 	%r69, %r68, %r28;
	add.s32 	%r70, %r66, %r67;
	sub.s32 	%r71, %r69, %r70;
	mul.lo.s32 	%r72, %r1, %r199;
	shl.b32 	%r73, %r72, 12;
	sub.s32 	%r74, %r71, %r73;
	shr.u32 	%r75, %r74, 8;
	add.s32 	%r34, %r75, 1;
	and.b32  	%r35, %r34, 15;
	setp.lt.u32 	%p8, %r74, 3840;
	mov.u32 	%r202, %r27;
	@%p8 bra 	$L__BB14_33;
	shr.u32 	%r76, %r198, 8;
	add.s32 	%r77, %r76, 1;
	and.b32  	%r78, %r77, 33554416;
	neg.s32 	%r200, %r78;
	mov.u32 	%r202, %r27;
$L__BB14_32:
	.pragma "nounroll";
	ld.global.f32 	%f103, [%rd73+-8192];
	add.f32 	%f104, %f322, %f103;
	ld.global.f32 	%f105, [%rd73+-7168];
	add.f32 	%f106, %f104, %f105;
	ld.global.f32 	%f107, [%rd73+-6144];
	add.f32 	%f108, %f106, %f107;
	ld.global.f32 	%f109, [%rd73+-5120];
	add.f32 	%f110, %f108, %f109;
	ld.global.f32 	%f111, [%rd73+-4096];
	add.f32 	%f112, %f110, %f111;
	ld.global.f32 	%f113, [%rd73+-3072];
	add.f32 	%f114, %f112, %f113;
	ld.global.f32 	%f115, [%rd73+-2048];
	add.f32 	%f116, %f114, %f115;
	ld.global.f32 	%f117, [%rd73+-1024];
	add.f32 	%f118, %f116, %f117;
	ld.global.f32 	%f119, [%rd73];
	add.f32 	%f120, %f118, %f119;
	ld.global.f32 	%f121, [%rd73+1024];
	add.f32 	%f122, %f120, %f121;
	ld.global.f32 	%f123, [%rd73+2048];
	add.f32 	%f124, %f122, %f123;
	ld.global.f32 	%f125, [%rd73+3072];
	add.f32 	%f126, %f124, %f125;
	ld.global.f32 	%f127, [%rd73+4096];
	add.f32 	%f128, %f126, %f127;
	ld.global.f32 	%f129, [%rd73+5120];
	add.f32 	%f130, %f128, %f129;
	ld.global.f32 	%f131, [%rd73+6144];
	add.f32 	%f132, %f130, %f131;
	ld.global.f32 	%f133, [%rd73+7168];
	add.f32 	%f322, %f132, %f133;
	add.s32 	%r202, %r202, 4096;
	add.s32 	%r200, %r200, 16;
	add.s64 	%rd73, %rd73, 16384;
	setp.ne.s32 	%p9, %r200, 0;
	@%p9 bra 	$L__BB14_32;
$L__BB14_33:
	setp.eq.s32 	%p10, %r35, 0;
	@%p10 bra 	$L__BB14_42;
	and.b32  	%r42, %r34, 7;
	setp.lt.u32 	%p11, %r35, 8;
	@%p11 bra 	$L__BB14_36;
	cvt.u64.u32 	%rd40, %r202;
	add.s64 	%rd41, %rd75, %rd40;
	shl.b64 	%rd42, %rd41, 2;
	add.s64 	%rd43, %rd2, %rd42;
	ld.global.f32 	%f135, [%rd43];
	add.f32 	%f136, %f322, %f135;
	ld.global.f32 	%f137, [%rd43+1024];
	add.f32 	%f138, %f136, %f137;
	ld.global.f32 	%f139, [%rd43+2048];
	add.f32 	%f140, %f138, %f139;
	ld.global.f32 	%f141, [%rd43+3072];
	add.f32 	%f142, %f140, %f141;
	ld.global.f32 	%f143, [%rd43+4096];
	add.f32 	%f144, %f142, %f143;
	ld.global.f32 	%f145, [%rd43+5120];
	add.f32 	%f146, %f144, %f145;
	ld.global.f32 	%f147, [%rd43+6144];
	add.f32 	%f148, %f146, %f147;
	ld.global.f32 	%f149, [%rd43+7168];
	add.f32 	%f322, %f148, %f149;
	add.s32 	%r202, %r202, 2048;
$L__BB14_36:
	setp.eq.s32 	%p12, %r42, 0;
	@%p12 bra 	$L__BB14_42;
	setp.lt.u32 	%p13, %r42, 4;
	@%p13 bra 	$L__BB14_39;
	cvt.u64.u32 	%rd44, %r202;
	add.s64 	%rd45, %rd75, %rd44;
	shl.b64 	%rd46, %rd45, 2;
	add.s64 	%rd47, %rd2, %rd46;
	ld.global.f32 	%f151, [%rd47];
	add.f32 	%f152, %f322, %f151;
	ld.global.f32 	%f153, [%rd47+1024];
	add.f32 	%f154, %f152, %f153;
	ld.global.f32 	%f155, [%rd47+2048];
	add.f32 	%f156, %f154, %f155;
	ld.global.f32 	%f157, [%rd47+3072];
	add.f32 	%f322, %f156, %f157;
	add.s32 	%r202, %r202, 1024;
$L__BB14_39:
	and.b32  	%r79, %r34, 3;
	setp.eq.s32 	%p14, %r79, 0;
	@%p14 bra 	$L__BB14_42;
	cvt.u64.u32 	%rd48, %r202;
	add.s64 	%rd49, %rd48, %rd74;
	shl.b64 	%rd50, %rd49, 2;
	add.s64 	%rd77, %rd2, %rd50;
	cvt.u16.u32 	%rs1, %r198;
	shr.u16 	%rs2, %rs1, 8;
	add.s16 	%rs3, %rs2, 1;
	cvt.u32.u16 	%r80, %rs3;
	and.b32  	%r81, %r80, 3;
	neg.s32 	%r205, %r81;
$L__BB14_41:
	.pragma "nounroll";
	ld.global.f32 	%f158, [%rd77];
	add.f32 	%f322, %f322, %f158;
	add.s64 	%rd77, %rd77, 1024;
	add.s32 	%r205, %r205, 1;
	setp.ne.s32 	%p15, %r205, 0;
	@%p15 bra 	$L__BB14_41;
$L__BB14_42:
	// begin inline asm
	mov.u32 %r82, %laneid;
	// end inline asm
	mov.b32 	%r84, %f322;
	mov.b32 	%r85, 1;
	mov.b32 	%r106, 31;
	mov.b32 	%r107, -1;
	// begin inline asm
	shfl.sync.down.b32 %r83, %r84, %r85, %r106, %r107;
	// end inline asm
	setp.gt.s32 	%p16, %r82, 30;
	mov.b32 	%f159, %r83;
	add.f32 	%f160, %f322, %f159;
	selp.f32 	%f161, %f322, %f160, %p16;
	mov.b32 	%r89, %f161;
	mov.b32 	%r90, 2;
	// begin inline asm
	shfl.sync.down.b32 %r88, %r89, %r90, %r106, %r107;
	// end inline asm
	setp.gt.s32 	%p17, %r82, 29;
	mov.b32 	%f162, %r88;
	add.f32 	%f163, %f161, %f162;
	selp.f32 	%f164, %f161, %f163, %p17;
	mov.b32 	%r94, %f164;
	mov.b32 	%r95, 4;
	// begin inline asm
	shfl.sync.down.b32 %r93, %r94, %r95, %r106, %r107;
	// end inline asm
	setp.gt.s32 	%p18, %r82, 27;
	mov.b32 	%f165, %r93;
	add.f32 	%f166, %f164, %f165;
	selp.f32 	%f167, %f164, %f166, %p18;
	mov.b32 	%r99, %f167;
	mov.b32 	%r100, 8;
	// begin inline asm
	shfl.sync.down.b32 %r98, %r99, %r100, %r106, %r107;
	// end inline asm
	setp.gt.s32 	%p19, %r82, 23;
	mov.b32 	%f168, %r98;
	add.f32 	%f169, %f167, %f168;
	selp.f32 	%f170, %f167, %f169, %p19;
	mov.b32 	%r104, %f170;
	mov.b32 	%r105, 16;
	// begin inline asm
	shfl.sync.down.b32 %r103, %r104, %r105, %r106, %r107;
	// end inline asm
	setp.gt.s32 	%p20, %r82, 15;
	mov.b32 	%f171, %r103;
	add.f32 	%f37, %f170, %f171;
	selp.f32 	%f323, %f170, %f37, %p20;
	setp.ne.s32 	%p21, %r82, 0;
	@%p21 bra 	$L__BB14_44;
	shr.u32 	%r108, %r27, 3;
	and.b32  	%r109, %r108, 124;
	mov.u32 	%r110, _ZZN3cub18CUB_300001_SM_10006detail6reduce18DeviceReduceKernelINS2_10policy_hubIfyN4cuda3std3__44plusIfEEE10Policy1000EN6thrust24THRUST_300001_SM_1000_NS6detail15normal_iteratorINSD_10device_ptrIfEEEEyS9_fNS7_10__identityEEEvT0_PT3_T1_NS0_13GridEvenShareISN_EET2_T4_E12temp_storage;
	add.s32 	%r111, %r110, %r109;
	st.shared.f32 	[%r111+8], %f37;
$L__BB14_44:
	bar.sync 	0;
	setp.ne.s32 	%p22, %r27, 0;
	@%p22 bra 	$L__BB14_46;
	ld.shared.f32 	%f172, [_ZZN3cub18CUB_300001_SM_10006detail6reduce18DeviceReduceKernelINS2_10policy_hubIfyN4cuda3std3__44plusIfEEE10Policy1000EN6thrust24THRUST_300001_SM_1000_NS6detail15normal_iteratorINSD_10device_ptrIfEEEEyS9_fNS7_10__identityEEEvT0_PT3_T1_NS0_13GridEvenShareISN_EET2_T4_E12temp_storage+12];
	add.f32 	%f173, %f323, %f172;
	ld.shared.f32 	%f174, [_ZZN3cub18CUB_300001_SM_10006detail6reduce18DeviceReduceKernelINS2_10policy_hubIfyN4cuda3std3__44plusIfEEE10Policy1000EN6thrust24THRUST_300001_SM_1000_NS6detail15normal_iteratorINSD_10device_ptrIfEEEEyS9_fNS7_10__identityEEEvT0_PT3_T1_NS0_13GridEvenShareISN_EET2_T4_E12temp_storage+16];
	add.f32 	%f175, %f173, %f174;
	ld.shared.f32 	%f176, [_ZZN3cub18CUB_300001_SM_10006detail6reduce18DeviceReduceKernelINS2_10policy_hubIfyN4cuda3std3__44plusIfEEE10Policy1000EN6thrust24THRUST_300001_SM_1000_NS6detail15normal_iteratorINSD_10device_ptrIfEEEEyS9_fNS7_10__identityEEEvT0_PT3_T1_NS0_13GridEvenShareISN_EET2_T4_E12temp_storage+20];
	add.f32 	%f177, %f175, %f176;
	ld.shared.f32 	%f178, [_ZZN3cub18CUB_300001_SM_10006detail6reduce18DeviceReduceKernelINS2_10policy_hubIfyN4cuda3std3__44plusIfEEE10Policy1000EN6thrust24THRUST_300001_SM_1000_NS6detail15normal_iteratorINSD_10device_ptrIfEEEEyS9_fNS7_10__identityEEEvT0_PT3_T1_NS0_13GridEvenShareISN_EET2_T4_E12temp_storage+24];
	add.f32 	%f179, %f177, %f178;
	ld.shared.f32 	%f180, [_ZZN3cub18CUB_300001_SM_10006detail6reduce18DeviceReduceKernelINS2_10policy_hubIfyN4cuda3std3__44plusIfEEE10Policy1000EN6thrust24THRUST_300001_SM_1000_NS6detail15normal_iteratorINSD_10device_ptrIfEEEEyS9_fNS7_10__identityEEEvT0_PT3_T1_NS0_13GridEvenShareISN_EET2_T4_E12temp_storage+28];
	add.f32 	%f181, %f179, %f180;
	ld.shared.f32 	%f182, [_ZZN3cub18CUB_300001_SM_10006detail6reduce18DeviceReduceKernelINS2_10policy_hubIfyN4cuda3std3__44plusIfEEE10Policy1000EN6thrust24THRUST_300001_SM_1000_NS6detail15normal_iteratorINSD_10device_ptrIfEEEEyS9_fNS7_10__identityEEEvT0_PT3_T1_NS0_13GridEvenShareISN_EET2_T4_E12temp_storage+32];
	add.f32 	%f183, %f181, %f182;
	ld.shared.f32 	%f184, [_ZZN3cub18CUB_300001_SM_10006detail6reduce18DeviceReduceKernelINS2_10policy_hubIfyN4cuda3std3__44plusIfEEE10Policy1000EN6thrust24THRUST_300001_SM_1000_NS6detail15normal_iteratorINSD_10device_ptrIfEEEEyS9_fNS7_10__identityEEEvT0_PT3_T1_NS0_13GridEvenShareISN_EET2_T4_E12temp_storage+36];
	add.f32 	%f323, %f183, %f184;
$L__BB14_46:
	mov.u32 	%r189, %tid.x;
	setp.ne.s32 	%p56, %r189, 0;
	@%p56 bra 	$L__BB14_48;
	ld.param.u64 	%rd71, [_ZN3cub18CUB_300001_SM_10006detail6reduce18DeviceReduceKernelINS2_10policy_hubIfyN4cuda3std3__44plusIfEEE10Policy1000EN6thrust24THRUST_300001_SM_1000_NS6detail15normal_iteratorINSD_10device_ptrIfEEEEyS9_fNS7_10__identityEEEvT0_PT3_T1_NS0_13GridEvenShareISN_EET2_T4__param_1];
	cvta.to.global.u64 	%rd68, %rd71;
	mul.wide.u32 	%rd69, %r2, 4;
	add.s64 	%rd70, %rd68, %rd69;
	st.global.f32 	[%rd70], %f323;
$L__BB14_48:
	ret;

}
	// .globl	_ZN3cub18CUB_300001_SM_10006detail6reduce28DeviceReduceSingleTileKernelINS2_10policy_hubIfyN4cuda3std3__44plusIfEEE10Policy1000EPfSC_iS9_ffNS7_10__identityEEEvT0_T1_T2_T3_T4_T6_
.visible .entry _ZN3cub18CUB_300001_SM_10006detail6reduce28DeviceReduceSingleTileKernelINS2_10policy_hubIfyN4cuda3std3__44plusIfEEE10Policy1000EPfSC_iS9_ffNS7_10__identityEEEvT0_T1_T2_T3_T4_T6_(
	.param .u64 .ptr .align 1 _ZN3cub18CUB_300001_SM_10006detail6reduce28DeviceReduceSingleTileKernelINS2_10policy_hubIfyN4cuda3std3__44plusIfEEE10Policy1000EPfSC_iS9_ffNS7_10__identityEEEvT0_T1_T2_T3_T4_T6__param_0,
	.param .u64 .ptr .align 1 _ZN3cub18CUB_300001_SM_10006detail6reduce28DeviceReduceSingleTileKernelINS2_10policy_hubIfyN4cuda3std3__44plusIfEEE10Policy1000EPfSC_iS9_ffNS7_10__identityEEEvT0_T1_T2_T3_T4_T6__param_1,
	.param .u32 _ZN3cub18CUB_300001_SM_10006detail6reduce28DeviceReduceSingleTileKernelINS2_10policy_hubIfyN4cuda3std3__44plusIfEEE10Policy1000EPfSC_iS9_ffNS7_10__identityEEEvT0_T1_T2_T3_T4_T6__param_2,
	.param .align 1 .b8 _ZN3cub18CUB_300001_SM_10006detail6reduce28DeviceReduceSingleTileKernelINS2_10policy_hubIfyN4cuda3std3__44plusIfEEE10Policy1000EPfSC_iS9_ffNS7_10__identityEEEvT0_T1_T2_T3_T4_T6__param_3[1],
	.param .f32 _ZN3cub18CUB_300001_SM_10006detail6reduce28DeviceReduceSingleTileKernelINS2_10policy_hubIfyN4cuda3std3__44plusIfEEE10Policy1000EPfSC_iS9_ffNS7_10__identityEEEvT0_T1_T2_T3_T4_T6__param_4,
	.param .align 1 .b8 _ZN3cub18CUB_300001_SM_10006detail6reduce28DeviceReduceSingleTileKernelINS2_10policy_hubIfyN4cuda3std3__44plusIfEEE10Policy1000EPfSC_iS9_ffNS7_10__identityEEEvT0_T1_T2_T3_T4_T6__param_5[1]
)
.maxntid 256
.minnctapersm 1
{
	.reg .pred 	%p<97>;
	.reg .b32 	%r<407>;
	.reg .b32 	%f<419>;
	.reg .b64 	%rd<125>;
	// demoted variable
	.shared .align 4 .b8 _ZZN3cub18CUB_300001_SM_10006detail6reduce28DeviceReduceSingleTileKernelINS2_10policy_hubIfyN4cuda3std3__44plusIfEEE10Policy1000EPfSC_iS9_ffNS7_10__identityEEEvT0_T1_T2_T3_T4_T6_E12temp_storage[44];
	ld.param.u64 	%rd16, [_ZN3cub18CUB_300001_SM_10006detail6reduce28DeviceReduceSingleTileKernelINS2_10policy_hubIfyN4cuda3std3__44plusIfEEE10Policy1000EPfSC_iS9_ffNS7_10__identityEEEvT0_T1_T2_T3_T4_T6__param_0];
	ld.param.u64 	%rd17, [_ZN3cub18CUB_300001_SM_10006detail6reduce28DeviceReduceSingleTileKernelINS2_10policy_hubIfyN4cuda3std3__44plusIfEEE10Policy1000EPfSC_iS9_ffNS7_10__identityEEEvT0_T1_T2_T3_T4_T6__param_1];
	ld.param.u32 	%r67, [_ZN3cub18CUB_300001_SM_10006detail6reduce28DeviceReduceSingleTileKernelINS2_10policy_hubIfyN4cuda3std3__44plusIfEEE10Policy1000EPfSC_iS9_ffNS7_10__identityEEEvT0_T1_T2_T3_T4_T6__param_2];
	ld.param.f32 	%f58, [_ZN3cub18CUB_300001_SM_10006detail6reduce28DeviceReduceSingleTileKernelINS2_10policy_hubIfyN4cuda3std3__44plusIfEEE10Policy1000EPfSC_iS9_ffNS7_10__identityEEEvT0_T1_T2_T3_T4_T6__param_4];
	cvta.to.global.u64 	%rd1, %rd17;
	setp.ne.s32 	%p1, %r67, 0;
	@%p1 bra 	$L__BB15_3;
	mov.u32 	%r380, %tid.x;
	setp.ne.s32 	%p96, %r380, 0;
	@%p96 bra 	$L__BB15_74;
	st.global.f32 	[%rd1], %f58;
	bra.uni 	$L__BB15_74;
$L__BB15_3:
	and.b64  	%rd18, %rd16, 15;
	setp.ne.s64 	%p2, %rd18, 0;
	@%p2 bra 	$L__BB15_38;
	setp.gt.s32 	%p49, %r67, 4095;
	@%p49 bra 	$L__BB15_22;
	mov.u32 	%r1, %tid.x;
	setp.ge.s32 	%p66, %r1, %r67;
	mov.f32 	%f397, 0f00000000;
	mov.u32 	%r384, %r1;
	@%p66 bra 	$L__BB15_7;
	mul.wide.u32 	%rd113, %r1, 4;
	add.s64 	%rd112, %rd16, %rd113;
	// begin inline asm
	ld.global.nc.u32 %r300, [%rd112];
	// end inline asm
	mov.b32 	%f397, %r300;
	add.s32 	%r384, %r1, 256;
$L__BB15_7:
	setp.ge.s32 	%p67, %r384, %r67;
	@%p67 bra 	$L__BB15_13;
	not.b32 	%r301, %r384;
	add.s32 	%r4, %r67, %r301;
	and.b32  	%r302, %r4, 768;
	setp.eq.s32 	%p68, %r302, 768;
	@%p68 bra 	$L__BB15_11;
	mul.wide.u32 	%rd114, %r384, 4;
	add.s64 	%rd121, %rd16, %rd114;
	shr.u32 	%r303, %r4, 8;
	add.s32 	%r304, %r303, 1;
	and.b32  	%r305, %r304, 3;
	neg.s32 	%r382, %r305;
$L__BB15_10:
	.pragma "nounroll";
	// begin inline asm
	ld.global.nc.u32 %r306, [%rd121];
	// end inline asm
	mov.b32 	%f323, %r306;
	add.f32 	%f397, %f397, %f323;
	add.s32 	%r384, %r384, 256;
	add.s64 	%rd121, %rd121, 1024;
	add.s32 	%r382, %r382, 1;
	setp.ne.s32 	%p69, %r382, 0;
	@%p69 bra 	$L__BB15_10;
$L__BB15_11:
	setp.lt.u32 	%p70, %r4, 768;
	@%p70 bra 	$L__BB15_13;
$L__BB15_12:
	mul.wide.s32 	%rd120, %r384, 4;
	add.s64 	%rd116, %rd16, %rd120;
	// begin inline asm
	ld.global.nc.u32 %r307, [%rd116];
	// end inline asm
	mov.b32 	%f324, %r307;
	add.f32 	%f325, %f397, %f324;
	add.s64 	%rd117, %rd116, 1024;
	// begin inline asm
	ld.global.nc.u32 %r308, [%rd117];
	// end inline asm
	mov.b32 	%f326, %r308;
	add.f32 	%f327, %f325, %f326;
	add.s64 	%rd118, %rd116, 2048;
	// begin inline asm
	ld.global.nc.u32 %r309, [%rd118];
	// end inline asm
	mov.b32 	%f328, %r309;
	add.f32 	%f329, %f327, %f328;
	add.s64 	%rd119, %rd116, 3072;
	// begin inline asm
	ld.global.nc.u32 %r310, [%rd119];
	// end inline asm
	mov.b32 	%f330, %r310;
	add.f32 	%f397, %f329, %f330;
	add.s32 	%r384, %r384, 1024;
	setp.lt.s32 	%p71, %r384, %r67;
	@%p71 bra 	$L__BB15_12;
$L__BB15_13:
	setp.lt.s32 	%p72, %r67, 256;
	@%p72 bra 	$L__BB15_18;
	// begin inline asm
	mov.u32 %r349, %laneid;
	// end inline asm
	mov.b32 	%r351, %f397;
	mov.b32 	%r352, 1;
	mov.b32 	%r373, 31;
	mov.b32 	%r374, -1;
	// begin inline asm
	shfl.sync.down.b32 %r350, %r351, %r352, %r373, %r374;
	// end inline asm
	setp.gt.s32 	%p88, %r349, 30;
	mov.b32 	%f365, %r350;
	add.f32 	%f366, %f397, %f365;
	selp.f32 	%f367, %f397, %f366, %p88;
	mov.b32 	%r356, %f367;
	mov.b32 	%r357, 2;
	// begin inline asm
	shfl.sync.down.b32 %r355, %r356, %r357, %r373, %r374;
	// end inline asm
	setp.gt.s32 	%p89, %r349, 29;
	mov.b32 	%f368, %r355;
	add.f32 	%f369, %f367, %f368;
	selp.f32 	%f370, %f367, %f369, %p89;
	mov.b32 	%r361, %f370;
	mov.b32 	%r362, 4;
	// begin inline asm
	shfl.sync.down.b32 %r360, %r361, %r362, %r373, %r374;
	// end inline asm
	setp.gt.s32 	%p90, %r349, 27;
	mov.b32 	%f371, %r360;
	add.f32 	%f372, %f370, %f371;
	selp.f32 	%f373, %f370, %f372, %p90;
	mov.b32 	%r366, %f373;
	mov.b32 	%r367, 8;
	// begin inline asm
	shfl.sync.down.b32 %r365, %r366, %r367, %r373, %r374;
	// end inline asm
	setp.gt.s32 	%p91, %r349, 23;
	mov.b32 	%f374, %r365;
	add.f32 	%f375, %f373, %f374;
	selp.f32 	%f376, %f373, %f375, %p91;
	mov.b32 	%r371, %f376;
	mov.b32 	%r372, 16;
	// begin inline asm
	shfl.sync.down.b32 %r370, %r371, %r372, %r373, %r374;
	// end inline asm
	setp.gt.s32 	%p92, %r349, 15;
	mov.b32 	%f377, %r370;
	add.f32 	%f10, %f376, %f377;
	selp.f32 	%f418, %f376, %f10, %p92;
	setp.ne.s32 	%p93, %r349, 0;
	@%p93 bra 	$L__BB15_16;
	shr.u32 	%r375, %r1, 3;
	and.b32  	%r376, %r375, 124;
	mov.u32 	%r377, _ZZN3cub18CUB_300001_SM_10006detail6reduce28DeviceReduceSingleTileKernelINS2_10policy_hubIfyN4cuda3std3__44plusIfEEE10Policy1000EPfSC_iS9_ffNS7_10__identityEEEvT0_T1_T2_T3_T4_T6_E12temp_storage;
	add.s32 	%r378, %r377, %r376;
	st.shared.f32 	[%r378+8], %f10;
$L__BB15_16:
	bar.sync 	0;
	setp.ne.s32 	%p94, %r1, 0;
	@%p94 bra 	$L__BB15_72;
	ld.shared.f32 	%f378, [_ZZN3cub18CUB_300001_SM_10006detail6reduce28DeviceReduceSingleTileKernelINS2_10policy_hubIfyN4cuda3std3__44plusIfEEE10Policy1000EPfSC_iS9_ffNS7_10__identityEEEvT0_T1_T2_T3_T4_T6_E12temp_storage+12];
	add.f32 	%f379, %f418, %f378;
	ld.shared.f32 	%f380, [_ZZN3cub18CUB_300001_SM_10006detail6reduce28DeviceReduceSingleTileKernelINS2_10policy_hubIfyN4cuda3std3__44plusIfEEE10Policy1000EPfSC_iS9_ffNS7_10__identityEEEvT0_T1_T2_T3_T4_T6_E12temp_storage+16];
	add.f32 	%f381, %f379, %f380;
	ld.shared.f32 	%f382, [_ZZN3cub18CUB_300001_SM_10006detail6reduce28DeviceReduceSingleTileKernelINS2_10policy_hubIfyN4cuda3std3__44plusIfEEE10Policy1000EPfSC_iS9_ffNS7_10__identityEEEvT0_T1_T2_T3_T4_T6_E12temp_storage+20];
	add.f32 	%f383, %f381, %f382;
	ld.shared.f32 	%f384, [_ZZN3cub18CUB_300001_SM_10006detail6reduce28DeviceReduceSingleTileKernelINS2_10policy_hubIfyN4cuda3std3__44plusIfEEE10Policy1000EPfSC_iS9_ffNS7_10__identityEEEvT0_T1_T2_T3_T4_T6_E12temp_storage+24];
	add.f32 	%f385, %f383, %f384;
	ld.shared.f32 	%f386, [_ZZN3cub18CUB_300001_SM_10006detail6reduce28DeviceReduceSingleTileKernelINS2_10policy_hubIfyN4cuda3std3__44plusIfEEE10Policy1000EPfSC_iS9_ffNS7_10__identityEEEvT0_T1_T2_T3_T4_T6_E12temp_storage+28];
	add.f32 	%f387, %f385, %f386;
	ld.shared.f32 	%f388, [_ZZN3cub18CUB_300001_SM_10006detail6reduce28DeviceReduceSingleTileKernelINS2_10policy_hubIfyN4cuda3std3__44plusIfEEE10Policy1000EPfSC_iS9_ffNS7_10__identityEEEvT0_T1_T2_T3_T4_T6_E12temp_storage+32];
	add.f32 	%f389, %f387, %f388;
	ld.shared.f32 	%f390, [_ZZN3cub18CUB_300001_SM_10006detail6reduce28DeviceReduceSingleTileKernelINS2_10policy_hubIfyN4cuda3std3__44plusIfEEE10Policy1000EPfSC_iS9_ffNS7_10__identityEEEvT0_T1_T2_T3_T4_T6_E12temp_storage+36];
	add.f32 	%f418, %f389, %f390;
	bra.uni 	$L__BB15_72;
$L__BB15_18:
	// begin inline asm
	mov.u32 %r311, %laneid;
	// end inline asm
	and.b32  	%r337, %r1, 992;
	add.s32 	%r338, %r337, 32;
	setp.gt.s32 	%p73, %r338, %r67;
	not.b32 	%r339, %r337;
	add.s32 	%r340, %r67, %r339;
	selp.b32 	%r335, %r340, 31, %p73;
	mov.b32 	%r313, %f397;
	mov.b32 	%r314, 1;
	mov.b32 	%r336, -1;
	// begin inline asm
	shfl.sync.down.b32 %r312, %r313, %r314, %r335, %r336;
	// end inline asm
	setp.lt.s32 	%p74, %r311, %r335;
	mov.b32 	%f331, %r312;
	add.f32 	%f332, %f397, %f331;
	selp.f32 	%f333, %f332, %f397, %p74;
	mov.b32 	%r318, %f333;
	mov.b32 	%r319, 2;
	// begin inline asm
	shfl.sync.down.b32 %r317, %r318, %r319, %r335, %r336;
	// end inline asm
	add.s32 	%r341, %r311, 2;
	setp.gt.s32 	%p75, %r341, %r335;
	mov.b32 	%f334, %r317;
	add.f32 	%f335, %f333, %f334;
	selp.f32 	%f336, %f333, %f335, %p75;
	mov.b32 	%r323, %f336;
	mov.b32 	%r324, 4;
	// begin inline asm
	shfl.sync.down.b32 %r322, %r323, %r324, %r335, %r336;
	// end inline asm
	add.s32 	%r342, %r311, 4;
	setp.gt.s32 	%p76, %r342, %r335;
	mov.b32 	%f337, %r322;
	add.f32 	%f338, %f336, %f337;
	selp.f32 	%f339, %f336, %f338, %p76;
	mov.b32 	%r328, %f339;
	mov.b32 	%r329, 8;
	// begin inline asm
	shfl.sync.down.b32 %r327, %r328, %r329, %r335, %r336;
	// end inline asm
	add.s32 	%r343, %r311, 8;
	setp.gt.s32 	%p77, %r343, %r335;
	mov.b32 	%f340, %r327;
	add.f32 	%f341, %f339, %f340;
	selp.f32 	%f342, %f339, %f341, %p77;
	mov.b32 	%r333, %f342;
	mov.b32 	%r334, 16;
	// begin inline asm
	shfl.sync.down.b32 %r332, %r333, %r334, %r335, %r336;
	// end inline asm
	add.s32 	%r344, %r311, 16;
	setp.gt.s32 	%p78, %r344, %r335;
	mov.b32 	%f343, %r332;
	add.f32 	%f344, %f342, %f343;
	selp.f32 	%f418, %f342, %f344, %p78;
	setp.ne.s32 	%p79, %r311, 0;
	@%p79 bra 	$L__BB15_20;
	shr.u32 	%r345, %r1, 3;
	and.b32  	%r346, %r345, 124;
	mov.u32 	%r347, _ZZN3cub18CUB_300001_SM_10006detail6reduce28DeviceReduceSingleTileKernelINS2_10policy_hubIfyN4cuda3std3__44plusIfEEE10Policy1000EPfSC_iS9_ffNS7_10__identityEEEvT0_T1_T2_T3_T4_T6_E12temp_storage;
	add.s32 	%r348, %r347, %r346;
	st.shared.f32 	[%r348+8], %f418;
$L__BB15_20:
	bar.sync 	0;
	setp.ne.s32 	%p80, %r1, 0;
	@%p80 bra 	$L__BB15_72;
	setp.gt.s32 	%p81, %r67, 32;
	ld.shared.f32 	%f345, [_ZZN3cub18CUB_300001_SM_10006detail6reduce28DeviceReduceSingleTileKernelINS2_10policy_hubIfyN4cuda3std3__44plusIfEEE10Policy1000EPfSC_iS9_ffNS7_10__identityEEEvT0_T1_T2_T3_T4_T6_E12temp_storage+12];
	add.f32 	%f346, %f418, %f345;
	selp.f32 	%f347, %f346, %f418, %p81;
	setp.gt.s32 	%p82, %r67, 64;
	ld.shared.f32 	%f348, [_ZZN3cub18CUB_300001_SM_10006detail6reduce28DeviceReduceSingleTileKernelINS2_10policy_hubIfyN4cuda3std3__44plusIfEEE10Policy1000EPfSC_iS9_ffNS7_10__identityEEEvT0_T1_T2_T3_T4_T6_E12temp_storage+16];
	add.f32 	%f349, %f348, %f347;
	selp.f32 	%f350, %f349, %f347, %p82;
	setp.gt.s32 	%p83, %r67, 96;
	ld.shared.f32 	%f351, [_ZZN3cub18CUB_300001_SM_10006detail6reduce28DeviceReduceSingleTileKernelINS2_10policy_hubIfyN4cuda3std3__44plusIfEEE10Policy1000EPfSC_iS9_ffNS7_10__identityEEEvT0_T1_T2_T3_T4_T6_E12temp_storage+20];
	add.f32 	%f352, %f351, %f350;
	selp.f32 	%f353, %f352, %f350, %p83;
	setp.gt.s32 	%p84, %r67, 128;
	ld.shared.f32 	%f354, [_ZZN3cub18CUB_300001_SM_10006detail6reduce28DeviceReduceSingleTileKernelINS2_10policy_hubIfyN4cuda3std3__44plusIfEEE10Policy1000EPfSC_iS9_ffNS7_10__identityEEEvT0_T1_T2_T3_T4_T6_E12temp_storage+24];
	add.f32 	%f355, %f354, %f353;
	selp.f32 	%f356, %f355, %f353, %p84;
	setp.gt.s32 	%p85, %r67, 160;
	ld.shared.f32 	%f357, [_ZZN3cub18CUB_300001_SM_10006detail6reduce28DeviceReduceSingleTileKernelINS2_10policy_hubIfyN4cuda3std3__44plusIfEEE10Policy1000EPfSC_iS9_ffNS7_10__identityEEEvT0_T1_T2_T3_T4_T6_E12temp_storage+28];
	add.f32 	%f358, %f357, %f356;
	selp.f32 	%f359, %f358, %f356, %p85;
	setp.gt.s32 	%p86, %r67, 192;
	ld.shared.f32 	%f360, [_ZZN3cub18CUB_300001_SM_10006detail6reduce28DeviceReduceSingleTileKernelINS2_10policy_hubIfyN4cuda3std3__44plusIfEEE10Policy1000EPfSC_iS9_ffNS7_10__identityEEEvT0_T1_T2_T3_T4_T6_E12temp_storage+32];
	add.f32 	%f361, %f360, %f359;
	selp.f32 	%f362, %f361, %f359, %p86;
	setp.gt.s32 	%p87, %r67, 224;
	ld.shared.f32 	%f363, [_ZZN3cub18CUB_300001_SM_10006detail6reduce28DeviceReduceSingleTileKernelINS2_10policy_hubIfyN4cuda3std3__44plusIfEEE10Policy1000EPfSC_iS9_ffNS7_10__identityEEEvT0_T1_T2_T3_T4_T6_E12temp_storage+36];
	add.f32 	%f364, %f363, %f362;
	selp.f32 	%f418, %f364, %f362, %p87;
	bra.uni 	$L__BB15_72;
$L__BB15_22:
	mov.u32 	%r13, %tid.x;
	shl.b32 	%r224, %r13, 2;
	mul.wide.u32 	%rd86, %r224, 4;
	add.s64 	%rd76, %rd16, %rd86;
	// begin inline asm
	ld.global.nc.v2.u64 {%rd74, %rd75}, [%rd76];
	// end inline asm
	mov.b64 	{%r225, %r226}, %rd75;
	mov.b64 	{%r227, %r228}, %rd74;
	mov.b32 	%f225, %r228;
	mov.b32 	%f226, %r227;
	mov.b32 	%f227, %r226;
	mov.b32 	%f228, %r225;
	add.s64 	%rd79, %rd76, 4096;
	// begin inline asm
	ld.global.nc.v2.u64 {%rd77, %rd78}, [%rd79];
	// end inline asm
	mov.b64 	{%r229, %r230}, %rd78;
	mov.b64 	{%r231, %r232}, %rd77;
	mov.b32 	%f229, %r232;
	mov.b32 	%f230, %r231;
	mov.b32 	%f231, %r230;
	mov.b32 	%f232, %r229;
	add.s64 	%rd82, %rd76, 8192;
	// begin inline asm
	ld.global.nc.v2.u64 {%rd80, %rd81}, [%rd82];
	// end inline asm
	mov.b64 	{%r233, %r234}, %rd81;
	mov.b64 	{%r235, %r236}, %rd80;
	mov.b32 	%f233, %r236;
	mov.b32 	%f234, %r235;
	mov.b32 	%f235, %r234;
	mov.b32 	%f236, %r233;
	add.s64 	%rd85, %rd76, 12288;
	// begin inline asm
	ld.global.nc.v2.u64 {%rd83, %rd84}, [%rd85];
	// end inline asm
	mov.b64 	{%r237, %r238}, %rd84;
	mov.b64 	{%r239, %r240}, %rd83;
	mov.b32 	%f237, %r240;
	mov.b32 	%f238, %r239;
	mov.b32 	%f239, %r238;
	mov.b32 	%f240, %r237;
	add.f32 	%f241, %f226, %f225;
	add.f32 	%f242, %f228, %f227;
	add.f32 	%f243, %f230, %f229;
	add.f32 	%f244, %f232, %f231;
	add.f32 	%f245, %f234, %f233;
	add.f32 	%f246, %f236, %f235;
	add.f32 	%f247, %f238, %f237;
	add.f32 	%f248, %f240, %f239;
	add.f32 	%f249, %f241, %f242;
	add.f32 	%f250, %f243, %f244;
	add.f32 	%f251, %f245, %f246;
	add.f32 	%f252, %f247, %f248;
	add.f32 	%f253, %f249, %f250;
	add.f32 	%f254, %f251, %f252;
	add.f32 	%f404, %f253, %f254;
	setp.lt.u32 	%p50, %r67, 8192;
	mov.b32 	%r387, 4096;
	@%p50 bra 	$L__BB15_26;
	add.s32 	%r14, %r67, -4096;
	mov.b32 	%r387, 4096;
$L__BB15_24:
	mul.wide.s32 	%rd99, %r387, 4;
	add.s64 	%rd89, %rd76, %rd99;
	// begin inline asm
	ld.global.nc.v2.u64 {%rd87, %rd88}, [%rd89];
	// end inline asm
	mov.b64 	{%r242, %r243}, %rd88;
	mov.b64 	{%r244, %r245}, %rd87;
	mov.b32 	%f255, %r245;
	mov.b32 	%f256, %r244;
	mov.b32 	%f257, %r243;
	mov.b32 	%f258, %r242;
	add.s64 	%rd92, %rd89, 4096;
	// begin inline asm
	ld.global.nc.v2.u64 {%rd90, %rd91}, [%rd92];
	// end inline asm
	mov.b64 	{%r246, %r247}, %rd91;
	mov.b64 	{%r248, %r249}, %rd90;
	mov.b32 	%f259, %r249;
	mov.b32 	%f260, %r248;
	mov.b32 	%f261, %r247;
	mov.b32 	%f262, %r246;
	add.s64 	%rd95, %rd89, 8192;
	// begin inline asm
	ld.global.nc.v2.u64 {%rd93, %rd94}, [%rd95];
	// end inline asm
	mov.b64 	{%r250, %r251}, %rd94;
	mov.b64 	{%r252, %r253}, %rd93;
	mov.b32 	%f263, %r253;
	mov.b32 	%f264, %r252;
	mov.b32 	%f265, %r251;
	mov.b32 	%f266, %r250;
	add.s64 	%rd98, %rd89, 12288;
	// begin inline asm
	ld.global.nc.v2.u64 {%rd96, %rd97}, [%rd98];
	// end inline asm
	mov.b64 	{%r254, %r255}, %rd97;
	mov.b64 	{%r256, %r257}, %rd96;
	mov.b32 	%f267, %r257;
	mov.b32 	%f268, %r256;
	mov.b32 	%f269, %r255;
	mov.b32 	%f270, %r254;
	add.f32 	%f271, %f404, %f256;
	add.f32 	%f272, %f255, %f258;
	add.f32 	%f273, %f257, %f260;
	add.f32 	%f274, %f259, %f262;
	add.f32 	%f275, %f261, %f264;
	add.f32 	%f276, %f263, %f266;
	add.f32 	%f277, %f265, %f268;
	add.f32 	%f278, %f267, %f270;
	add.f32 	%f279, %f271, %f272;
	add.f32 	%f280, %f273, %f274;
	add.f32 	%f281, %f275, %f276;
	add.f32 	%f282, %f277, %f278;
	add.f32 	%f283, %f279, %f280;
	add.f32 	%f284, %f281, %f282;
	add.f32 	%f285, %f283, %f284;
	add.f32 	%f404, %f285, %f269;
	sub.s32 	%r258, %r67, %r387;
	setp.lt.s32 	%p51, %r258, 4096;
	@%p51 bra 	$L__BB15_34;
	add.s32 	%r387, %r387, 4096;
	setp.le.s32 	%p52, %r387, %r14;
	@%p52 bra 	$L__BB15_24;
$L__BB15_26:
	setp.le.s32 	%p53, %r67, %r387;
	@%p53 bra 	$L__BB15_34;
	sub.s32 	%r18, %r67, %r387;
	setp.ge.s32 	%p54, %r13, %r18;
	@%p54 bra 	$L__BB15_34;
	not.b32 	%r259, %r13;
	add.s32 	%r260, %r67, %r259;
	sub.s32 	%r19, %r260, %r387;
	and.b32  	%r261, %r19, 768;
	setp.eq.s32 	%p55, %r261, 768;
	mov.u32 	%r391, %r13;
	@%p55 bra 	$L__BB15_31;
	add.s32 	%r389, %r13, %r387;
	shr.u32 	%r262, %r19, 8;
	add.s32 	%r263, %r262, 1;
	and.b32  	%r264, %r263, 3;
	neg.s32 	%r388, %r264;
	mov.u32 	%r391, %r13;
$L__BB15_30:
	.pragma "nounroll";
	mul.wide.u32 	%rd101, %r389, 4;
	add.s64 	%rd100, %rd16, %rd101;
	// begin inline asm
	ld.global.nc.u32 %r265, [%rd100];
	// end inline asm
	mov.b32 	%f287, %r265;
	add.f32 	%f404, %f404, %f287;
	add.s32 	%r391, %r391, 256;
	add.s32 	%r389, %r389, 256;
	add.s32 	%r388, %r388, 1;
	setp.ne.s32 	%p56, %r388, 0;
	@%p56 bra 	$L__BB15_30;
$L__BB15_31:
	setp.lt.u32 	%p57, %r19, 768;
	@%p57 bra 	$L__BB15_34;
	cvt.u64.u32 	%rd102, %r391;
	cvt.u64.u32 	%rd103, %r387;
	add.s64 	%rd104, %rd102, %rd103;
	shl.b64 	%rd105, %rd104, 2;
	add.s64 	%rd106, %rd105, %rd16;
	add.s64 	%rd122, %rd106, 2048;
	add.s32 	%r392, %r391, %r387;
$L__BB15_33:
	mul.wide.u32 	%rd111, %r392, 4;
	add.s64 	%rd107, %rd16, %rd111;
	// begin inline asm
	ld.global.nc.u32 %r266, [%rd107];
	// end inline asm
	mov.b32 	%f288, %r266;
	add.f32 	%f289, %f404, %f288;
	add.s64 	%rd108, %rd122, -1024;
	// begin inline asm
	ld.global.nc.u32 %r267, [%rd108];
	// end inline asm
	mov.b32 	%f290, %r267;
	add.f32 	%f291, %f289, %f290;
	// begin inline asm
	ld.global.nc.u32 %r268, [%rd122];
	// end inline asm
	mov.b32 	%f292, %r268;
	add.f32 	%f293, %f291, %f292;
	add.s64 	%rd110, %rd122, 1024;
	// begin inline asm
	ld.global.nc.u32 %r269, [%rd110];
	// end inline asm
	mov.b32 	%f294, %r269;
	add.f32 	%f404, %f293, %f294;
	add.s32 	%r391, %r391, 1024;
	add.s64 	%rd122, %rd122, 4096;
	add.s32 	%r392, %r392, 1024;
	setp.lt.s32 	%p58, %r391, %r18;
	@%p58 bra 	$L__BB15_33;
$L__BB15_34:
	// begin inline asm
	mov.u32 %r270, %laneid;
	// end inline asm
	mov.b32 	%r272, %f404;
	mov.b32 	%r273, 1;
	mov.b32 	%r294, 31;
	mov.b32 	%r295, -1;
	// begin inline asm
	shfl.sync.down.b32 %r271, %r272, %r273, %r294, %r295;
	// end inline asm
	setp.gt.s32 	%p59, %r270, 30;
	mov.b32 	%f295, %r271;
	add.f32 	%f296, %f404, %f295;
	selp.f32 	%f297, %f404, %f296, %p59;
	mov.b32 	%r277, %f297;
	mov.b32 	%r278, 2;
	// begin inline asm
	shfl.sync.down.b32 %r276, %r277, %r278, %r294, %r295;
	// end inline asm
	setp.gt.s32 	%p60, %r270, 29;
	mov.b32 	%f298, %r276;
	add.f32 	%f299, %f297, %f298;
	selp.f32 	%f300, %f297, %f299, %p60;
	mov.b32 	%r282, %f300;
	mov.b32 	%r283, 4;
	// begin inline asm
	shfl.sync.down.b32 %r281, %r282, %r283, %r294, %r295;
	// end inline asm
	setp.gt.s32 	%p61, %r270, 27;
	mov.b32 	%f301, %r281;
	add.f32 	%f302, %f300, %f301;
	selp.f32 	%f303, %f300, %f302, %p61;
	mov.b32 	%r287, %f303;
	mov.b32 	%r288, 8;
	// begin inline asm
	shfl.sync.down.b32 %r286, %r287, %r288, %r294, %r295;
	// end inline asm
	setp.gt.s32 	%p62, %r270, 23;
	mov.b32 	%f304, %r286;
	add.f32 	%f305, %f303, %f304;
	selp.f32 	%f306, %f303, %f305, %p62;
	mov.b32 	%r292, %f306;
	mov.b32 	%r293, 16;
	// begin inline asm
	shfl.sync.down.b32 %r291, %r292, %r293, %r294, %r295;
	// end inline asm
	setp.gt.s32 	%p63, %r270, 15;
	mov.b32 	%f307, %r291;
	add.f32 	%f26, %f306, %f307;
	selp.f32 	%f418, %f306, %f26, %p63;
	setp.ne.s32 	%p64, %r270, 0;
	@%p64 bra 	$L__BB15_36;
	shr.u32 	%r296, %r13, 3;
	and.b32  	%r297, %r296, 124;
	mov.u32 	%r298, _ZZN3cub18CUB_300001_SM_10006detail6reduce28DeviceReduceSingleTileKernelINS2_10policy_hubIfyN4cuda3std3__44plusIfEEE10Policy1000EPfSC_iS9_ffNS7_10__identityEEEvT0_T1_T2_T3_T4_T6_E12temp_storage;
	add.s32 	%r299, %r298, %r297;
	st.shared.f32 	[%r299+8], %f26;
$L__BB15_36:
	bar.sync 	0;
	setp.ne.s32 	%p65, %r13, 0;
	@%p65 bra 	$L__BB15_72;
	ld.shared.f32 	%f308, [_ZZN3cub18CUB_300001_SM_10006detail6reduce28DeviceReduceSingleTileKernelINS2_10policy_hubIfyN4cuda3std3__44plusIfEEE10Policy1000EPfSC_iS9_ffNS7_10__identityEEEvT0_T1_T2_T3_T4_T6_E12temp_storage+12];
	add.f32 	%f309, %f418, %f308;
	ld.shared.f32 	%f310, [_ZZN3cub18CUB_300001_SM_10006detail6reduce28DeviceReduceSingleTileKernelINS2_10policy_hubIfyN4cuda3std3__44plusIfEEE10Policy1000EPfSC_iS9_ffNS7_10__identityEEEvT0_T1_T2_T3_T4_T6_E12temp_storage+16];
	add.f32 	%f311, %f309, %f310;
	ld.shared.f32 	%f312, [_ZZN3cub18CUB_300001_SM_10006detail6reduce28DeviceReduceSingleTileKernelINS2_10policy_hubIfyN4cuda3std3__44plusIfEEE10Policy1000EPfSC_iS9_ffNS7_10__identityEEEvT0_T1_T2_T3_T4_T6_E12temp_storage+20];
	add.f32 	%f313, %f311, %f312;
	ld.shared.f32 	%f314, [_ZZN3cub18CUB_300001_SM_10006detail6reduce28DeviceReduceSingleTileKernelINS2_10policy_hubIfyN4cuda3std3__44plusIfEEE10Policy1000EPfSC_iS9_ffNS7_10__identityEEEvT0_T1_T2_T3_T4_T6_E12temp_storage+24];
	add.f32 	%f315, %f313, %f314;
	ld.shared.f32 	%f316, [_ZZN3cub18CUB_300001_SM_10006detail6reduce28DeviceReduceSingleTileKernelINS2_10policy_hubIfyN4cuda3std3__44plusIfEEE10Policy1000EPfSC_iS9_ffNS7_10__identityEEEvT0_T1_T2_T3_T4_T6_E12temp_storage+28];
	add.f32 	%f317, %f315, %f316;
	ld.shared.f32 	%f318, [_ZZN3cub18CUB_300001_SM_10006detail6reduce28DeviceReduceSingleTileKernelINS2_10policy_hubIfyN4cuda3std3__44plusIfEEE10Policy1000EPfSC_iS9_ffNS7_10__identityEEEvT0_T1_T2_T3_T4_T6_E12temp_storage+32];
	add.f32 	%f319, %f317, %f318;
	ld.shared.f32 	%f320, [_ZZN3cub18CUB_300001_SM_10006detail6reduce28DeviceReduceSingleTileKernelINS2_10policy_hubIfyN4cuda3std3__44plusIfEEE10Policy1000EPfSC_iS9_ffNS7_10__identityEEEvT0_T1_T2_T3_T4_T6_E12temp_storage+36];
	add.f32 	%f418, %f319, %f320;
	bra.uni 	$L__BB15_72;
$L__BB15_38:
	setp.gt.s32 	%p3, %r67, 4095;
	@%p3 bra 	$L__BB15_56;
	mov.u32 	%r34, %tid.x;
	setp.ge.s32 	%p20, %r34, %r67;
	mov.f32 	%f410, 0f00000000;
	mov.u32 	%r397, %r34;
	@%p20 bra 	$L__BB15_41;
	mul.wide.u32 	%rd66, %r34, 4;
	add.s64 	%rd65, %rd16, %rd66;
	// begin inline asm
	ld.global.nc.u32 %r144, [%rd65];
	// end inline asm
	mov.b32 	%f410, %r144;
	add.s32 	%r397, %r34, 256;
$L__BB15_41:
	setp.ge.s32 	%p21, %r397, %r67;
	@%p21 bra 	$L__BB15_47;
	not.b32 	%r145, %r397;
	add.s32 	%r37, %r67, %r145;
	and.b32  	%r146, %r37, 768;
	setp.eq.s32 	%p22, %r146, 768;
	@%p22 bra 	$L__BB15_45;
	mul.wide.u32 	%rd67, %r397, 4;
	add.s64 	%rd123, %rd16, %rd67;
	shr.u32 	%r147, %r37, 8;
	add.s32 	%r148, %r147, 1;
	and.b32  	%r149, %r148, 3;
	neg.s32 	%r395, %r149;
$L__BB15_44:
	.pragma "nounroll";
	// begin inline asm
	ld.global.nc.u32 %r150, [%rd123];
	// end inline asm
	mov.b32 	%f157, %r150;
	add.f32 	%f410, %f410, %f157;
	add.s32 	%r397, %r397, 256;
	add.s64 	%rd123, %rd123, 1024;
	add.s32 	%r395, %r395, 1;
	setp.ne.s32 	%p23, %r395, 0;
	@%p23 bra 	$L__BB15_44;
$L__BB15_45:
	setp.lt.u32 	%p24, %r37, 768;
	@%p24 bra 	$L__BB15_47;
$L__BB15_46:
	mul.wide.s32 	%rd73, %r397, 4;
	add.s64 	%rd69, %rd16, %rd73;
	// begin inline asm
	ld.global.nc.u32 %r151, [%rd69];
	// end inline asm
	mov.b32 	%f158, %r151;
	add.f32 	%f159, %f410, %f158;
	add.s64 	%rd70, %rd69, 1024;
	// begin inline asm
	ld.global.nc.u32 %r152, [%rd70];
	// end inline asm
	mov.b32 	%f160, %r152;
	add.f32 	%f161, %f159, %f160;
	add.s64 	%rd71, %rd69, 2048;
	// begin inline asm
	ld.global.nc.u32 %r153, [%rd71];
	// end inline asm
	mov.b32 	%f162, %r153;
	add.f32 	%f163, %f161, %f162;
	add.s64 	%rd72, %rd69, 3072;
	// begin inline asm
	ld.global.nc.u32 %r154, [%rd72];
	// end inline asm
	mov.b32 	%f164, %r154;
	add.f32 	%f410, %f163, %f164;
	add.s32 	%r397, %r397, 1024;
	setp.lt.s32 	%p25, %r397, %r67;
	@%p25 bra 	$L__BB15_46;
$L__BB15_47:
	setp.lt.s32 	%p26, %r67, 256;
	@%p26 bra 	$L__BB15_52;
	// begin inline asm
	mov.u32 %r193, %laneid;
	// end inline asm
	mov.b32 	%r195, %f410;
	mov.b32 	%r196, 1;
	mov.b32 	%r217, 31;
	mov.b32 	%r218, -1;
	// begin inline asm
	shfl.sync.down.b32 %r194, %r195, %r196, %r217, %r218;
	// end inline asm
	setp.gt.s32 	%p42, %r193, 30;
	mov.b32 	%f199, %r194;
	add.f32 	%f200, %f410, %f199;
	selp.f32 	%f201, %f410, %f200, %p42;
	mov.b32 	%r200, %f201;
	mov.b32 	%r201, 2;
	// begin inline asm
	shfl.sync.down.b32 %r199, %r200, %r201, %r217, %r218;
	// end inline asm
	setp.gt.s32 	%p43, %r193, 29;
	mov.b32 	%f202, %r199;
	add.f32 	%f203, %f201, %f202;
	selp.f32 	%f204, %f201, %f203, %p43;
	mov.b32 	%r205, %f204;
	mov.b32 	%r206, 4;
	// begin inline asm
	shfl.sync.down.b32 %r204, %r205, %r206, %r217, %r218;
	// end inline asm
	setp.gt.s32 	%p44, %r193, 27;
	mov.b32 	%f205, %r204;
	add.f32 	%f206, %f204, %f205;
	selp.f32 	%f207, %f204, %f206, %p44;
	mov.b32 	%r210, %f207;
	mov.b32 	%r211, 8;
	// begin inline asm
	shfl.sync.down.b32 %r209, %r210, %r211, %r217, %r218;
	// end inline asm
	setp.gt.s32 	%p45, %r193, 23;
	mov.b32 	%f208, %r209;
	add.f32 	%f209, %f207, %f208;
	selp.f32 	%f210, %f207, %f209, %p45;
	mov.b32 	%r215, %f210;
	mov.b32 	%r216, 16;
	// begin inline asm
	shfl.sync.down.b32 %r214, %r215, %r216, %r217, %r218;
	// end inline asm
	setp.gt.s32 	%p46, %r193, 15;
	mov.b32 	%f211, %r214;
	add.f32 	%f38, %f210, %f211;
	selp.f32 	%f418, %f210, %f38, %p46;
	setp.ne.s32 	%p47, %r193, 0;
	@%p47 bra 	$L__BB15_50;
	shr.u32 	%r219, %r34, 3;
	and.b32  	%r220, %r219, 124;
	mov.u32 	%r221, _ZZN3cub18CUB_300001_SM_10006detail6reduce28DeviceReduceSingleTileKernelINS2_10policy_hubIfyN4cuda3std3__44plusIfEEE10Policy1000EPfSC_iS9_ffNS7_10__identityEEEvT0_T1_T2_T3_T4_T6_E12temp_storage;
	add.s32 	%r222, %r221, %r220;
	st.shared.f32 	[%r222+8], %f38;
$L__BB15_50:
	bar.sync 	0;
	setp.ne.s32 	%p48, %r34, 0;
	@%p48 bra 	$L__BB15_72;
	ld.shared.f32 	%f212, [_ZZN3cub18CUB_300001_SM_10006detail6reduce28DeviceReduceSingleTileKernelINS2_10policy_hubIfyN4cuda3std3__44plusIfEEE10Policy1000EPfSC_iS9_ffNS7_10__identityEEEvT0_T1_T2_T3_T4_T6_E12temp_storage+12];
	add.f32 	%f213, %f418, %f212;
	ld.shared.f32 	%f214, [_ZZN3cub18CUB_300001_SM_10006detail6reduce28DeviceReduceSingleTileKernelINS2_10policy_hubIfyN4cuda3std3__44plusIfEEE10Policy1000EPfSC_iS9_ffNS7_10__identityEEEvT0_T1_T2_T3_T4_T6_E12temp_storage+16];
	add.f32 	%f215, %f213, %f214;
	ld.shared.f32 	%f216, [_ZZN3cub18CUB_300001_SM_10006detail6reduce28DeviceReduceSingleTileKernelINS2_10policy_hubIfyN4cuda3std3__44plusIfEEE10Policy1000EPfSC_iS9_ffNS7_10__identityEEEvT0_T1_T2_T3_T4_T6_E12temp_storage+20];
	add.f32 	%f217, %f215, %f216;
	ld.shared.f32 	%f218, [_ZZN3cub18CUB_300001_SM_10006detail6reduce28DeviceReduceSingleTileKernelINS2_10policy_hubIfyN4cuda3std3__44plusIfEEE10Policy1000EPfSC_iS9_ffNS7_10__identityEEEvT0_T1_T2_T3_T4_T6_E12temp_storage+24];
	add.f32 	%f219, %f217, %f218;
	ld.shared.f32 	%f220, [_ZZN3cub18CUB_300001_SM_10006detail6reduce28DeviceReduceSingleTileKernelINS2_10policy_hubIfyN4cuda3std3__44plusIfEEE10Policy1000EPfSC_iS9_ffNS7_10__identityEEEvT0_T1_T2_T3_T4_T6_E12temp_storage+28];
	add.f32 	%f221, %f219, %f220;
	ld.shared.f32 	%f222, [_ZZN3cub18CUB_300001_SM_10006detail6reduce28DeviceReduceSingleTileKernelINS2_10policy_hubIfyN4cuda3std3__44plusIfEEE10Policy1000EPfSC_iS9_ffNS7_10__identityEEEvT0_T1_T2_T3_T4_T6_E12temp_storage+32];
	add.f32 	%f223, %f221, %f222;
	ld.shared.f32 	%f224, [_ZZN3cub18CUB_300001_SM_10006detail6reduce28DeviceReduceSingleTileKernelINS2_10policy_hubIfyN4cuda3std3__44plusIfEEE10Policy1000EPfSC_iS9_ffNS7_10__identityEEEvT0_T1_T2_T3_T4_T6_E12temp_storage+36];
	add.f32 	%f418, %f223, %f224;
	bra.uni 	$L__BB15_72;
$L__BB15_52:
	// begin inline asm
	mov.u32 %r155, %laneid;
	// end inline asm
	and.b32  	%r181, %r34, 992;
	add.s32 	%r182, %r181, 32;
	setp.gt.s32 	%p27, %r182, %r67;
	not.b32 	%r183, %r181;
	add.s32 	%r184, %r67, %r183;
	selp.b32 	%r179, %r184, 31, %p27;
	mov.b32 	%r157, %f410;
	mov.b32 	%r158, 1;
	mov.b32 	%r180, -1;
	// begin inline asm
	shfl.sync.down.b32 %r156, %r157, %r158, %r179, %r180;
	// end inline asm
	setp.lt.s32 	%p28, %r155, %r179;
	mov.b32 	%f165, %r156;
	add.f32 	%f166, %f410, %f165;
	selp.f32 	%f167, %f166, %f410, %p28;
	mov.b32 	%r162, %f167;
	mov.b32 	%r163, 2;
	// begin inline asm
	shfl.sync.down.b32 %r161, %r162, %r163, %r179, %r180;
	// end inline asm
	add.s32 	%r185, %r155, 2;
	setp.gt.s32 	%p29, %r185, %r179;
	mov.b32 	%f168, %r161;
	add.f32 	%f169, %f167, %f168;
	selp.f32 	%f170, %f167, %f169, %p29;
	mov.b32 	%r167, %f170;
	mov.b32 	%r168, 4;
	// begin inline asm
	shfl.sync.down.b32 %r166, %r167, %r168, %r179, %r180;
	// end inline asm
	add.s32 	%r186, %r155, 4;
	setp.gt.s32 	%p30, %r186, %r179;
	mov.b32 	%f171, %r166;
	add.f32 	%f172, %f170, %f171;
	selp.f32 	%f173, %f170, %f172, %p30;
	mov.b32 	%r172, %f173;
	mov.b32 	%r173, 8;
	// begin inline asm
	shfl.sync.down.b32 %r171, %r172, %r173, %r179, %r180;
	// end inline asm
	add.s32 	%r187, %r155, 8;
	setp.gt.s32 	%p31, %r187, %r179;
	mov.b32 	%f174, %r171;
	add.f32 	%f175, %f173, %f174;
	selp.f32 	%f176, %f173, %f175, %p31;
	mov.b32 	%r177, %f176;
	mov.b32 	%r178, 16;
	// begin inline asm
	shfl.sync.down.b32 %r176, %r177, %r178, %r179, %r180;
	// end inline asm
	add.s32 	%r188, %r155, 16;
	setp.gt.s32 	%p32, %r188, %r179;
	mov.b32 	%f177, %r176;
	add.f32 	%f178, %f176, %f177;
	selp.f32 	%f418, %f176, %f178, %p32;
	setp.ne.s32 	%p33, %r155, 0;
	@%p33 bra 	$L__BB15_54;
	shr.u32 	%r189, %r34, 3;
	and.b32  	%r190, %r189, 124;
	mov.u32 	%r191, _ZZN3cub18CUB_300001_SM_10006detail6reduce28DeviceReduceSingleTileKernelINS2_10policy_hubIfyN4cuda3std3__44plusIfEEE10Policy1000EPfSC_iS9_ffNS7_10__identityEEEvT0_T1_T2_T3_T4_T6_E12temp_storage;
	add.s32 	%r192, %r191, %r190;
	st.shared.f32 	[%r192+8], %f418;
$L__BB15_54:
	bar.sync 	0;
	setp.ne.s32 	%p34, %r34, 0;
	@%p34 bra 	$L__BB15_72;
	setp.gt.s32 	%p35, %r67, 32;
	ld.shared.f32 	%f179, [_ZZN3cub18CUB_300001_SM_10006detail6reduce28DeviceReduceSingleTileKernelINS2_10policy_hubIfyN4cuda3std3__44plusIfEEE10Policy1000EPfSC_iS9_ffNS7_10__identityEEEvT0_T1_T2_T3_T4_T6_E12temp_storage+12];
	add.f32 	%f180, %f418, %f179;
	selp.f32 	%f181, %f180, %f418, %p35;
	setp.gt.s32 	%p36, %r67, 64;
	ld.shared.f32 	%f182, [_ZZN3cub18CUB_300001_SM_10006detail6reduce28DeviceReduceSingleTileKernelINS2_10policy_hubIfyN4cuda3std3__44plusIfEEE10Policy1000EPfSC_iS9_ffNS7_10__identityEEEvT0_T1_T2_T3_T4_T6_E12temp_storage+16];
	add.f32 	%f183, %f182, %f181;
	selp.f32 	%f184, %f183, %f181, %p36;
	setp.gt.s32 	%p37, %r67, 96;
	ld.shared.f32 	%f185, [_ZZN3cub18CUB_300001_SM_10006detail6reduce28DeviceReduceSingleTileKernelINS2_10policy_hubIfyN4cuda3std3__44plusIfEEE10Policy1000EPfSC_iS9_ffNS7_10__identityEEEvT0_T1_T2_T3_T4_T6_E12temp_storage+20];
	add.f32 	%f186, %f185, %f184;
	selp.f32 	%f187, %f186, %f184, %p37;
	setp.gt.s32 	%p38, %r67, 128;
	ld.shared.f32 	%f188, [_ZZN3cub18CUB_300001_SM_10006detail6reduce28DeviceReduceSingleTileKernelINS2_10policy_hubIfyN4cuda3std3__44plusIfEEE10Policy1000EPfSC_iS9_ffNS7_10__identityEEEvT0_T1_T2_T3_T4_T6_E12temp_storage+24];
	add.f32 	%f189, %f188, %f187;
	selp.f32 	%f190, %f189, %f187, %p38;
	setp.gt.s32 	%p39, %r67, 160;
	ld.shared.f32 	%f191, [_ZZN3cub18CUB_300001_SM_10006detail6reduce28DeviceReduceSingleTileKernelINS2_10policy_hubIfyN4cuda3std3__44plusIfEEE10Policy1000EPfSC_iS9_ffNS7_10__identityEEEvT0_T1_T2_T3_T4_T6_E12temp_storage+28];
	add.f32 	%f192, %f191, %f190;
	selp.f32 	%f193, %f192, %f190, %p39;
	setp.gt.s32 	%p40, %r67, 192;
	ld.shared.f32 	%f194, [_ZZN3cub18CUB_300001_SM_10006detail6reduce28DeviceReduceSingleTileKernelINS2_10policy_hubIfyN4cuda3std3__44plusIfEEE10Policy1000EPfSC_iS9_ffNS7_10__identityEEEvT0_T1_T2_T3_T4_T6_E12temp_storage+32];
	add.f32 	%f195, %f194, %f193;
	selp.f32 	%f196, %f195, %f193, %p40;
	setp.gt.s32 	%p41, %r67, 224;
	ld.shared.f32 	%f197, [_ZZN3cub18CUB_300001_SM_10006detail6reduce28DeviceReduceSingleTileKernelINS2_10policy_hubIfyN4cuda3std3__44plusIfEEE10Policy1000EPfSC_iS9_ffNS7_10__identityEEEvT0_T1_T2_T3_T4_T6_E12temp_storage+36];
	add.f32 	%f198, %f197, %f196;
	selp.f32 	%f418, %f198, %f196, %p41;
	bra.uni 	$L__BB15_72;
$L__BB15_56:
	mov.u32 	%r46, %tid.x;
	mul.wide.u32 	%rd35, %r46, 4;
	add.s64 	%rd19, %rd16, %rd35;
	// begin inline asm
	ld.global.nc.u32 %r68, [%rd19];
	// end inline asm
	mov.b32 	%f59, %r68;
	add.s64 	%rd20, %rd19, 1024;
	// begin inline asm
	ld.global.nc.u32 %r69, [%rd20];
	// end inline asm
	mov.b32 	%f60, %r69;
	add.s64 	%rd21, %rd19, 2048;
	// begin inline asm
	ld.global.nc.u32 %r70, [%rd21];
	// end inline asm
	mov.b32 	%f61, %r70;
	add.s64 	%rd22, %rd19, 3072;
	// begin inline asm
	ld.global.nc.u32 %r71, [%rd22];
	// end inline asm
	mov.b32 	%f62, %r71;
	add.s64 	%rd23, %rd19, 4096;
	// begin inline asm
	ld.global.nc.u32 %r72, [%rd23];
	// end inline asm
	mov.b32 	%f63, %r72;
	add.s64 	%rd24, %rd19, 5120;
	// begin inline asm
	ld.global.nc.u32 %r73, [%rd24];
	// end inline asm
	mov.b32 	%f64, %r73;
	add.s64 	%rd25, %rd19, 6144;
	// begin inline asm
	ld.global.nc.u32 %r74, [%rd25];
	// end inline asm
	mov.b32 	%f65, %r74;
	add.s64 	%rd26, %rd19, 7168;
	// begin inline asm
	ld.global.nc.u32 %r75, [%rd26];
	// end inline asm
	mov.b32 	%f66, %r75;
	add.s64 	%rd27, %rd19, 8192;
	// begin inline asm
	ld.global.nc.u32 %r76, [%rd27];
	// end inline asm
	mov.b32 	%f67, %r76;
	add.s64 	%rd28, %rd19, 9216;
	// begin inline asm
	ld.global.nc.u32 %r77, [%rd28];
	// end inline asm
	mov.b32 	%f68, %r77;
	add.s64 	%rd29, %rd19, 10240;
	// begin inline asm
	ld.global.nc.u32 %r78, [%rd29];
	// end inline asm
	mov.b32 	%f69, %r78;
	add.s64 	%rd30, %rd19, 11264;
	// begin inline asm
	ld.global.nc.u32 %r79, [%rd30];
	// end inline asm
	mov.b32 	%f70, %r79;
	add.s64 	%rd31, %rd19, 12288;
	// begin inline asm
	ld.global.nc.u32 %r80, [%rd31];
	// end inline asm
	mov.b32 	%f71, %r80;
	add.s64 	%rd32, %rd19, 13312;
	// begin inline asm
	ld.global.nc.u32 %r81, [%rd32];
	// end inline asm
	mov.b32 	%f72, %r81;
	add.s64 	%rd33, %rd19, 14336;
	// begin inline asm
	ld.global.nc.u32 %r82, [%rd33];
	// end inline asm
	mov.b32 	%f73, %r82;
	add.s64 	%rd34, %rd19, 15360;
	// begin inline asm
	ld.global.nc.u32 %r83, [%rd34];
	// end inline asm
	mov.b32 	%f74, %r83;
	add.f32 	%f75, %f59, %f60;
	add.f32 	%f76, %f61, %f62;
	add.f32 	%f77, %f63, %f64;
	add.f32 	%f78, %f65, %f66;
	add.f32 	%f79, %f67, %f68;
	add.f32 	%f80, %f69, %f70;
	add.f32 	%f81, %f71, %f72;
	add.f32 	%f82, %f73, %f74;
	add.f32 	%f83, %f75, %f76;
	add.f32 	%f84, %f77, %f78;
	add.f32 	%f85, %f79, %f80;
	add.f32 	%f86, %f81, %f82;
	add.f32 	%f87, %f83, %f84;
	add.f32 	%f88, %f85, %f86;
	add.f32 	%f417, %f87, %f88;
	setp.lt.u32 	%p4, %r67, 8192;
	mov.b32 	%r400, 4096;
	@%p4 bra 	$L__BB15_60;
	add.s32 	%r47, %r67, -4096;
	mov.b32 	%r400, 4096;
$L__BB15_58:
	mul.wide.s32 	%rd52, %r400, 4;
	add.s64 	%rd36, %rd19, %rd52;
	// begin inline asm
	ld.global.nc.u32 %r86, [%rd36];
	// end inline asm
	mov.b32 	%f89, %r86;
	add.s64 	%rd37, %rd36, 1024;
	// begin inline asm
	ld.global.nc.u32 %r87, [%rd37];
	// end inline asm
	mov.b32 	%f90, %r87;
	add.s64 	%rd38, %rd36, 2048;
	// begin inline asm
	ld.global.nc.u32 %r88, [%rd38];
	// end inline asm
	mov.b32 	%f91, %r88;
	add.s64 	%rd39, %rd36, 3072;
	// begin inline asm
	ld.global.nc.u32 %r89, [%rd39];
	// end inline asm
	mov.b32 	%f92, %r89;
	add.s64 	%rd40, %rd36, 4096;
	// begin inline asm
	ld.global.nc.u32 %r90, [%rd40];
	// end inline asm
	mov.b32 	%f93, %r90;
	add.s64 	%rd41, %rd36, 5120;
	// begin inline asm
	ld.global.nc.u32 %r91, [%rd41];
	// end inline asm
	mov.b32 	%f94, %r91;
	add.s64 	%rd42, %rd36, 6144;
	// begin inline asm
	ld.global.nc.u32 %r92, [%rd42];
	// end inline asm
	mov.b32 	%f95, %r92;
	add.s64 	%rd43, %rd36, 7168;
	// begin inline asm
	ld.global.nc.u32 %r93, [%rd43];
	// end inline asm
	mov.b32 	%f96, %r93;
	add.s64 	%rd44, %rd36, 8192;
	// begin inline asm
	ld.global.nc.u32 %r94, [%rd44];
	// end inline asm
	mov.b32 	%f97, %r94;
	add.s64 	%rd45, %rd36, 9216;
	// begin inline asm
	ld.global.nc.u32 %r95, [%rd45];
	// end inline asm
	mov.b32 	%f98, %r95;
	add.s64 	%rd46, %rd36, 10240;
	// begin inline asm
	ld.global.nc.u32 %r96, [%rd46];
	// end inline asm
	mov.b32 	%f99, %r96;
	add.s64 	%rd47, %rd36, 11264;
	// begin inline asm
	ld.global.nc.u32 %r97, [%rd47];
	// end inline asm
	mov.b32 	%f100, %r97;
	add.s64 	%rd48, %rd36, 12288;
	// begin inline asm
	ld.global.nc.u32 %r98, [%rd48];
	// end inline asm
	mov.b32 	%f101, %r98;
	add.s64 	%rd49, %rd36, 13312;
	// begin inline asm
	ld.global.nc.u32 %r99, [%rd49];
	// end inline asm
	mov.b32 	%f102, %r99;
	add.s64 	%rd50, %rd36, 14336;
	// begin inline asm
	ld.global.nc.u32 %r100, [%rd50];
	// end inline asm
	mov.b32 	%f103, %r100;
	add.s64 	%rd51, %rd36, 15360;
	// begin inline asm
	ld.global.nc.u32 %r101, [%rd51];
	// end inline asm
	mov.b32 	%f104, %r101;
	add.f32 	%f105, %f417, %f89;
	add.f32 	%f106, %f90, %f91;
	add.f32 	%f107, %f92, %f93;
	add.f32 	%f108, %f94, %f95;
	add.f32 	%f109, %f96, %f97;
	add.f32 	%f110, %f98, %f99;
	add.f32 	%f111, %f100, %f101;
	add.f32 	%f112, %f102, %f103;
	add.f32 	%f113, %f105, %f106;
	add.f32 	%f114, %f107, %f108;
	add.f32 	%f115, %f109, %f110;
	add.f32 	%f116, %f111, %f112;
	add.f32 	%f117, %f113, %f114;
	add.f32 	%f118, %f115, %f116;
	add.f32 	%f119, %f117, %f118;
	add.f32 	%f417, %f119, %f104;
	sub.s32 	%r102, %r67, %r400;
	setp.lt.s32 	%p5, %r102, 4096;
	@%p5 bra 	$L__BB15_68;
	add.s32 	%r400, %r400, 4096;
	setp.le.s32 	%p6, %r400, %r47;
	@%p6 bra 	$L__BB15_58;
$L__BB15_60:
	setp.le.s32 	%p7, %r67, %r400;
	@%p7 bra 	$L__BB15_68;
	sub.s32 	%r51, %r67, %r400;
	setp.ge.s32 	%p8, %r46, %r51;
	@%p8 bra 	$L__BB15_68;
	not.b32 	%r103, %r46;
	add.s32 	%r104, %r67, %r103;
	sub.s32 	%r52, %r104, %r400;
	and.b32  	%r105, %r52, 768;
	setp.eq.s32 	%p9, %r105, 768;
	mov.u32 	%r404, %r46;
	@%p9 bra 	$L__BB15_65;
	add.s32 	%r402, %r46, %r400;
	shr.u32 	%r106, %r52, 8;
	add.s32 	%r107, %r106, 1;
	and.b32  	%r108, %r107, 3;
	neg.s32 	%r401, %r108;
	mov.u32 	%r404, %r46;
$L__BB15_64:
	.pragma "nounroll";
	mul.wide.u32 	%rd54, %r402, 4;
	add.s64 	%rd53, %rd16, %rd54;
	// begin inline asm
	ld.global.nc.u32 %r109, [%rd53];
	// end inline asm
	mov.b32 	%f121, %r109;
	add.f32 	%f417, %f417, %f121;
	add.s32 	%r404, %r404, 256;
	add.s32 	%r402, %r402, 256;
	add.s32 	%r401, %r401, 1;
	setp.ne.s32 	%p10, %r401, 0;
	@%p10 bra 	$L__BB15_64;
$L__BB15_65:
	setp.lt.u32 	%p11, %r52, 768;
	@%p11 bra 	$L__BB15_68;
	cvt.u64.u32 	%rd55, %r404;
	cvt.u64.u32 	%rd56, %r400;
	add.s64 	%rd57, %rd55, %rd56;
	shl.b64 	%rd58, %rd57, 2;
	add.s64 	%rd59, %rd58, %rd16;
	add.s64 	%rd124, %rd59, 2048;
	add.s32 	%r405, %r404, %r400;
$L__BB15_67:
	mul.wide.u32 	%rd64, %r405, 4;
	add.s64 	%rd60, %rd16, %rd64;
	// begin inline asm
	ld.global.nc.u32 %r110, [%rd60];
	// end inline asm
	mov.b32 	%f122, %r110;
	add.f32 	%f123, %f417, %f122;
	add.s64 	%rd61, %rd124, -1024;
	// begin inline asm
	ld.global.nc.u32 %r111, [%rd61];
	// end inline asm
	mov.b32 	%f124, %r111;
	add.f32 	%f125, %f123, %f124;
	// begin inline asm
	ld.global.nc.u32 %r112, [%rd124];
	// end inline asm
	mov.b32 	%f126, %r112;
	add.f32 	%f127, %f125, %f126;
	add.s64 	%rd63, %rd124, 1024;
	// begin inline asm
	ld.global.nc.u32 %r113, [%rd63];
	// end inline asm
	mov.b32 	%f128, %r113;
	add.f32 	%f417, %f127, %f128;
	add.s32 	%r404, %r404, 1024;
	add.s64 	%rd124, %rd124, 4096;
	add.s32 	%r405, %r405, 1024;
	setp.lt.s32 	%p12, %r404, %r51;
	@%p12 bra 	$L__BB15_67;
$L__BB15_68:
	// begin inline asm
	mov.u32 %r114, %laneid;
	// end inline asm
	mov.b32 	%r116, %f417;
	mov.b32 	%r117, 1;
	mov.b32 	%r138, 31;
	mov.b32 	%r139, -1;
	// begin inline asm
	shfl.sync.down.b32 %r115, %r116, %r117, %r138, %r139;
	// end inline asm
	setp.gt.s32 	%p13, %r114, 30;
	mov.b32 	%f129, %r115;
	add.f32 	%f130, %f417, %f129;
	selp.f32 	%f131, %f417, %f130, %p13;
	mov.b32 	%r121, %f131;
	mov.b32 	%r122, 2;
	// begin inline asm
	shfl.sync.down.b32 %r120, %r121, %r122, %r138, %r139;
	// end inline asm
	setp.gt.s32 	%p14, %r114, 29;
	mov.b32 	%f132, %r120;
	add.f32 	%f133, %f131, %f132;
	selp.f32 	%f134, %f131, %f133, %p14;
	mov.b32 	%r126, %f134;
	mov.b32 	%r127, 4;
	// begin inline asm
	shfl.sync.down.b32 %r125, %r126, %r127, %r138, %r139;
	// end inline asm
	setp.gt.s32 	%p15, %r114, 27;
	mov.b32 	%f135, %r125;
	add.f32 	%f136, %f134, %f135;
	selp.f32 	%f137, %f134, %f136, %p15;
	mov.b32 	%r131, %f137;
	mov.b32 	%r132, 8;
	// begin inline asm
	shfl.sync.down.b32 %r130, %r131, %r132, %r138, %r139;
	// end inline asm
	setp.gt.s32 	%p16, %r114, 23;
	mov.b32 	%f138, %r130;
	add.f32 	%f139, %f137, %f138;
	selp.f32 	%f140, %f137, %f139, %p16;
	mov.b32 	%r136, %f140;
	mov.b32 	%r137, 16;
	// begin inline asm
	shfl.sync.down.b32 %r135, %r136, %r137, %r138, %r139;
	// end inline asm
	setp.gt.s32 	%p17, %r114, 15;
	mov.b32 	%f141, %r135;
	add.f32 	%f54, %f140, %f141;
	selp.f32 	%f418, %f140, %f54, %p17;
	setp.ne.s32 	%p18, %r114, 0;
	@%p18 bra 	$L__BB15_70;
	shr.u32 	%r140, %r46, 3;
	and.b32  	%r141, %r140, 124;
	mov.u32 	%r142, _ZZN3cub18CUB_300001_SM_10006detail6reduce28DeviceReduceSingleTileKernelINS2_10policy_hubIfyN4cuda3std3__44plusIfEEE10Policy1000EPfSC_iS9_ffNS7_10__identityEEEvT0_T1_T2_T3_T4_T6_E12temp_storage;
	add.s32 	%r143, %r142, %r141;
	st.shared.f32 	[%r143+8], %f54;
$L__BB15_70:
	bar.sync 	0;
	setp.ne.s32 	%p19, %r46, 0;
	@%p19 bra 	$L__BB15_72;
	ld.shared.f32 	%f142, [_ZZN3cub18CUB_300001_SM_10006detail6reduce28DeviceReduceSingleTileKernelINS2_10policy_hubIfyN4cuda3std3__44plusIfEEE10Policy1000EPfSC_iS9_ffNS7_10__identityEEEvT0_T1_T2_T3_T4_T6_E12temp_storage+12];
	add.f32 	%f143, %f418, %f142;
	ld.shared.f32 	%f144, [_ZZN3cub18CUB_300001_SM_10006detail6reduce28DeviceReduceSingleTileKernelINS2_10policy_hubIfyN4cuda3std3__44plusIfEEE10Policy1000EPfSC_iS9_ffNS7_10__identityEEEvT0_T1_T2_T3_T4_T6_E12temp_storage+16];
	add.f32 	%f145, %f143, %f144;
	ld.shared.f32 	%f146, [_ZZN3cub18CUB_300001_SM_10006detail6reduce28DeviceReduceSingleTileKernelINS2_10policy_hubIfyN4cuda3std3__44plusIfEEE10Policy1000EPfSC_iS9_ffNS7_10__identityEEEvT0_T1_T2_T3_T4_T6_E12temp_storage+20];
	add.f32 	%f147, %f145, %f146;
	ld.shared.f32 	%f148, [_ZZN3cub18CUB_300001_SM_10006detail6reduce28DeviceReduceSingleTileKernelINS2_10policy_hubIfyN4cuda3std3__44plusIfEEE10Policy1000EPfSC_iS9_ffNS7_10__identityEEEvT0_T1_T2_T3_T4_T6_E12temp_storage+24];
	add.f32 	%f149, %f147, %f148;
	ld.shared.f32 	%f150, [_ZZN3cub18CUB_300001_SM_10006detail6reduce28DeviceReduceSingleTileKernelINS2_10policy_hubIfyN4cuda3std3__44plusIfEEE10Policy1000EPfSC_iS9_ffNS7_10__identityEEEvT0_T1_T2_T3_T4_T6_E12temp_storage+28];
	add.f32 	%f151, %f149, %f150;
	ld.shared.f32 	%f152, [_ZZN3cub18CUB_300001_SM_10006detail6reduce28DeviceReduceSingleTileKernelINS2_10policy_hubIfyN4cuda3std3__44plusIfEEE10Policy1000EPfSC_iS9_ffNS7_10__identityEEEvT0_T1_T2_T3_T4_T6_E12temp_storage+32];
	add.f32 	%f153, %f151, %f152;
	ld.shared.f32 	%f154, [_ZZN3cub18CUB_300001_SM_10006detail6reduce28DeviceReduceSingleTileKernelINS2_10policy_hubIfyN4cuda3std3__44plusIfEEE10Policy1000EPfSC_iS9_ffNS7_10__identityEEEvT0_T1_T2_T3_T4_T6_E12temp_storage+36];
	add.f32 	%f418, %f153, %f154;
$L__BB15_72:
	mov.u32 	%r379, %tid.x;
	setp.ne.s32 	%p95, %r379, 0;
	@%p95 bra 	$L__BB15_74;
	add.f32 	%f391, %f58, %f418;
	st.global.f32 	[%rd1], %f391;
$L__BB15_74:
	ret;

}
	// .globl	_ZN3cub18CUB_300001_SM_10006detail6reduce28DeviceReduceSingleTileKernelINS2_10policy_hubIljN4cuda3std3__44plusIlEEE10Policy1000EN6thrust24THRUST_300001_SM_1000_NS18transform_iteratorI16positive_functorNSD_6detail15normal_iteratorINSD_10device_ptrIfEEEEllEEPljS9_llNS7_10__identityEEEvT0_T1_T2_T3_T4_T6_
.visible .entry _ZN3cub18CUB_300001_SM_10006detail6reduce28DeviceReduceSingleTileKernelINS2_10policy_hubIljN4cuda3std3__44plusIlEEE10Policy1000EN6thrust24THRUST_300001_SM_1000_NS18transform_iteratorI16positive_functorNSD_6detail15normal_iteratorINSD_10device_ptrIfEEEEllEEPljS9_llNS7_10__identityEEEvT0_T1_T2_T3_T4_T6_(
	.param .align 8 .b8 _ZN3cub18CUB_300001_SM_10006detail6reduce28DeviceReduceSingleTileKernelINS2_10policy_hubIljN4cuda3std3__44plusIlEEE10Policy1000EN6thrust24THRUST_300001_SM_1000_NS18transform_iteratorI16positive_functorNSD_6detail15normal_iteratorINSD_10device_ptrIfEEEEllEEPljS9_llNS7_10__identityEEEvT0_T1_T2_T3_T4_T6__param_0[16],
	.param .u64 .ptr .align 1 _ZN3cub18CUB_300001_SM_10006detail6reduce28DeviceReduceSingleTileKernelINS2_10policy_hubIljN4cuda3std3__44plusIlEEE10Policy1000EN6thrust24THRUST_300001_SM_1000_NS18transform_iteratorI16positive_functorNSD_6detail15normal_iteratorINSD_10device_ptrIfEEEEllEEPljS9_llNS7_10__identityEEEvT0_T1_T2_T3_T4_T6__param_1,
	.param .u32 _ZN3cub18CUB_300001_SM_10006detail6reduce28DeviceReduceSingleTileKernelINS2_10policy_hubIljN4cuda3std3__44plusIlEEE10Policy1000EN6thrust24THRUST_300001_SM_1000_NS18transform_iteratorI16positive_functorNSD_6detail15normal_iteratorINSD_10device_ptrIfEEEEllEEPljS9_llNS7_10__identityEEEvT0_T1_T2_T3_T4_T6__param_2,
	.param .align 1 .b8 _ZN3cub18CUB_300001_SM_10006detail6reduce28DeviceReduceSingleTileKernelINS2_10policy_hubIljN4cuda3std3__44plusIlEEE10Policy1000EN6thrust24THRUST_300001_SM_1000_NS18transform_iteratorI16positive_functorNSD_6detail15normal_iteratorINSD_10device_ptrIfEEEEllEEPljS9_llNS7_10__identityEEEvT0_T1_T2_T3_T4_T6__param_3[1],
	.param .u64 _ZN3cub18CUB_300001_SM_10006detail6reduce28DeviceReduceSingleTileKernelINS2_10policy_hubIljN4cuda3std3__44plusIlEEE10Policy1000EN6thrust24THRUST_300001_SM_1000_NS18transform_iteratorI16positive_functorNSD_6detail15normal_iteratorINSD_10device_ptrIfEEEEllEEPljS9_llNS7_10__identityEEEvT0_T1_T2_T3_T4_T6__param_4,
	.param .align 1 .b8 _ZN3cub18CUB_300001_SM_10006detail6reduce28DeviceReduceSingleTileKernelINS2_10policy_hubIljN4cuda3std3__44plusIlEEE10Policy1000EN6thrust24THRUST_300001_SM_1000_NS18transform_iteratorI16positive_functorNSD_6detail15normal_iteratorINSD_10device_ptrIfEEEEllEEPljS9_llNS7_10__identityEEEvT0_T1_T2_T3_T4_T6__param_5[1]
)
.maxntid 512
.minnctapersm 1
{
	.reg .pred 	%p<140>;
	.reg .b16 	%rs<9>;
	.reg .b32 	%r<295>;
	.reg .b32 	%f<74>;
	.reg .b64 	%rd<431>;
	// demoted variable
	.shared .align 8 .b8 _ZZN3cub18CUB_300001_SM_10006detail6reduce28DeviceReduceSingleTileKernelINS2_10policy_hubIljN4cuda3std3__44plusIlEEE10Policy1000EN6thrust24THRUST_300001_SM_1000_NS18transform_iteratorI16positive_functorNSD_6detail15normal_iteratorINSD_10device_ptrIfEEEEllEEPljS9_llNS7_10__identityEEEvT0_T1_T2_T3_T4_T6_E12temp_storage[152];
	ld.param.u64 	%rd49, [_ZN3cub18CUB_300001_SM_10006detail6reduce28DeviceReduceSingleTileKernelINS2_10policy_hubIljN4cuda3std3__44plusIlEEE10Policy1000EN6thrust24THRUST_300001_SM_1000_NS18transform_iteratorI16positive_functorNSD_6detail15normal_iteratorINSD_10device_ptrIfEEEEllEEPljS9_llNS7_10__identityEEEvT0_T1_T2_T3_T4_T6__param_0];
	ld.param.u64 	%rd51, [_ZN3cub18CUB_300001_SM_10006detail6reduce28DeviceReduceSingleTileKernelINS2_10policy_hubIljN4cuda3std3__44plusIlEEE10Policy1000EN6thrust24THRUST_300001_SM_1000_NS18transform_iteratorI16positive_functorNSD_6detail15normal_iteratorINSD_10device_ptrIfEEEEllEEPljS9_llNS7_10__identityEEEvT0_T1_T2_T3_T4_T6__param_1];
	ld.param.u32 	%r51, [_ZN3cub18CUB_300001_SM_10006detail6reduce28DeviceReduceSingleTileKernelINS2_10policy_hubIljN4cuda3std3__44plusIlEEE10Policy1000EN6thrust24THRUST_300001_SM_1000_NS18transform_iteratorI16positive_functorNSD_6detail15normal_iteratorINSD_10device_ptrIfEEEEllEEPljS9_llNS7_10__identityEEEvT0_T1_T2_T3_T4_T6__param_2];
	ld.param.u64 	%rd50, [_ZN3cub18CUB_300001_SM_10006detail6reduce28DeviceReduceSingleTileKernelINS2_10policy_hubIljN4cuda3std3__44plusIlEEE10Policy1000EN6thrust24THRUST_300001_SM_1000_NS18transform_iteratorI16positive_functorNSD_6detail15normal_iteratorINSD_10device_ptrIfEEEEllEEPljS9_llNS7_10__identityEEEvT0_T1_T2_T3_T4_T6__param_4];
	cvta.to.global.u64 	%rd1, %rd51;
	setp.ne.s32 	%p1, %r51, 0;
	@%p1 bra 	$L__BB16_3;
	mov.u32 	%r277, %tid.x;
	setp.ne.s32 	%p139, %r277, 0;
	@%p139 bra 	$L__BB16_52;
	st.global.u64 	[%rd1], %rd50;
	bra.uni 	$L__BB16_52;
$L__BB16_3:
	cvta.to.global.u64 	%rd2, %rd49;
	setp.gt.u32 	%p2, %r51, 3583;
	@%p2 bra 	$L__BB16_28;
	mov.u32 	%r1, %tid.x;
	setp.ge.u32 	%p67, %r1, %r51;
	mov.b64 	%rd418, 0;
	mov.u32 	%r281, %r1;
	@%p67 bra 	$L__BB16_6;
	mul.wide.u32 	%rd239, %r1, 4;
	add.s64 	%rd240, %rd2, %rd239;
	ld.global.f32 	%f44, [%rd240];
	setp.gt.f32 	%p68, %f44, 0f00000000;
	selp.u64 	%rd418, 1, 0, %p68;
	add.s32 	%r281, %r1, 512;
$L__BB16_6:
	setp.ge.u32 	%p69, %r281, %r51;
	@%p69 bra 	$L__BB16_19;
	not.b32 	%r154, %r281;
	add.s32 	%r155, %r51, %r154;
	shr.u32 	%r156, %r155, 9;
	add.s32 	%r4, %r156, 1;
	and.b32  	%r5, %r4, 15;
	setp.lt.u32 	%p70, %r155, 7680;
	@%p70 bra 	$L__BB16_10;
	and.b32  	%r157, %r4, 16777200;
	neg.s32 	%r279, %r157;
	mul.wide.u32 	%rd242, %r281, 4;
	add.s64 	%rd243, %rd242, %rd2;
	add.s64 	%rd408, %rd243, 16384;
$L__BB16_9:
	.pragma "nounroll";
	ld.global.f32 	%f45, [%rd408+-16384];
	setp.gt.f32 	%p71, %f45, 0f00000000;
	selp.u64 	%rd244, 1, 0, %p71;
	add.s64 	%rd245, %rd418, %rd244;
	ld.global.f32 	%f46, [%rd408+-14336];
	setp.gt.f32 	%p72, %f46, 0f00000000;
	selp.u64 	%rd246, 1, 0, %p72;
	add.s64 	%rd247, %rd245, %rd246;
	ld.global.f32 	%f47, [%rd408+-12288];
	setp.gt.f32 	%p73, %f47, 0f00000000;
	selp.u64 	%rd248, 1, 0, %p73;
	add.s64 	%rd249, %rd247, %rd248;
	ld.global.f32 	%f48, [%rd408+-10240];
	setp.gt.f32 	%p74, %f48, 0f00000000;
	selp.u64 	%rd250, 1, 0, %p74;
	add.s64 	%rd251, %rd249, %rd250;
	ld.global.f32 	%f49, [%rd408+-8192];
	setp.gt.f32 	%p75, %f49, 0f00000000;
	selp.u64 	%rd252, 1, 0, %p75;
	add.s64 	%rd253, %rd251, %rd252;
	ld.global.f32 	%f50, [%rd408+-6144];
	setp.gt.f32 	%p76, %f50, 0f00000000;
	selp.u64 	%rd254, 1, 0, %p76;
	add.s64 	%rd255, %rd253, %rd254;
	ld.global.f32 	%f51, [%rd408+-4096];
	setp.gt.f32 	%p77, %f51, 0f00000000;
	selp.u64 	%rd256, 1, 0, %p77;
	add.s64 	%rd257, %rd255, %rd256;
	ld.global.f32 	%f52, [%rd408+-2048];
	setp.gt.f32 	%p78, %f52, 0f00000000;
	selp.u64 	%rd258, 1, 0, %p78;
	add.s64 	%rd259, %rd257, %rd258;
	ld.global.f32 	%f53, [%rd408];
	setp.gt.f32 	%p79, %f53, 0f00000000;
	selp.u64 	%rd260, 1, 0, %p79;
	add.s64 	%rd261, %rd259, %rd260;
	ld.global.f32 	%f54, [%rd408+2048];
	setp.gt.f32 	%p80, %f54, 0f00000000;
	selp.u64 	%rd262, 1, 0, %p80;
	add.s64 	%rd263, %rd261, %rd262;
	ld.global.f32 	%f55, [%rd408+4096];
	setp.gt.f32 	%p81, %f55, 0f00000000;
	selp.u64 	%rd264, 1, 0, %p81;
	add.s64 	%rd265, %rd263, %rd264;
	ld.global.f32 	%f56, [%rd408+6144];
	setp.gt.f32 	%p82, %f56, 0f00000000;
	selp.u64 	%rd266, 1, 0, %p82;
	add.s64 	%rd267, %rd265, %rd266;
	ld.global.f32 	%f57, [%rd408+8192];
	setp.gt.f32 	%p83, %f57, 0f00000000;
	selp.u64 	%rd268, 1, 0, %p83;
	add.s64 	%rd269, %rd267, %rd268;
	ld.global.f32 	%f58, [%rd408+10240];
	setp.gt.f32 	%p84, %f58, 0f00000000;
	selp.u64 	%rd270, 1, 0, %p84;
	add.s64 	%rd271, %rd269, %rd270;
	ld.global.f32 	%f59, [%rd408+12288];
	setp.gt.f32 	%p85, %f59, 0f00000000;
	selp.u64 	%rd272, 1, 0, %p85;
	add.s64 	%rd273, %rd271, %rd272;
	ld.global.f32 	%f60, [%rd408+14336];
	setp.gt.f32 	%p86, %f60, 0f00000000;
	selp.u64 	%rd274, 1, 0, %p86;
	add.s64 	%rd418, %rd273, %rd274;
	add.s32 	%r281, %r281, 8192;
	add.s32 	%r279, %r279, 16;
	add.s64 	%rd408, %rd408, 32768;
	setp.ne.s32 	%p87, %r279, 0;
	@%p87 bra 	$L__BB16_9;
$L__BB16_10:
	setp.eq.s32 	%p88, %r5, 0;
	@%p88 bra 	$L__BB16_19;
	and.b32  	%r12, %r4, 7;
	setp.lt.u32 	%p89, %r5, 8;
	@%p89 bra 	$L__BB16_13;
	mul.wide.u32 	%rd276, %r281, 4;
	add.s64 	%rd277, %rd2, %rd276;
	ld.global.f32 	%f61, [%rd277];
	setp.gt.f32 	%p90, %f61, 0f00000000;
	selp.u64 	%rd278, 1, 0, %p90;
	add.s64 	%rd279, %rd418, %rd278;
	ld.global.f32 	%f62, [%rd277+2048];
	setp.gt.f32 	%p91, %f62, 0f00000000;
	selp.u64 	%rd280, 1, 0, %p91;
	add.s64 	%rd281, %rd279, %rd280;
	ld.global.f32 	%f63, [%rd277+4096];
	setp.gt.f32 	%p92, %f63, 0f00000000;
	selp.u64 	%rd282, 1, 0, %p92;
	add.s64 	%rd283, %rd281, %rd282;
	ld.global.f32 	%f64, [%rd277+6144];
	setp.gt.f32 	%p93, %f64, 0f00000000;
	selp.u64 	%rd284, 1, 0, %p93;
	add.s64 	%rd285, %rd283, %rd284;
	ld.global.f32 	%f65, [%rd277+8192];
	setp.gt.f32 	%p94, %f65, 0f00000000;
	selp.u64 	%rd286, 1, 0, %p94;
	add.s64 	%rd287, %rd285, %rd286;
	ld.global.f32 	%f66, [%rd277+10240];
	setp.gt.f32 	%p95, %f66, 0f00000000;
	selp.u64 	%rd288, 1, 0, %p95;
	add.s64 	%rd289, %rd287, %rd288;
	ld.global.f32 	%f67, [%rd277+12288];
	setp.gt.f32 	%p96, %f67, 0f00000000;
	selp.u64 	%rd290, 1, 0, %p96;
	add.s64 	%rd291, %rd289, %rd290;
	ld.global.f32 	%f68, [%rd277+14336];
	setp.gt.f32 	%p97, %f68, 0f00000000;
	selp.u64 	%rd292, 1, 0, %p97;
	add.s64 	%rd418, %rd291, %rd292;
	add.s32 	%r281, %r281, 4096;
$L__BB16_13:
	setp.eq.s32 	%p98, %r12, 0;
	@%p98 bra 	$L__BB16_19;
	and.b32  	%r15, %r4, 3;
	setp.lt.u32 	%p99, %r12, 4;
	@%p99 bra 	$L__BB16_16;
	mul.wide.u32 	%rd294, %r281, 4;
	add.s64 	%rd295, %rd2, %rd294;
	ld.global.f32 	%f69, [%rd295];
	setp.gt.f32 	%p100, %f69, 0f00000000;
	selp.u64 	%rd296, 1, 0, %p100;
	add.s64 	%rd297, %rd418, %rd296;
	ld.global.f32 	%f70, [%rd295+2048];
	setp.gt.f32 	%p101, %f70, 0f00000000;
	selp.u64 	%rd298, 1, 0, %p101;
	add.s64 	%rd299, %rd297, %rd298;
	ld.global.f32 	%f71, [%rd295+4096];
	setp.gt.f32 	%p102, %f71, 0f00000000;
	selp.u64 	%rd300, 1, 0, %p102;
	add.s64 	%rd301, %rd299, %rd300;
	ld.global.f32 	%f72, [%rd295+6144];
	setp.gt.f32 	%p103, %f72, 0f00000000;
	selp.u64 	%rd302, 1, 0, %p103;
	add.s64 	%rd418, %rd301, %rd302;
	add.s32 	%r281, %r281, 2048;
$L__BB16_16:
	setp.eq.s32 	%p104, %r15, 0;
	@%p104 bra 	$L__BB16_19;
	mul.wide.u32 	%rd303, %r281, 4;
	add.s64 	%rd416, %rd2, %rd303;
	neg.s32 	%r284, %r15;
$L__BB16_18:
	.pragma "nounroll";
	ld.global.f32 	%f73, [%rd416];
	setp.gt.f32 	%p105, %f73, 0f00000000;
	selp.u64 	%rd304, 1, 0, %p105;
	add.s64 	%rd418, %rd418, %rd304;
	add.s64 	%rd416, %rd416, 2048;
	add.s32 	%r284, %r284, 1;
	setp.ne.s32 	%p106, %r284, 0;
	@%p106 bra 	$L__BB16_18;
$L__BB16_19:
	setp.lt.u32 	%p107, %r51, 512;
	@%p107 bra 	$L__BB16_24;
	// begin inline asm
	mov.u32 %r221, %laneid;
	// end inline asm
	mov.b64 	{%r223, %r228}, %rd418;
	mov.b32 	%r229, 1;
	mov.b32 	%r270, 31;
	mov.b32 	%r271, -1;
	// begin inline asm
	shfl.sync.down.b32 %r222, %r223, %r229, %r270, %r271;
	// end inline asm
	// begin inline asm
	shfl.sync.down.b32 %r227, %r228, %r229, %r270, %r271;
	// end inline asm
	mov.b64 	%rd363, {%r222, %r227};
	setp.gt.s32 	%p131, %r221, 30;
	selp.b64 	%rd364, 0, %rd363, %p131;
	add.s64 	%rd365, %rd364, %rd418;
	mov.b64 	{%r233, %r238}, %rd365;
	mov.b32 	%r239, 2;
	// begin inline asm
	shfl.sync.down.b32 %r232, %r233, %r239, %r270, %r271;
	// end inline asm
	// begin inline asm
	shfl.sync.down.b32 %r237, %r238, %r239, %r270, %r271;
	// end inline asm
	mov.b64 	%rd366, {%r232, %r237};
	setp.gt.s32 	%p132, %r221, 29;
	selp.b64 	%rd367, 0, %rd366, %p132;
	add.s64 	%rd368, %rd367, %rd365;
	mov.b64 	{%r243, %r248}, %rd368;
	mov.b32 	%r249, 4;
	// begin inline asm
	shfl.sync.down.b32 %r242, %r243, %r249, %r270, %r271;
	// end inline asm
	// begin inline asm
	shfl.sync.down.b32 %r247, %r248, %r249, %r270, %r271;
	// end inline asm
	mov.b64 	%rd369, {%r242, %r247};
	setp.gt.s32 	%p133, %r221, 27;
	selp.b64 	%rd370, 0, %rd369, %p133;
	add.s64 	%rd371, %rd370, %rd368;
	mov.b64 	{%r253, %r258}, %rd371;
	mov.b32 	%r259, 8;
	// begin inline asm
	shfl.sync.down.b32 %r252, %r253, %r259, %r270, %r271;
	// end inline asm
	// begin inline asm
	shfl.sync.down.b32 %r257, %r258, %r259, %r270, %r271;
	// end inline asm
	mov.b64 	%rd372, {%r252, %r257};
	setp.gt.s32 	%p134, %r221, 23;
	selp.b64 	%rd373, 0, %rd372, %p134;
	add.s64 	%rd374, %rd373, %rd371;
	mov.b64 	{%r263, %r268}, %rd374;
	mov.b32 	%r269, 16;
	// begin inline asm
	shfl.sync.down.b32 %r262, %r263, %r269, %r270, %r271;
	// end inline asm
	// begin inline asm
	shfl.sync.down.b32 %r267, %r268, %r269, %r270, %r271;
	// end inline asm
	mov.b64 	%rd375, {%r262, %r267};
	setp.gt.s32 	%p135, %r221, 15;
	selp.b64 	%rd376, 0, %rd375, %p135;
	add.s64 	%rd430, %rd376, %rd374;
	setp.ne.s32 	%p136, %r221, 0;
	@%p136 bra 	$L__BB16_22;
	shr.u32 	%r272, %r1, 2;
	and.b32  	%r273, %r272, 248;
	mov.u32 	%r274, _ZZN3cub18CUB_300001_SM_10006detail6reduce28DeviceReduceSingleTileKernelINS2_10policy_hubIljN4cuda3std3__44plusIlEEE10Policy1000EN6thrust24THRUST_300001_SM_1000_NS18transform_iteratorI16positive_functorNSD_6detail15normal_iteratorINSD_10device_ptrIfEEEEllEEPljS9_llNS7_10__identityEEEvT0_T1_T2_T3_T4_T6_E12temp_storage;
	add.s32 	%r275, %r274, %r273;
	st.shared.u64 	[%r275+16], %rd430;
$L__BB16_22:
	bar.sync 	0;
	setp.ne.s32 	%p137, %r1, 0;
	@%p137 bra 	$L__BB16_50;
	ld.shared.u64 	%rd377, [_ZZN3cub18CUB_300001_SM_10006detail6reduce28DeviceReduceSingleTileKernelINS2_10policy_hubIljN4cuda3std3__44plusIlEEE10Policy1000EN6thrust24THRUST_300001_SM_1000_NS18transform_iteratorI16positive_functorNSD_6detail15normal_iteratorINSD_10device_ptrIfEEEEllEEPljS9_llNS7_10__identityEEEvT0_T1_T2_T3_T4_T6_E12temp_storage+24];
	add.s64 	%rd378, %rd377, %rd430;
	ld.shared.u64 	%rd379, [_ZZN3cub18CUB_300001_SM_10006detail6reduce28DeviceReduceSingleTileKernelINS2_10policy_hubIljN4cuda3std3__44plusIlEEE10Policy1000EN6thrust24THRUST_300001_SM_1000_NS18transform_iteratorI16positive_functorNSD_6detail15normal_iteratorINSD_10device_ptrIfEEEEllEEPljS9_llNS7_10__identityEEEvT0_T1_T2_T3_T4_T6_E12temp_storage+32];
	add.s64 	%rd380, %rd378, %rd379;
	ld.shared.u64 	%rd381, [_ZZN3cub18CUB_300001_SM_10006detail6reduce28DeviceReduceSingleTileKernelINS2_10policy_hubIljN4cuda3std3__44plusIlEEE10Policy1000EN6thrust24THRUST_300001_SM_1000_NS18transform_iteratorI16positive_functorNSD_6detail15normal_iteratorINSD_10device_ptrIfEEEEllEEPljS9_llNS7_10__identityEEEvT0_T1_T2_T3_T4_T6_E12temp_storage+40];
	add.s64 	%rd382, %rd380, %rd381;
	ld.shared.u64 	%rd383, [_ZZN3cub18CUB_300001_SM_10006detail6reduce28DeviceReduceSingleTileKernelINS2_10policy_hubIljN4cuda3std3__44plusIlEEE10Policy1000EN6thrust24THRUST_300001_SM_1000_NS18transform_iteratorI16positive_functorNSD_6detail15normal_iteratorINSD_10device_ptrIfEEEEllEEPljS9_llNS7_10__identityEEEvT0_T1_T2_T3_T4_T6_E12temp_storage+48];
	add.s64 	%rd384, %rd382, %rd383;
	ld.shared.u64 	%rd385, [_ZZN3cub18CUB_300001_SM_10006detail6reduce28DeviceReduceSingleTileKernelINS2_10policy_hubIljN4cuda3std3__44plusIlEEE10Policy1000EN6thrust24THRUST_300001_SM_1000_NS18transform_iteratorI16positive_functorNSD_6detail15normal_iteratorINSD_10device_ptrIfEEEEllEEPljS9_llNS7_10__identityEEEvT0_T1_T2_T3_T4_T6_E12temp_storage+56];
	add.s64 	%rd386, %rd384, %rd385;
	ld.shared.u64 	%rd387, [_ZZN3cub18CUB_300001_SM_10006detail6reduce28DeviceReduceSingleTileKernelINS2_10policy_hubIljN4cuda3std3__44plusIlEEE10Policy1000EN6thrust24THRUST_300001_SM_1000_NS18transform_iteratorI16positive_functorNSD_6detail15normal_iteratorINSD_10device_ptrIfEEEEllEEPljS9_llNS7_10__identityEEEvT0_T1_T2_T3_T4_T6_E12temp_storage+64];
	add.s64 	%rd388, %rd386, %rd387;
	ld.shared.u64 	%rd389, [_ZZN3cub18CUB_300001_SM_10006detail6reduce28DeviceReduceSingleTileKernelINS2_10policy_hubIljN4cuda3std3__44plusIlEEE10Policy1000EN6thrust24THRUST_300001_SM_1000_NS18transform_iteratorI16positive_functorNSD_6detail15normal_iteratorINSD_10device_ptrIfEEEEllEEPljS9_llNS7_10__identityEEEvT0_T1_T2_T3_T4_T6_E12temp_storage+72];
	add.s64 	%rd390, %rd388, %rd389;
	ld.shared.u64 	%rd391, [_ZZN3cub18CUB_300001_SM_10006detail6reduce28DeviceReduceSingleTileKernelINS2_10policy_hubIljN4cuda3std3__44plusIlEEE10Policy1000EN6thrust24THRUST_300001_SM_1000_NS18transform_iteratorI16positive_functorNSD_6detail15normal_iteratorINSD_10device_ptrIfEEEEllEEPljS9_llNS7_10__identityEEEvT0_T1_T2_T3_T4_T6_E12temp_storage+80];
	add.s64 	%rd392, %rd390, %rd391;
	ld.shared.u64 	%rd393, [_ZZN3cub18CUB_300001_SM_10006detail6reduce28DeviceReduceSingleTileKernelINS2_10policy_hubIljN4cuda3std3__44plusIlEEE10Policy1000EN6thrust24THRUST_300001_SM_1000_NS18transform_iteratorI16positive_functorNSD_6detail15normal_iteratorINSD_10device_ptrIfEEEEllEEPljS9_llNS7_10__identityEEEvT0_T1_T2_T3_T4_T6_E12temp_storage+88];
	add.s64 	%rd394, %rd392, %rd393;
	ld.shared.u64 	%rd395, [_ZZN3cub18CUB_300001_SM_10006detail6reduce28DeviceReduceSingleTileKernelINS2_10policy_hubIljN4cuda3std3__44plusIlEEE10Policy1000EN6thrust24THRUST_300001_SM_1000_NS18transform_iteratorI16positive_functorNSD_6detail15normal_iteratorINSD_10device_ptrIfEEEEllEEPljS9_llNS7_10__identityEEEvT0_T1_T2_T3_T4_T6_E12temp_storage+96];
	add.s64 	%rd396, %rd394, %rd395;
	ld.shared.u64 	%rd397, [_ZZN3cub18CUB_300001_SM_10006detail6reduce28DeviceReduceSingleTileKernelINS2_10policy_hubIljN4cuda3std3__44plusIlEEE10Policy1000EN6thrust24THRUST_300001_SM_1000_NS18transform_iteratorI16positive_functorNSD_6detail15normal_iteratorINSD_10device_ptrIfEEEEllEEPljS9_llNS7_10__identityEEEvT0_T1_T2_T3_T4_T6_E12temp_storage+104];
	add.s64 	%rd398, %rd396, %rd397;
	ld.shared.u64 	%rd399, [_ZZN3cub18CUB_300001_SM_10006detail6reduce28DeviceReduceSingleTileKernelINS2_10policy_hubIljN4cuda3std3__44plusIlEEE10Policy1000EN6thrust24THRUST_300001_SM_1000_NS18transform_iteratorI16positive_functorNSD_6detail15normal_iteratorINSD_10device_ptrIfEEEEllEEPljS9_llNS7_10__identityEEEvT0_T1_T2_T3_T4_T6_E12temp_storage+112];
	add.s64 	%rd400, %rd398, %rd399;
	ld.shared.u64 	%rd401, [_ZZN3cub18CUB_300001_SM_10006detail6reduce28DeviceReduceSingleTileKernelINS2_10policy_hubIljN4cuda3std3__44plusIlEEE10Policy1000EN6thrust24THRUST_300001_SM_1000_NS18transform_iteratorI16positive_functorNSD_6detail15normal_iteratorINSD_10device_ptrIfEEEEllEEPljS9_llNS7_10__identityEEEvT0_T1_T2_T3_T4_T6_E12temp_storage+120];
	add.s64 	%rd402, %rd400, %rd401;
	ld.shared.u64 	%rd403, [_ZZN3cub18CUB_300001_SM_10006detail6reduce28DeviceReduceSingleTileKernelINS2_10policy_hubIljN4cuda3std3__44plusIlEEE10Policy1000EN6thrust24THRUST_300001_SM_1000_NS18transform_iteratorI16positive_functorNSD_6detail15normal_iteratorINSD_10device_ptrIfEEEEllEEPljS9_llNS7_10__identityEEEvT0_T1_T2_T3_T4_T6_E12temp_storage+128];
	add.s64 	%rd404, %rd402, %rd403;
	ld.shared.u64 	%rd405, [_ZZN3cub18CUB_300001_SM_10006detail6reduce28DeviceReduceSingleTileKernelINS2_10policy_hubIljN4cuda3std3__44plusIlEEE10Policy1000EN6thrust24THRUST_300001_SM_1000_NS18transform_iteratorI16positive_functorNSD_6detail15normal_iteratorINSD_10device_ptrIfEEEEllEEPljS9_llNS7_10__identityEEEvT0_T1_T2_T3_T4_T6_E12temp_storage+136];
	add.s64 	%rd430, %rd404, %rd405;
	bra.uni 	$L__BB16_50;
$L__BB16_24:
	// begin inline asm
	mov.u32 %r158, %laneid;
	// end inline asm
	and.b32  	%r209, %r1, 992;
	add.s32 	%r210, %r209, 32;
	setp.gt.u32 	%p108, %r210, %r51;
	not.b32 	%r211, %r209;
	add.s32 	%r212, %r51, %r211;
	selp.b32 	%r207, %r212, 31, %p108;
	mov.b64 	{%r160, %r165}, %rd418;
	mov.b32 	%r166, 1;
	mov.b32 	%r208, -1;
	// begin inline asm
	shfl.sync.down.b32 %r159, %r160, %r166, %r207, %r208;
	// end inline asm
	// begin inline asm
	shfl.sync.down.b32 %r164, %r165, %r166, %r207, %r208;
	// end inline asm
	mov.b64 	%rd305, {%r159, %r164};
	setp.lt.s32 	%p109, %r158, %r207;
	selp.b64 	%rd306, %rd305, 0, %p109;
	add.s64 	%rd307, %rd306, %rd418;
	mov.b64 	{%r170, %r175}, %rd307;
	mov.b32 	%r176, 2;
	// begin inline asm
	shfl.sync.down.b32 %r169, %r170, %r176, %r207, %r208;
	// end inline asm
	// begin inline asm
	shfl.sync.down.b32 %r174, %r175, %r176, %r207, %r208;
	// end inline asm
	mov.b64 	%rd308, {%r169, %r174};
	add.s32 	%r213, %r158, 2;
	setp.gt.s32 	%p110, %r213, %r207;
	selp.b64 	%rd309, 0, %rd308, %p110;
	add.s64 	%rd310, %rd309, %rd307;
	mov.b64 	{%r180, %r185}, %rd310;
	mov.b32 	%r186, 4;
	// begin inline asm
	shfl.sync.down.b32 %r179, %r180, %r186, %r207, %r208;
	// end inline asm
	// begin inline asm
	shfl.sync.down.b32 %r184, %r185, %r186, %r207, %r208;
	// end inline asm
	mov.b64 	%rd311, {%r179, %r184};
	add.s32 	%r214, %r158, 4;
	setp.gt.s32 	%p111, %r214, %r207;
	selp.b64 	%rd312, 0, %rd311, %p111;
	add.s64 	%rd313, %rd312, %rd310;
	mov.b64 	{%r190, %r195}, %rd313;
	mov.b32 	%r196, 8;
	// begin inline asm
	shfl.sync.down.b32 %r189, %r190, %r196, %r207, %r208;
	// end inline asm
	// begin inline asm
	shfl.sync.down.b32 %r194, %r195, %r196, %r207, %r208;
	// end inline asm
	mov.b64 	%rd314, {%r189, %r194};
	add.s32 	%r215, %r158, 8;
	setp.gt.s32 	%p112, %r215, %r207;
	selp.b64 	%rd315, 0, %rd314, %p112;
	add.s64 	%rd316, %rd315, %rd313;
	mov.b64 	{%r200, %r205}, %rd316;
	mov.b32 	%r206, 16;
	// begin inline asm
	shfl.sync.down.b32 %r199, %r200, %r206, %r207, %r208;
	// end inline asm
	// begin inline asm
	shfl.sync.down.b32 %r204, %r205, %r206, %r207, %r208;
	// end inline asm
	mov.b64 	%rd317, {%r199, %r204};
	add.s32 	%r216, %r158, 16;
	setp.gt.s32 	%p113, %r216, %r207;
	selp.b64 	%rd318, 0, %rd317, %p113;
	add.s64 	%rd430, %rd318, %rd316;
	setp.ne.s32 	%p114, %r158, 0;
	@%p114 bra 	$L__BB16_26;
	shr.u32 	%r217, %r1, 2;
	and.b32  	%r218, %r217, 248;
	mov.u32 	%r219, _ZZN3cub18CUB_300001_SM_10006detail6reduce28DeviceReduceSingleTileKernelINS2_10policy_hubIljN4cuda3std3__44plusIlEEE10Policy1000EN6thrust24THRUST_300001_SM_1000_NS18transform_iteratorI16positive_functorNSD_6detail15normal_iteratorINSD_10device_ptrIfEEEEllEEPljS9_llNS7_10__identityEEEvT0_T1_T2_T3_T4_T6_E12temp_storage;
	add.s32 	%r220, %r219, %r218;
	st.shared.u64 	[%r220+16], %rd430;
$L__BB16_26:
	bar.sync 	0;
	setp.ne.s32 	%p115, %r1, 0;
	@%p115 bra 	$L__BB16_50;
	setp.gt.u32 	%p116, %r51, 32;
	ld.shared.u64 	%rd319, [_ZZN3cub18CUB_300001_SM_10006detail6reduce28DeviceReduceSingleTileKernelINS2_10policy_hubIljN4cuda3std3__44plusIlEEE10Policy1000EN6thrust24THRUST_300001_SM_1000_NS18transform_iteratorI16positive_functorNSD_6detail15normal_iteratorINSD_10device_ptrIfEEEEllEEPljS9_llNS7_10__identityEEEvT0_T1_T2_T3_T4_T6_E12temp_storage+24];
	selp.b64 	%rd320, %rd319, 0, %p116;
	add.s64 	%rd321, %rd320, %rd430;
	setp.gt.u32 	%p117, %r51, 64;
	ld.shared.u64 	%rd322, [_ZZN3cub18CUB_300001_SM_10006detail6reduce28DeviceReduceSingleTileKernelINS2_10policy_hubIljN4cuda3std3__44plusIlEEE10Policy1000EN6thrust24THRUST_300001_SM_1000_NS18transform_iteratorI16positive_functorNSD_6detail15normal_iteratorINSD_10device_ptrIfEEEEllEEPljS9_llNS7_10__identityEEEvT0_T1_T2_T3_T4_T6_E12temp_storage+32];
	selp.b64 	%rd323, %rd322, 0, %p117;
	add.s64 	%rd324, %rd321, %rd323;
	setp.gt.u32 	%p118, %r51, 96;
	ld.shared.u64 	%rd325, [_ZZN3cub18CUB_300001_SM_10006detail6reduce28DeviceReduceSingleTileKernelINS2_10policy_hubIljN4cuda3std3__44plusIlEEE10Policy1000EN6thrust24THRUST_300001_SM_1000_NS18transform_iteratorI16positive_functorNSD_6detail15normal_iteratorINSD_10device_ptrIfEEEEllEEPljS9_llNS7_10__identityEEEvT0_T1_T2_T3_T4_T6_E12temp_storage+40];
	selp.b64 	%rd326, %rd325, 0, %p118;
	add.s64 	%rd327, %rd324, %rd326;
	setp.gt.u32 	%p119, %r51, 128;
	ld.shared.u64 	%rd328, [_ZZN3cub18CUB_300001_SM_10006detail6reduce28DeviceReduceSingleTileKernelINS2_10policy_hubIljN4cuda3std3__44plusIlEEE10Policy1000EN6thrust24THRUST_300001_SM_1000_NS18transform_iteratorI16positive_functorNSD_6detail15normal_iteratorINSD_10device_ptrIfEEEEllEEPljS9_llNS7_10__identityEEEvT0_T1_T2_T3_T4_T6_E12temp_storage+48];
	selp.b64 	%rd329, %rd328, 0, %p119;
	add.s64 	%rd330, %rd327, %rd329;
	setp.gt.u32 	%p120, %r51, 160;
	ld.shared.u64 	%rd331, [_ZZN3cub18CUB_300001_SM_10006detail6reduce28DeviceReduceSingleTileKernelINS2_10policy_hubIljN4cuda3std3__44plusIlEEE10Policy1000EN6thrust24THRUST_300001_SM_1000_NS18transform_iteratorI16positive_functorNSD_6detail15normal_iteratorINSD_10device_ptrIfEEEEllEEPljS9_llNS7_10__identityEEEvT0_T1_T2_T3_T4_T6_E12temp_storage+56];
	selp.b64 	%rd332, %rd331, 0, %p120;
	add.s64 	%rd333, %rd330, %rd332;
	setp.gt.u32 	%p121, %r51, 192;
	ld.shared.u64 	%rd334, [_ZZN3cub18CUB_300001_SM_10006detail6reduce28DeviceReduceSingleTileKernelINS2_10policy_hubIljN4cuda3std3__44plusIlEEE10Policy1000EN6thrust24THRUST_300001_SM_1000_NS18transform_iteratorI16positive_functorNSD_6detail15normal_iteratorINSD_10device_ptrIfEEEEllEEPljS9_llNS7_10__identityEEEvT0_T1_T2_T3_T4_T6_E12temp_storage+64];
	selp.b64 	%rd335, %rd334, 0, %p121;
	add.s64 	%rd336, %rd333, %rd335;
	setp.gt.u32 	%p122, %r51, 224;
	ld.shared.u64 	%rd337, [_ZZN3cub18CUB_300001_SM_10006detail6reduce28DeviceReduceSingleTileKernelINS2_10policy_hubIljN4cuda3std3__44plusIlEEE10Policy1000EN6thrust24THRUST_300001_SM_1000_NS18transform_iteratorI16positive_functorNSD_6detail15normal_iteratorINSD_10device_ptrIfEEEEllEEPljS9_llNS7_10__identityEEEvT0_T1_T2_T3_T4_T6_E12temp_storage+72];
	selp.b64 	%rd338, %rd337, 0, %p122;
	add.s64 	%rd339, %rd336, %rd338;
	setp.gt.u32 	%p123, %r51, 256;
	ld.shared.u64 	%rd340, [_ZZN3cub18CUB_300001_SM_10006detail6reduce28DeviceReduceSingleTileKernelINS2_10policy_hubIljN4cuda3std3__44plusIlEEE10Policy1000EN6thrust24THRUST_300001_SM_1000_NS18transform_iteratorI16positive_functorNSD_6detail15normal_iteratorINSD_10device_ptrIfEEEEllEEPljS9_llNS7_10__identityEEEvT0_T1_T2_T3_T4_T6_E12temp_storage+80];
	selp.b64 	%rd341, %rd340, 0, %p123;
	add.s64 	%rd342, %rd339, %rd341;
	setp.gt.u32 	%p124, %r51, 288;
	ld.shared.u64 	%rd343, [_ZZN3cub18CUB_300001_SM_10006detail6reduce28DeviceReduceSingleTileKernelINS2_10policy_hubIljN4cuda3std3__44plusIlEEE10Policy1000EN6thrust24THRUST_300001_SM_1000_NS18transform_iteratorI16positive_functorNSD_6detail15normal_iteratorINSD_10device_ptrIfEEEEllEEPljS9_llNS7_10__identityEEEvT0_T1_T2_T3_T4_T6_E12temp_storage+88];
	selp.b64 	%rd344, %rd343, 0, %p124;
	add.s64 	%rd345, %rd342, %rd344;
	setp.gt.u32 	%p125, %r51, 320;
	ld.shared.u64 	%rd346, [_ZZN3cub18CUB_300001_SM_10006detail6reduce28DeviceReduceSingleTileKernelINS2_10policy_hubIljN4cuda3std3__44plusIlEEE10Policy1000EN6thrust24THRUST_300001_SM_1000_NS18transform_iteratorI16positive_functorNSD_6detail15normal_iteratorINSD_10device_ptrIfEEEEllEEPljS9_llNS7_10__identityEEEvT0_T1_T2_T3_T4_T6_E12temp_storage+96];
	selp.b64 	%rd347, %rd346, 0, %p125;
	add.s64 	%rd348, %rd345, %rd347;
	setp.gt.u32 	%p126, %r51, 352;
	ld.shared.u64 	%rd349, [_ZZN3cub18CUB_300001_SM_10006detail6reduce28DeviceReduceSingleTileKernelINS2_10policy_hubIljN4cuda3std3__44plusIlEEE10Policy1000EN6thrust24THRUST_300001_SM_1000_NS18transform_iteratorI16positive_functorNSD_6detail15normal_iteratorINSD_10device_ptrIfEEEEllEEPljS9_llNS7_10__identityEEEvT0_T1_T2_T3_T4_T6_E12temp_storage+104];
	selp.b64 	%rd350, %rd349, 0, %p126;
	add.s64 	%rd351, %rd348, %rd350;
	setp.gt.u32 	%p127, %r51, 384;
	ld.shared.u64 	%rd352, [_ZZN3cub18CUB_300001_SM_10006detail6reduce28DeviceReduceSingleTileKernelINS2_10policy_hubIljN4cuda3std3__44plusIlEEE10Policy1000EN6thrust24THRUST_300001_SM_1000_NS18transform_iteratorI16positive_functorNSD_6detail15normal_iteratorINSD_10device_ptrIfEEEEllEEPljS9_llNS7_10__identityEEEvT0_T1_T2_T3_T4_T6_E12temp_storage+112];
	selp.b64 	%rd353, %rd352, 0, %p127;
	add.s64 	%rd354, %rd351, %rd353;
	setp.gt.u32 	%p128, %r51, 416;
	ld.shared.u64 	%rd355, [_ZZN3cub18CUB_300001_SM_10006detail6reduce28DeviceReduceSingleTileKernelINS2_10policy_hubIljN4cuda3std3__44plusIlEEE10Policy1000EN6thrust24THRUST_300001_SM_1000_NS18transform_iteratorI16positive_functorNSD_6detail15normal_iteratorINSD_10device_ptrIfEEEEllEEPljS9_llNS7_10__identityEEEvT0_T1_T2_T3_T4_T6_E12temp_storage+120];
	selp.b64 	%rd356, %rd355, 0, %p128;
	add.s64 	%rd357, %rd354, %rd356;
	setp.gt.u32 	%p129, %r51, 448;
	ld.shared.u64 	%rd358, [_ZZN3cub18CUB_300001_SM_10006detail6reduce28DeviceReduceSingleTileKernelINS2_10policy_hubIljN4cuda3std3__44plusIlEEE10Policy1000EN6thrust24THRUST_300001_SM_1000_NS18transform_iteratorI16positive_functorNSD_6detail15normal_iteratorINSD_10device_ptrIfEEEEllEEPljS9_llNS7_10__identityEEEvT0_T1_T2_T3_T4_T6_E12temp_storage+128];
	selp.b64 	%rd359, %rd358, 0, %p129;
	add.s64 	%rd360, %rd357, %rd359;
	setp.gt.u32 	%p130, %r51, 480;
	ld.shared.u64 	%rd361, [_ZZN3cub18CUB_300001_SM_10006detail6reduce28DeviceReduceSingleTileKernelINS2_10policy_hubIljN4cuda3std3__44plusIlEEE10Policy1000EN6thrust24THRUST_300001_SM_1000_NS18transform_iteratorI16positive_functorNSD_6detail15normal_iteratorINSD_10device_ptrIfEEEEllEEPljS9_llNS7_10__identityEEEvT0_T1_T2_T3_T4_T6_E12temp_storage+136];
	selp.b64 	%rd362, %rd361, 0, %p130;
	add.s64 	%rd430, %rd360, %rd362;
	bra.uni 	$L__BB16_50;
$L__BB16_28:
	mov.u32 	%r21, %tid.x;
	mul.wide.u32 	%rd52, %r21, 4;
	add.s64 	%rd28, %rd2, %rd52;
	ld.global.f32 	%f1, [%rd28];
	setp.gt.f32 	%p3, %f1, 0f00000000;
	selp.u64 	%rd53, 1, 0, %p3;
	ld.global.f32 	%f2, [%rd28+2048];
	setp.gt.f32 	%p4, %f2, 0f00000000;
	selp.u64 	%rd54, 1, 0, %p4;
	ld.global.f32 	%f3, [%rd28+4096];
	setp.gt.f32 	%p5, %f3, 0f00000000;
	selp.u64 	%rd55, 1, 0, %p5;
	ld.global.f32 	%f4, [%rd28+6144];
	setp.gt.f32 	%p6, %f4, 0f00000000;
	selp.u64 	%rd56, 1, 0, %p6;
	ld.global.f32 	%f5, [%rd28+8192];
	setp.gt.f32 	%p7, %f5, 0f00000000;
	selp.u64 	%rd57, 1, 0, %p7;
	ld.global.f32 	%f6, [%rd28+10240];
	setp.gt.f32 	%p8, %f6, 0f00000000;
	selp.u64 	%rd58, 1, 0, %p8;
	ld.global.f32 	%f7, [%rd28+12288];
	setp.gt.f32 	%p9, %f7, 0f00000000;
	selp.u64 	%rd59, 1, 0, %p9;
	add.s64 	%rd60, %rd54, %rd53;
	add.s64 	%rd61, %rd60, %rd55;
	add.s64 	%rd62, %rd61, %rd56;
	add.s64 	%rd63, %rd62, %rd57;
	add.s64 	%rd64, %rd63, %rd58;
	add.s64 	%rd429, %rd64, %rd59;
	add.s32 	%r22, %r51, -3584;
	setp.lt.u32 	%p10, %r22, 3584;
	mov.b32 	%r286, 3584;
	@%p10 bra 	$L__BB16_32;
	mov.b32 	%r286, 3584;
$L__BB16_30:
	mul.wide.u32 	%rd65, %r286, 4;
	add.s64 	%rd66, %rd28, %rd65;
	ld.global.f32 	%f8, [%rd66];
	setp.gt.f32 	%p11, %f8, 0f00000000;
	selp.u64 	%rd67, 1, 0, %p11;
	ld.global.f32 	%f9, [%rd66+2048];
	setp.gt.f32 	%p12, %f9, 0f00000000;
	selp.u64 	%rd68, 1, 0, %p12;
	ld.global.f32 	%f10, [%rd66+4096];
	setp.gt.f32 	%p13, %f10, 0f00000000;
	selp.u64 	%rd69, 1, 0, %p13;
	ld.global.f32 	%f11, [%rd66+6144];
	setp.gt.f32 	%p14, %f11, 0f00000000;
	selp.u64 	%rd70, 1, 0, %p14;
	ld.global.f32 	%f12, [%rd66+8192];
	setp.gt.f32 	%p15, %f12, 0f00000000;
	selp.u64 	%rd71, 1, 0, %p15;
	ld.global.f32 	%f13, [%rd66+10240];
	setp.gt.f32 	%p16, %f13, 0f00000000;
	selp.u64 	%rd72, 1, 0, %p16;
	ld.global.f32 	%f14, [%rd66+12288];
	setp.gt.f32 	%p17, %f14, 0f00000000;
	selp.u64 	%rd73, 1, 0, %p17;
	add.s64 	%rd74, %rd429, %rd67;
	add.s64 	%rd75, %rd74, %rd68;
	add.s64 	%rd76, %rd75, %rd69;
	add.s64 	%rd77, %rd76, %rd70;
	add.s64 	%rd78, %rd77, %rd71;
	add.s64 	%rd79, %rd78, %rd72;
	add.s64 	%rd429, %rd79, %rd73;
	sub.s32 	%r64, %r51, %r286;
	setp.lt.u32 	%p18, %r64, 3584;
	@%p18 bra 	$L__BB16_46;
	add.s32 	%r286, %r286, 3584;
	setp.le.u32 	%p19, %r286, %r22;
	@%p19 bra 	$L__BB16_30;
$L__BB16_32:
	setp.le.u32 	%p20, %r51, %r286;
	sub.s32 	%r65, %r51, %r286;
	setp.ge.s32 	%p21, %r21, %r65;
	or.pred  	%p22, %p20, %p21;
	@%p22 bra 	$L__BB16_46;
	not.b32 	%r67, %r21;
	add.s32 	%r68, %r51, %r67;
	sub.s32 	%r69, %r68, %r286;
	shr.u32 	%r70, %r69, 9;
	add.s32 	%r26, %r70, 1;
	and.b32  	%r27, %r26, 15;
	setp.lt.u32 	%p23, %r69, 7680;
	mov.u32 	%r291, %r21;
	@%p23 bra 	$L__BB16_37;
	or.b32  	%r289, %r21, 4096;
	add.s32 	%r288, %r21, %r286;
	and.b32  	%r71, %r26, 16777200;
	neg.s32 	%r287, %r71;
$L__BB16_35:
	.pragma "nounroll";
	mul.wide.u32 	%rd81, %r288, 4;
	add.s64 	%rd82, %rd2, %rd81;
	ld.global.f32 	%f15, [%rd82];
	setp.gt.f32 	%p24, %f15, 0f00000000;
	selp.u64 	%rd83, 1, 0, %p24;
	add.s64 	%rd84, %rd429, %rd83;
	add.s32 	%r72, %r288, 512;
	mul.wide.u32 	%rd85, %r72, 4;
	add.s64 	%rd86, %rd2, %rd85;
	ld.global.f32 	%f16, [%rd86];
	setp.gt.f32 	%p25, %f16, 0f00000000;
	selp.u64 	%rd87, 1, 0, %p25;
	add.s64 	%rd88, %rd84, %rd87;
	add.s32 	%r73, %r288, 1024;
	mul.wide.u32 	%rd89, %r73, 4;
	add.s64 	%rd90, %rd2, %rd89;
	ld.global.f32 	%f17, [%rd90];
	setp.gt.f32 	%p26, %f17, 0f00000000;
	selp.u64 	%rd91, 1, 0, %p26;
	add.s64 	%rd92, %rd88, %rd91;
	add.s32 	%r74, %r288, 1536;
	mul.wide.u32 	%rd93, %r74, 4;
	add.s64 	%rd94, %rd2, %rd93;
	ld.global.f32 	%f18, [%rd94];
	setp.gt.f32 	%p27, %f18, 0f00000000;
	selp.u64 	%rd95, 1, 0, %p27;
	add.s64 	%rd96, %rd92, %rd95;
	add.s32 	%r75, %r288, 2048;
	mul.wide.u32 	%rd97, %r75, 4;
	add.s64 	%rd98, %rd2, %rd97;
	ld.global.f32 	%f19, [%rd98];
	setp.gt.f32 	%p28, %f19, 0f00000000;
	selp.u64 	%rd99, 1, 0, %p28;
	add.s64 	%rd100, %rd96, %rd99;
	add.s32 	%r76, %r288, 2560;
	mul.wide.u32 	%rd101, %r76, 4;
	add.s64 	%rd102, %rd2, %rd101;
	ld.global.f32 	%f20, [%rd102];
	setp.gt.f32 	%p29, %f20, 0f00000000;
	selp.u64 	%rd103, 1, 0, %p29;
	add.s64 	%rd104, %rd100, %rd103;
	add.s32 	%r77, %r288, 3072;
	mul.wide.u32 	%rd105, %r77, 4;
	add.s64 	%rd106, %rd2, %rd105;
	ld.global.f32 	%f21, [%rd106];
	setp.gt.f32 	%p30, %f21, 0f00000000;
	selp.u64 	%rd107, 1, 0, %p30;
	add.s64 	%rd108, %rd104, %rd107;
	add.s32 	%r78, %r288, 3584;
	mul.wide.u32 	%rd109, %r78, 4;
	add.s64 	%rd110, %rd2, %rd109;
	ld.global.f32 	%f22, [%rd110];
	setp.gt.f32 	%p31, %f22, 0f00000000;
	selp.u64 	%rd111, 1, 0, %p31;
	add.s64 	%rd112, %rd108, %rd111;
	add.s32 	%r79, %r288, 4096;
	mul.wide.u32 	%rd113, %r79, 4;
	add.s64 	%rd114, %rd2, %rd113;
	ld.global.f32 	%f23, [%rd114];
	setp.gt.f32 	%p32, %f23, 0f00000000;
	selp.u64 	%rd115, 1, 0, %p32;
	add.s64 	%rd116, %rd112, %rd115;
	add.s32 	%r80, %r288, 4608;
	mul.wide.u32 	%rd117, %r80, 4;
	add.s64 	%rd118, %rd2, %rd117;
	ld.global.f32 	%f24, [%rd118];
	setp.gt.f32 	%p33, %f24, 0f00000000;
	selp.u64 	%rd119, 1, 0, %p33;
	add.s64 	%rd120, %rd116, %rd119;
	add.s32 	%r81, %r288, 5120;
	mul.wide.u32 	%rd121, %r81, 4;
	add.s64 	%rd122, %rd2, %rd121;
	ld.global.f32 	%f25, [%rd122];
	setp.gt.f32 	%p34, %f25, 0f00000000;
	selp.u64 	%rd123, 1, 0, %p34;
	add.s64 	%rd124, %rd120, %rd123;
	add.s32 	%r82, %r288, 5632;
	mul.wide.u32 	%rd125, %r82, 4;
	add.s64 	%rd126, %rd2, %rd125;
	ld.global.f32 	%f26, [%rd126];
	setp.gt.f32 	%p35, %f26, 0f00000000;
	selp.u64 	%rd127, 1, 0, %p35;
	add.s64 	%rd128, %rd124, %rd127;
	add.s32 	%r83, %r288, 6144;
	mul.wide.u32 	%rd129, %r83, 4;
	add.s64 	%rd130, %rd2, %rd129;
	ld.global.f32 	%f27, [%rd130];
	setp.gt.f32 	%p36, %f27, 0f00000000;
	selp.u64 	%rd131, 1, 0, %p36;
	add.s64 	%rd132, %rd128, %rd131;
	add.s32 	%r84, %r288, 6656;
	mul.wide.u32 	%rd133, %r84, 4;
	add.s64 	%rd134, %rd2, %rd133;
	ld.global.f32 	%f28, [%rd134];
	setp.gt.f32 	%p37, %f28, 0f00000000;
	selp.u64 	%rd135, 1, 0, %p37;
	add.s64 	%rd136, %rd132, %rd135;
	add.s32 	%r85, %r288, 7168;
	mul.wide.u32 	%rd137, %r85, 4;
	add.s64 	%rd138, %rd2, %rd137;
	ld.global.f32 	%f29, [%rd138];
	setp.gt.f32 	%p38, %f29, 0f00000000;
	selp.u64 	%rd139, 1, 0, %p38;
	add.s64 	%rd140, %rd136, %rd139;
	add.s32 	%r86, %r288, 7680;
	mul.wide.u32 	%rd141, %r86, 4;
	add.s64 	%rd142, %rd2, %rd141;
	ld.global.f32 	%f30, [%rd142];
	setp.gt.f32 	%p39, %f30, 0f00000000;
	selp.u64 	%rd143, 1, 0, %p39;
	add.s64 	%rd429, %rd140, %rd143;
	add.s32 	%r289, %r289, 8192;
	add.s32 	%r288, %r288, 8192;
	add.s32 	%r287, %r287, 16;
	setp.ne.s32 	%p40, %r287, 0;
	@%p40 bra 	$L__BB16_35;
	add.s32 	%r291, %r289, -4096;
$L__BB16_37:
	setp.eq.s32 	%p41, %r27, 0;
	@%p41 bra 	$L__BB16_46;
	and.b32  	%r39, %r26, 7;
	setp.lt.u32 	%p42, %r27, 8;
	@%p42 bra 	$L__BB16_40;
	add.s32 	%r87, %r291, %r286;
	mul.wide.u32 	%rd145, %r87, 4;
	add.s64 	%rd146, %rd2, %rd145;
	ld.global.f32 	%f31, [%rd146];
	setp.gt.f32 	%p43, %f31, 0f00000000;
	selp.u64 	%rd147, 1, 0, %p43;
	add.s64 	%rd148, %rd429, %rd147;
	add.s32 	%r88, %r87, 512;
	mul.wide.u32 	%rd149, %r88, 4;
	add.s64 	%rd150, %rd2, %rd149;
	ld.global.f32 	%f32, [%rd150];
	setp.gt.f32 	%p44, %f32, 0f00000000;
	selp.u64 	%rd151, 1, 0, %p44;
	add.s64 	%rd152, %rd148, %rd151;
	add.s32 	%r89, %r87, 1024;
	mul.wide.u32 	%rd153, %r89, 4;
	add.s64 	%rd154, %rd2, %rd153;
	ld.global.f32 	%f33, [%rd154];
	setp.gt.f32 	%p45, %f33, 0f00000000;
	selp.u64 	%rd155, 1, 0, %p45;
	add.s64 	%rd156, %rd152, %rd155;
	add.s32 	%r90, %r87, 1536;
	mul.wide.u32 	%rd157, %r90, 4;
	add.s64 	%rd158, %rd2, %rd157;
	ld.global.f32 	%f34, [%rd158];
	setp.gt.f32 	%p46, %f34, 0f00000000;
	selp.u64 	%rd159, 1, 0, %p46;
	add.s64 	%rd160, %rd156, %rd159;
	add.s32 	%r91, %r87, 2048;
	mul.wide.u32 	%rd161, %r91, 4;
	add.s64 	%rd162, %rd2, %rd161;
	ld.global.f32 	%f35, [%rd162];
	setp.gt.f32 	%p47, %f35, 0f00000000;
	selp.u64 	%rd163, 1, 0, %p47;
	add.s64 	%rd164, %rd160, %rd163;
	add.s32 	%r92, %r87, 2560;
	mul.wide.u32 	%rd165, %r92, 4;
	add.s64 	%rd166, %rd2, %rd165;
	ld.global.f32 	%f36, [%rd166];
	setp.gt.f32 	%p48, %f36, 0f00000000;
	selp.u64 	%rd167, 1, 0, %p48;
	add.s64 	%rd168, %rd164, %rd167;
	add.s32 	%r93, %r87, 3072;
	mul.wide.u32 	%rd169, %r93, 4;
	add.s64 	%rd170, %rd2, %rd169;
	ld.global.f32 	%f37, [%rd170];
	setp.gt.f32 	%p49, %f37, 0f00000000;
	selp.u64 	%rd171, 1, 0, %p49;
	add.s64 	%rd172, %rd168, %rd171;
	add.s32 	%r94, %r87, 3584;
	mul.wide.u32 	%rd173, %r94, 4;
	add.s64 	%rd174, %rd2, %rd173;
	ld.global.f32 	%f38, [%rd174];
	setp.gt.f32 	%p50, %f38, 0f00000000;
	selp.u64 	%rd175, 1, 0, %p50;
	add.s64 	%rd429, %rd172, %rd175;
	add.s32 	%r291, %r291, 4096;
$L__BB16_40:
	setp.eq.s32 	%p51, %r39, 0;
	@%p51 bra 	$L__BB16_46;
	and.b32  	%r42, %r26, 3;
	setp.lt.u32 	%p52, %r39, 4;
	@%p52 bra 	$L__BB16_43;
	add.s32 	%r95, %r291, %r286;
	mul.wide.u32 	%rd177, %r95, 4;
	add.s64 	%rd178, %rd2, %rd177;
	ld.global.f32 	%f39, [%rd178];
	setp.gt.f32 	%p53, %f39, 0f00000000;
	selp.u64 	%rd179, 1, 0, %p53;
	add.s64 	%rd180, %rd429, %rd179;
	add.s32 	%r96, %r95, 512;
	mul.wide.u32 	%rd181, %r96, 4;
	add.s64 	%rd182, %rd2, %rd181;
	ld.global.f32 	%f40, [%rd182];
	setp.gt.f32 	%p54, %f40, 0f00000000;
	selp.u64 	%rd183, 1, 0, %p54;
	add.s64 	%rd184, %rd180, %rd183;
	add.s32 	%r97, %r95, 1024;
	mul.wide.u32 	%rd185, %r97, 4;
	add.s64 	%rd186, %rd2, %rd185;
	ld.global.f32 	%f41, [%rd186];
	setp.gt.f32 	%p55, %f41, 0f00000000;
	selp.u64 	%rd187, 1, 0, %p55;
	add.s64 	%rd188, %rd184, %rd187;
	add.s32 	%r98, %r95, 1536;
	mul.wide.u32 	%rd189, %r98, 4;
	add.s64 	%rd190, %rd2, %rd189;
	ld.global.f32 	%f42, [%rd190];
	setp.gt.f32 	%p56, %f42, 0f00000000;
	selp.u64 	%rd191, 1, 0, %p56;
	add.s64 	%rd429, %rd188, %rd191;
	add.s32 	%r291, %r291, 2048;
$L__BB16_43:
	setp.eq.s32 	%p57, %r42, 0;
	@%p57 bra 	$L__BB16_46;
	add.s32 	%r294, %r291, %r286;
	neg.s32 	%r293, %r42;
$L__BB16_45:
	.pragma "nounroll";
	mul.wide.u32 	%rd192, %r294, 4;
	add.s64 	%rd193, %rd2, %rd192;
	ld.global.f32 	%f43, [%rd193];
	setp.gt.f32 	%p58, %f43, 0f00000000;
	selp.u64 	%rd194, 1, 0, %p58;
	add.s64 	%rd429, %rd429, %rd194;
	add.s32 	%r294, %r294, 512;
	add.s32 	%r293, %r293, 1;
	setp.ne.s32 	%p59, %r293, 0;
	@%p59 bra 	$L__BB16_45;
$L__BB16_46:
	// begin inline asm
	mov.u32 %r99, %laneid;
	// end inline asm
	mov.b64 	{%r101, %r106}, %rd429;
	mov.b32 	%r107, 1;
	mov.b32 	%r148, 31;
	mov.b32 	%r149, -1;
	// begin inline asm
	shfl.sync.down.b32 %r100, %r101, %r107, %r148, %r149;
	// end inline asm
	// begin inline asm
	shfl.sync.down.b32 %r105, %r106, %r107, %r148, %r149;
	// end inline asm
	mov.b64 	%rd195, {%r100, %r105};
	setp.gt.s32 	%p60, %r99, 30;
	selp.b64 	%rd196, 0, %rd195, %p60;
	add.s64 	%rd197, %rd196, %rd429;
	mov.b64 	{%r111, %r116}, %rd197;
	mov.b32 	%r117, 2;
	// begin inline asm
	shfl.sync.down.b32 %r110, %r111, %r117, %r148, %r149;
	// end inline asm
	// begin inline asm
	shfl.sync.down.b32 %r115, %r116, %r117, %r148, %r149;
	// end inline asm
	mov.b64 	%rd198, {%r110, %r115};
	setp.gt.s32 	%p61, %r99, 29;
	selp.b64 	%rd199, 0, %rd198, %p61;
	add.s64 	%rd200, %rd199, %rd197;
	mov.b64 	{%r121, %r126}, %rd200;
	mov.b32 	%r127, 4;
	// begin inline asm
	shfl.sync.down.b32 %r120, %r121, %r127, %r148, %r149;
	// end inline asm
	// begin inline asm
	shfl.sync.down.b32 %r125, %r126, %r127, %r148, %r149;
	// end inline asm
	mov.b64 	%rd201, {%r120, %r125};
	setp.gt.s32 	%p62, %r99, 27;
	selp.b64 	%rd202, 0, %rd201, %p62;
	add.s64 	%rd203, %rd202, %rd200;
	mov.b64 	{%r131, %r136}, %rd203;
	mov.b32 	%r137, 8;
	// begin inline asm
	shfl.sync.down.b32 %r130, %r131, %r137, %r148, %r149;
	// end inline asm
	// begin inline asm
	shfl.sync.down.b32 %r135, %r136, %r137, %r148, %r149;
	// end inline asm
	mov.b64 	%rd204, {%r130, %r135};
	setp.gt.s32 	%p63, %r99, 23;
	selp.b64 	%rd205, 0, %rd204, %p63;
	add.s64 	%rd206, %rd205, %rd203;
	mov.b64 	{%r141, %r146}, %rd206;
	mov.b32 	%r147, 16;
	// begin inline asm
	shfl.sync.down.b32 %r140, %r141, %r147, %r148, %r149;
	// end inline asm
	// begin inline asm
	shfl.sync.down.b32 %r145, %r146, %r147, %r148, %r149;
	// end inline asm
	mov.b64 	%rd207, {%r140, %r145};
	setp.gt.s32 	%p64, %r99, 15;
	selp.b64 	%rd208, 0, %rd207, %p64;
	add.s64 	%rd430, %rd208, %rd206;
	setp.ne.s32 	%p65, %r99, 0;
	@%p65 bra 	$L__BB16_48;
	shr.u32 	%r150, %r21, 2;
	and.b32  	%r151, %r150, 248;
	mov.u32 	%r152, _ZZN3cub18CUB_300001_SM_10006detail6reduce28DeviceReduceSingleTileKernelINS2_10policy_hubIljN4cuda3std3__44plusIlEEE10Policy1000EN6thrust24THRUST_300001_SM_1000_NS18transform_iteratorI16positive_functorNSD_6detail15normal_iteratorINSD_10device_ptrIfEEEEllEEPljS9_llNS7_10__identityEEEvT0_T1_T2_T3_T4_T6_E12temp_storage;
	add.s32 	%r153, %r152, %r151;
	st.shared.u64 	[%r153+16], %rd430;
$L__BB16_48:
	bar.sync 	0;
	setp.ne.s32 	%p66, %r21, 0;
	@%p66 bra 	$L__BB16_50;
	ld.shared.u64 	%rd209, [_ZZN3cub18CUB_300001_SM_10006detail6reduce28DeviceReduceSingleTileKernelINS2_10policy_hubIljN4cuda3std3__44plusIlEEE10Policy1000EN6thrust24THRUST_300001_SM_1000_NS18transform_iteratorI16positive_functorNSD_6detail15normal_iteratorINSD_10device_ptrIfEEEEllEEPljS9_llNS7_10__identityEEEvT0_T1_T2_T3_T4_T6_E12temp_storage+24];
	add.s64 	%rd210, %rd209, %rd430;
	ld.shared.u64 	%rd211, [_ZZN3cub18CUB_300001_SM_10006detail6reduce28DeviceReduceSingleTileKernelINS2_10policy_hubIljN4cuda3std3__44plusIlEEE10Policy1000EN6thrust24THRUST_300001_SM_1000_NS18transform_iteratorI16positive_functorNSD_6detail15normal_iteratorINSD_10device_ptrIfEEEEllEEPljS9_llNS7_10__identityEEEvT0_T1_T2_T3_T4_T6_E12temp_storage+32];
	add.s64 	%rd212, %rd210, %rd211;
	ld.shared.u64 	%rd213, [_ZZN3cub18CUB_300001_SM_10006detail6reduce28DeviceReduceSingleTileKernelINS2_10policy_hubIljN4cuda3std3__44plusIlEEE10Policy1000EN6thrust24THRUST_300001_SM_1000_NS18transform_iteratorI16positive_functorNSD_6detail15normal_iteratorINSD_10device_ptrIfEEEEllEEPljS9_llNS7_10__identityEEEvT0_T1_T2_T3_T4_T6_E12temp_storage+40];
	add.s64 	%rd214, %rd212, %rd213;
	ld.shared.u64 	%rd215, [_ZZN3cub18CUB_300001_SM_10006detail6reduce28DeviceReduceSingleTileKernelINS2_10policy_hubIljN4cuda3std3__44plusIlEEE10Policy1000EN6thrust24THRUST_300001_SM_1000_NS18transform_iteratorI16positive_functorNSD_6detail15normal_iteratorINSD_10device_ptrIfEEEEllEEPljS9_llNS7_10__identityEEEvT0_T1_T2_T3_T4_T6_E12temp_storage+48];
	add.s64 	%rd216, %rd214, %rd215;
	ld.shared.u64 	%rd217, [_ZZN3cub18CUB_300001_SM_10006detail6reduce28DeviceReduceSingleTileKernelINS2_10policy_hubIljN4cuda3std3__44plusIlEEE10Policy1000EN6thrust24THRUST_300001_SM_1000_NS18transform_iteratorI16positive_functorNSD_6detail15normal_iteratorINSD_10device_ptrIfEEEEllEEPljS9_llNS7_10__identityEEEvT0_T1_T2_T3_T4_T6_E12temp_storage+56];
	add.s64 	%rd218, %rd216, %rd217;
	ld.shared.u64 	%rd219, [_ZZN3cub18CUB_300001_SM_10006detail6reduce28DeviceReduceSingleTileKernelINS2_10policy_hubIljN4cuda3std3__44plusIlEEE10Policy1000EN6thrust24THRUST_300001_SM_1000_NS18transform_iteratorI16positive_functorNSD_6detail15normal_iteratorINSD_10device_ptrIfEEEEllEEPljS9_llNS7_10__identityEEEvT0_T1_T2_T3_T4_T6_E12temp_storage+64];
	add.s64 	%rd220, %rd218, %rd219;
	ld.shared.u64 	%rd221, [_ZZN3cub18CUB_300001_SM_10006detail6reduce28DeviceReduceSingleTileKernelINS2_10policy_hubIljN4cuda3std3__44plusIlEEE10Policy1000EN6thrust24THRUST_300001_SM_1000_NS18transform_iteratorI16positive_functorNSD_6detail15normal_iteratorINSD_10device_ptrIfEEEEllEEPljS9_llNS7_10__identityEEEvT0_T1_T2_T3_T4_T6_E12temp_storage+72];
	add.s64 	%rd222, %rd220, %rd221;
	ld.shared.u64 	%rd223, [_ZZN3cub18CUB_300001_SM_10006detail6reduce28DeviceReduceSingleTileKernelINS2_10policy_hubIljN4cuda3std3__44plusIlEEE10Policy1000EN6thrust24THRUST_300001_SM_1000_NS18transform_iteratorI16positive_functorNSD_6detail15normal_iteratorINSD_10device_ptrIfEEEEllEEPljS9_llNS7_10__identityEEEvT0_T1_T2_T3_T4_T6_E12temp_storage+80];
	add.s64 	%rd224, %rd222, %rd223;
	ld.shared.u64 	%rd225, [_ZZN3cub18CUB_300001_SM_10006detail6reduce28DeviceReduceSingleTileKernelINS2_10policy_hubIljN4cuda3std3__44plusIlEEE10Policy1000EN6thrust24THRUST_300001_SM_1000_NS18transform_iteratorI16positive_functorNSD_6detail15normal_iteratorINSD_10device_ptrIfEEEEllEEPljS9_llNS7_10__identityEEEvT0_T1_T2_T3_T4_T6_E12temp_storage+88];
	add.s64 	%rd226, %rd224, %rd225;
	ld.shared.u64 	%rd227, [_ZZN3cub18CUB_300001_SM_10006detail6reduce28DeviceReduceSingleTileKernelINS2_10policy_hubIljN4cuda3std3__44plusIlEEE10Policy1000EN6thrust24THRUST_300001_SM_1000_NS18transform_iteratorI16positive_functorNSD_6detail15normal_iteratorINSD_10device_ptrIfEEEEllEEPljS9_llNS7_10__identityEEEvT0_T1_T2_T3_T4_T6_E12temp_storage+96];
	add.s64 	%rd228, %rd226, %rd227;
	ld.shared.u64 	%rd229, [_ZZN3cub18CUB_300001_SM_10006detail6reduce28DeviceReduceSingleTileKernelINS2_10policy_hubIljN4cuda3std3__44plusIlEEE10Policy1000EN6thrust24THRUST_300001_SM_1000_NS18transform_iteratorI16positive_functorNSD_6detail15normal_iteratorINSD_10device_ptrIfEEEEllEEPljS9_llNS7_10__identityEEEvT0_T1_T2_T3_T4_T6_E12temp_storage+104];
	add.s64 	%rd230, %rd228, %rd229;
	ld.shared.u64 	%rd231, [_ZZN3cub18CUB_300001_SM_10006detail6reduce28DeviceReduceSingleTileKernelINS2_10policy_hubIljN4cuda3std3__44plusIlEEE10Policy1000EN6thrust24THRUST_300001_SM_1000_NS18transform_iteratorI16positive_functorNSD_6detail15normal_iteratorINSD_10device_ptrIfEEEEllEEPljS9_llNS7_10__identityEEEvT0_T1_T2_T3_T4_T6_E12temp_storage+112];
	add.s64 	%rd232, %rd230, %rd231;
	ld.shared.u64 	%rd233, [_ZZN3cub18CUB_300001_SM_10006detail6reduce28DeviceReduceSingleTileKernelINS2_10policy_hubIljN4cuda3std3__44plusIlEEE10Policy1000EN6thrust24THRUST_300001_SM_1000_NS18transform_iteratorI16positive_functorNSD_6detail15normal_iteratorINSD_10device_ptrIfEEEEllEEPljS9_llNS7_10__identityEEEvT0_T1_T2_T3_T4_T6_E12temp_storage+120];
	add.s64 	%rd234, %rd232, %rd233;
	ld.shared.u64 	%rd235, [_ZZN3cub18CUB_300001_SM_10006detail6reduce28DeviceReduceSingleTileKernelINS2_10policy_hubIljN4cuda3std3__44plusIlEEE10Policy1000EN6thrust24THRUST_300001_SM_1000_NS18transform_iteratorI16positive_functorNSD_6detail15normal_iteratorINSD_10device_ptrIfEEEEllEEPljS9_llNS7_10__identityEEEvT0_T1_T2_T3_T4_T6_E12temp_storage+128];
	add.s64 	%rd236, %rd234, %rd235;
	ld.shared.u64 	%rd237, [_ZZN3cub18CUB_300001_SM_10006detail6reduce28DeviceReduceSingleTileKernelINS2_10policy_hubIljN4cuda3std3__44plusIlEEE10Policy1000EN6thrust24THRUST_300001_SM_1000_NS18transform_iteratorI16positive_functorNSD_6detail15normal_iteratorINSD_10device_ptrIfEEEEllEEPljS9_llNS7_10__identityEEEvT0_T1_T2_T3_T4_T6_E12temp_storage+136];
	add.s64 	%rd430, %rd236, %rd237;
$L__BB16_50:
	mov.u32 	%r276, %tid.x;
	setp.ne.s32 	%p138, %r276, 0;
	@%p138 bra 	$L__BB16_52;
	add.s64 	%rd406, %rd430, %rd50;
	st.global.u64 	[%rd1], %rd406;
$L__BB16_52:
	ret;

}
	// .globl	_ZN3cub18CUB_300001_SM_10006detail6reduce18DeviceReduceKernelINS2_10policy_hubIljN4cuda3std3__44plusIlEEE10Policy1000EN6thrust24THRUST_300001_SM_1000_NS18transform_iteratorI16positive_functorNSD_6detail15normal_iteratorINSD_10device_ptrIfEEEEllEEjS9_lNS7_10__identityEEEvT0_PT3_T1_NS0_13GridEvenShareISQ_EET2_T4_
.visible .entry _ZN3cub18CUB_300001_SM_10006detail6reduce18DeviceReduceKernelINS2_10policy_hubIljN4cuda3std3__44plusIlEEE10Policy1000EN6thrust24THRUST_300001_SM_1000_NS18transform_iteratorI16positive_functorNSD_6detail15normal_iteratorINSD_10device_ptrIfEEEEllEEjS9_lNS7_10__identityEEEvT0_PT3_T1_NS0_13GridEvenShareISQ_EET2_T4_(
	.param .align 8 .b8 _ZN3cub18CUB_300001_SM_10006detail6reduce18DeviceReduceKernelINS2_10policy_hubIljN4cuda3std3__44plusIlEEE10Policy1000EN6thrust24THRUST_300001_SM_1000_NS18transform_iteratorI16positive_functorNSD_6detail15normal_iteratorINSD_10device_ptrIfEEEEllEEjS9_lNS7_10__identityEEEvT0_PT3_T1_NS0_13GridEvenShareISQ_EET2_T4__param_0[16],
	.param .u64 .ptr .align 1 _ZN3cub18CUB_300001_SM_10006detail6reduce18DeviceReduceKernelINS2_10policy_hubIljN4cuda3std3__44plusIlEEE10Policy1000EN6thrust24THRUST_300001_SM_1000_NS18transform_iteratorI16positive_functorNSD_6detail15normal_iteratorINSD_10device_ptrIfEEEEllEEjS9_lNS7_10__identityEEEvT0_PT3_T1_NS0_13GridEvenShareISQ_EET2_T4__param_1,
	.param .u32 _ZN3cub18CUB_300001_SM_10006detail6reduce18DeviceReduceKernelINS2_10policy_hubIljN4cuda3std3__44plusIlEEE10Policy1000EN6thrust24THRUST_300001_SM_1000_NS18transform_iteratorI16positive_functorNSD_6detail15normal_iteratorINSD_10device_ptrIfEEEEllEEjS9_lNS7_10__identityEEEvT0_PT3_T1_NS0_13GridEvenShareISQ_EET2_T4__param_2,
	.param .align 4 .b8 _ZN3cub18CUB_300001_SM_10006detail6reduce18DeviceReduceKernelINS2_10policy_hubIljN4cuda3std3__44plusIlEEE10Policy1000EN6thrust24THRUST_300001_SM_1000_NS18transform_iteratorI16positive_functorNSD_6detail15normal_iteratorINSD_10device_ptrIfEEEEllEEjS9_lNS7_10__identityEEEvT0_PT3_T1_NS0_13GridEvenShareISQ_EET2_T4__param_3[40],
	.param .align 1 .b8 _ZN3cub18CUB_300001_SM_10006detail6reduce18DeviceReduceKernelINS2_10policy_hubIljN4cuda3std3__44plusIlEEE10Policy1000EN6thrust24THRUST_300001_SM_1000_NS18transform_iteratorI16positive_functorNSD_6detail15normal_iteratorINSD_10device_ptrIfEEEEllEEjS9_lNS7_10__identityEEEvT0_PT3_T1_NS0_13GridEvenShareISQ_EET2_T4__param_4[1],
	.param .align 1 .b8 _ZN3cub18CUB_300001_SM_10006detail6reduce18DeviceReduceKernelINS2_10policy_hubIljN4cuda3std3__44plusIlEEE10Policy1000EN6thrust24THRUST_300001_SM_1000_NS18transform_iteratorI16positive_functorNSD_6detail15normal_iteratorINSD_10device_ptrIfEEEEllEEjS9_lNS7_10__identityEEEvT0_PT3_T1_NS0_13GridEvenShareISQ_EET2_T4__param_5[1]
)
.maxntid 512
{
	.reg .pred 	%p<138>;
	.reg .b16 	%rs<4>;
	.reg .b32 	%r<350>;
	.reg .b32 	%f<74>;
	.reg .b64 	%rd<476>;
	// demoted variable
	.shared .align 8 .b8 _ZZN3cub18CUB_300001_SM_10006detail6reduce18DeviceReduceKernelINS2_10policy_hubIljN4cuda3std3__44plusIlEEE10Policy1000EN6thrust24THRUST_300001_SM_1000_NS18transform_iteratorI16positive_functorNSD_6detail15normal_iteratorINSD_10device_ptrIfEEEEllEEjS9_lNS7_10__identityEEEvT0_PT3_T1_NS0_13GridEvenShareISQ_EET2_T4_E12temp_storage[152];
	ld.param.u32 	%r1, [_ZN3cub18CUB_300001_SM_10006detail6reduce18DeviceReduceKernelINS2_10policy_hubIljN4cuda3std3__44plusIlEEE10Policy1000EN6thrust24THRUST_300001_SM_1000_NS18transform_iteratorI16positive_functorNSD_6detail15normal_iteratorINSD_10device_ptrIfEEEEllEEjS9_lNS7_10__identityEEEvT0_PT3_T1_NS0_13GridEvenShareISQ_EET2_T4__param_3+20];
	ld.param.u32 	%r2, [_ZN3cub18CUB_300001_SM_10006detail6reduce18DeviceReduceKernelINS2_10policy_hubIljN4cuda3std3__44plusIlEEE10Policy1000EN6thrust24THRUST_300001_SM_1000_NS18transform_iteratorI16positive_functorNSD_6detail15normal_iteratorINSD_10device_ptrIfEEEEllEEjS9_lNS7_10__identityEEEvT0_PT3_T1_NS0_13GridEvenShareISQ_EET2_T4__param_3+24];
	ld.param.u64 	%rd41, [_ZN3cub18CUB_300001_SM_10006detail6reduce18DeviceReduceKernelINS2_10policy_hubIljN4cuda3std3__44plusIlEEE10Policy1000EN6thrust24THRUST_300001_SM_1000_NS18transform_iteratorI16positive_functorNSD_6detail15normal_iteratorINSD_10device_ptrIfEEEEllEEjS9_lNS7_10__identityEEEvT0_PT3_T1_NS0_13GridEvenShareISQ_EET2_T4__param_0];
	cvta.to.global.u64 	%rd1, %rd41;
	mov.u32 	%r3, %ctaid.x;
	mul.lo.s32 	%r4, %r2, 3584;
	mul.lo.s32 	%r341, %r3, 3584;
	sub.s32 	%r6, %r1, %r341;
	setp.gt.u32 	%p1, %r6, 3583;
	@%p1 bra 	$L__BB17_26;
	mov.u32 	%r7, %tid.x;
	setp.ge.u32 	%p66, %r7, %r6;
	mov.b64 	%rd464, 0;
	mov.u32 	%r332, %r7;
	@%p66 bra 	$L__BB17_3;
	add.s32 	%r176, %r341, %r7;
	mul.wide.u32 	%rd233, %r176, 4;
	add.s64 	%rd234, %rd1, %rd233;
	ld.global.f32 	%f44, [%rd234];
	setp.gt.f32 	%p67, %f44, 0f00000000;
	selp.u64 	%rd464, 1, 0, %p67;
	add.s32 	%r332, %r7, 512;
$L__BB17_3:
	setp.ge.u32 	%p68, %r332, %r6;
	@%p68 bra 	$L__BB17_17;
	not.b32 	%r177, %r332;
	add.s32 	%r178, %r1, %r177;
	sub.s32 	%r179, %r178, %r341;
	shr.u32 	%r180, %r179, 9;
	add.s32 	%r10, %r180, 1;
	and.b32  	%r11, %r10, 15;
	setp.lt.u32 	%p69, %r179, 7680;
	@%p69 bra 	$L__BB17_8;
	or.b32  	%r331, %r332, 4096;
	add.s32 	%r330, %r332, %r341;
	and.b32  	%r181, %r10, 16777200;
	neg.s32 	%r329, %r181;
$L__BB17_6:
	.pragma "nounroll";
	mul.wide.u32 	%rd236, %r330, 4;
	add.s64 	%rd237, %rd1, %rd236;
	ld.global.f32 	%f45, [%rd237];
	setp.gt.f32 	%p70, %f45, 0f00000000;
	selp.u64 	%rd238, 1, 0, %p70;
	add.s64 	%rd239, %rd464, %rd238;
	add.s32 	%r182, %r330, 512;
	mul.wide.u32 	%rd240, %r182, 4;
	add.s64 	%rd241, %rd1, %rd240;
	ld.global.f32 	%f46, [%rd241];
	setp.gt.f32 	%p71, %f46, 0f00000000;
	selp.u64 	%rd242, 1, 0, %p71;
	add.s64 	%rd243, %rd239, %rd242;
	add.s32 	%r183, %r330, 1024;
	mul.wide.u32 	%rd244, %r183, 4;
	add.s64 	%rd245, %rd1, %rd244;
	ld.global.f32 	%f47, [%rd245];
	setp.gt.f32 	%p72, %f47, 0f00000000;
	selp.u64 	%rd246, 1, 0, %p72;
	add.s64 	%rd247, %rd243, %rd246;
	add.s32 	%r184, %r330, 1536;
	mul.wide.u32 	%rd248, %r184, 4;
	add.s64 	%rd249, %rd1, %rd248;
	ld.global.f32 	%f48, [%rd249];
	setp.gt.f32 	%p73, %f48, 0f00000000;
	selp.u64 	%rd250, 1, 0, %p73;
	add.s64 	%rd251, %rd247, %rd250;
	add.s32 	%r185, %r330, 2048;
	mul.wide.u32 	%rd252, %r185, 4;
	add.s64 	%rd253, %rd1, %rd252;
	ld.global.f32 	%f49, [%rd253];
	setp.gt.f32 	%p74, %f49, 0f00000000;
	selp.u64 	%rd254, 1, 0, %p74;
	add.s64 	%rd255, %rd251, %rd254;
	add.s32 	%r186, %r330, 2560;
	mul.wide.u32 	%rd256, %r186, 4;
	add.s64 	%rd257, %rd1, %rd256;
	ld.global.f32 	%f50, [%rd257];
	setp.gt.f32 	%p75, %f50, 0f00000000;
	selp.u64 	%rd258, 1, 0, %p75;
	add.s64 	%rd259, %rd255, %rd258;
	add.s32 	%r187, %r330, 3072;
	mul.wide.u32 	%rd260, %r187, 4;
	add.s64 	%rd261, %rd1, %rd260;
	ld.global.f32 	%f51, [%rd261];
	setp.gt.f32 	%p76, %f51, 0f00000000;
	selp.u64 	%rd262, 1, 0, %p76;
	add.s64 	%rd263, %rd259, %rd262;
	add.s32 	%r188, %r330, 3584;
	mul.wide.u32 	%rd264, %r188, 4;
	add.s64 	%rd265, %rd1, %rd264;
	ld.global.f32 	%f52, [%rd265];
	setp.gt.f32 	%p77, %f52, 0f00000000;
	selp.u64 	%rd266, 1, 0, %p77;
	add.s64 	%rd267, %rd263, %rd266;
	add.s32 	%r189, %r330, 4096;
	mul.wide.u32 	%rd268, %r189, 4;
	add.s64 	%rd269, %rd1, %rd268;
	ld.global.f32 	%f53, [%rd269];
	setp.gt.f32 	%p78, %f53, 0f00000000;
	selp.u64 	%rd270, 1, 0, %p78;
	add.s64 	%rd271, %rd267, %rd270;
	add.s32 	%r190, %r330, 4608;
	mul.wide.u32 	%rd272, %r190, 4;
	add.s64 	%rd273, %rd1, %rd272;
	ld.global.f32 	%f54, [%rd273];
	setp.gt.f32 	%p79, %f54, 0f00000000;
	selp.u64 	%rd274, 1, 0, %p79;
	add.s64 	%rd275, %rd271, %rd274;
	add.s32 	%r191, %r330, 5120;
	mul.wide.u32 	%rd276, %r191, 4;
	add.s64 	%rd277, %rd1, %rd276;
	ld.global.f32 	%f55, [%rd277];
	setp.gt.f32 	%p80, %f55, 0f00000000;
	selp.u64 	%rd278, 1, 0, %p80;
	add.s64 	%rd279, %rd275, %rd278;
	add.s32 	%r192, %r330, 5632;
	mul.wide.u32 	%rd280, %r192, 4;
	add.s64 	%rd281, %rd1, %rd280;
	ld.global.f32 	%f56, [%rd281];
	setp.gt.f32 	%p81, %f56, 0f00000000;
	selp.u64 	%rd282, 1, 0, %p81;
	add.s64 	%rd283, %rd279, %rd282;
	add.s32 	%r193, %r330, 6144;
	mul.wide.u32 	%rd284, %r193, 4;
	add.s64 	%rd285, %rd1, %rd284;
	ld.global.f32 	%f57, [%rd285];
	setp.gt.f32 	%p82, %f57, 0f00000000;
	selp.u64 	%rd286, 1, 0, %p82;
	add.s64 	%rd287, %rd283, %rd286;
	add.s32 	%r194, %r330, 6656;
	mul.wide.u32 	%rd288, %r194, 4;
	add.s64 	%rd289, %rd1, %rd288;
	ld.global.f32 	%f58, [%rd289];
	setp.gt.f32 	%p83, %f58, 0f00000000;
	selp.u64 	%rd290, 1, 0, %p83;
	add.s64 	%rd291, %rd287, %rd290;
	add.s32 	%r195, %r330, 7168;
	mul.wide.u32 	%rd292, %r195, 4;
	add.s64 	%rd293, %rd1, %rd292;
	ld.global.f32 	%f59, [%rd293];
	setp.gt.f32 	%p84, %f59, 0f00000000;
	selp.u64 	%rd294, 1, 0, %p84;
	add.s64 	%rd295, %rd291, %rd294;
	add.s32 	%r196, %r330, 7680;
	mul.wide.u32 	%rd296, %r196, 4;
	add.s64 	%rd297, %rd1, %rd296;
	ld.global.f32 	%f60, [%rd297];
	setp.gt.f32 	%p85, %f60, 0f00000000;
	selp.u64 	%rd298, 1, 0, %p85;
	add.s64 	%rd464, %rd295, %rd298;
	add.s32 	%r331, %r331, 8192;
	add.s32 	%r330, %r330, 8192;
	add.s32 	%r329, %r329, 16;
	setp.ne.s32 	%p86, %r329, 0;
	@%p86 bra 	$L__BB17_6;
	add.s32 	%r332, %r331, -4096;
$L__BB17_8:
	setp.eq.s32 	%p87, %r11, 0;
	@%p87 bra 	$L__BB17_17;
	and.b32  	%r23, %r10, 7;
	setp.lt.u32 	%p88, %r11, 8;
	@%p88 bra 	$L__BB17_11;
	add.s32 	%r197, %r332, %r341;
	mul.wide.u32 	%rd300, %r197, 4;
	add.s64 	%rd301, %rd1, %rd300;
	ld.global.f32 	%f61, [%rd301];
	setp.gt.f32 	%p89, %f61, 0f00000000;
	selp.u64 	%rd302, 1, 0, %p89;
	add.s64 	%rd303, %rd464, %rd302;
	add.s32 	%r198, %r197, 512;
	mul.wide.u32 	%rd304, %r198, 4;
	add.s64 	%rd305, %rd1, %rd304;
	ld.global.f32 	%f62, [%rd305];
	setp.gt.f32 	%p90, %f62, 0f00000000;
	selp.u64 	%rd306, 1, 0, %p90;
	add.s64 	%rd307, %rd303, %rd306;
	add.s32 	%r199, %r197, 1024;
	mul.wide.u32 	%rd308, %r199, 4;
	add.s64 	%rd309, %rd1, %rd308;
	ld.global.f32 	%f63, [%rd309];
	setp.gt.f32 	%p91, %f63, 0f00000000;
	selp.u64 	%rd310, 1, 0, %p91;
	add.s64 	%rd311, %rd307, %rd310;
	add.s32 	%r200, %r197, 1536;
	mul.wide.u32 	%rd312, %r200, 4;
	add.s64 	%rd313, %rd1, %rd312;
	ld.global.f32 	%f64, [%rd313];
	setp.gt.f32 	%p92, %f64, 0f00000000;
	selp.u64 	%rd314, 1, 0, %p92;
	add.s64 	%rd315, %rd311, %rd314;
	add.s32 	%r201, %r197, 2048;
	mul.wide.u32 	%rd316, %r201, 4;
	add.s64 	%rd317, %rd1, %rd316;
	ld.global.f32 	%f65, [%rd317];
	setp.gt.f32 	%p93, %f65, 0f00000000;
	selp.u64 	%rd318, 1, 0, %p93;
	add.s64 	%rd319, %rd315, %rd318;
	add.s32 	%r202, %r197, 2560;
	mul.wide.u32 	%rd320, %r202, 4;
	add.s64 	%rd321, %rd1, %rd320;
	ld.global.f32 	%f66, [%rd321];
	setp.gt.f32 	%p94, %f66, 0f00000000;
	selp.u64 	%rd322, 1, 0, %p94;
	add.s64 	%rd323, %rd319, %rd322;
	add.s32 	%r203, %r197, 3072;
	mul.wide.u32 	%rd324, %r203, 4;
	add.s64 	%rd325, %rd1, %rd324;
	ld.global.f32 	%f67, [%rd325];
	setp.gt.f32 	%p95, %f67, 0f00000000;
	selp.u64 	%rd326, 1, 0, %p95;
	add.s64 	%rd327, %rd323, %rd326;
	add.s32 	%r204, %r197, 3584;
	mul.wide.u32 	%rd328, %r204, 4;
	add.s64 	%rd329, %rd1, %rd328;
	ld.global.f32 	%f68, [%rd329];
	setp.gt.f32 	%p96, %f68, 0f00000000;
	selp.u64 	%rd330, 1, 0, %p96;
	add.s64 	%rd464, %rd327, %rd330;
	add.s32 	%r332, %r332, 4096;
$L__BB17_11:
	setp.eq.s32 	%p97, %r23, 0;
	@%p97 bra 	$L__BB17_17;
	and.b32  	%r26, %r10, 3;
	setp.lt.u32 	%p98, %r23, 4;
	@%p98 bra 	$L__BB17_14;
	add.s32 	%r205, %r332, %r341;
	mul.wide.u32 	%rd332, %r205, 4;
	add.s64 	%rd333, %rd1, %rd332;
	ld.global.f32 	%f69, [%rd333];
	setp.gt.f32 	%p99, %f69, 0f00000000;
	selp.u64 	%rd334, 1, 0, %p99;
	add.s64 	%rd335, %rd464, %rd334;
	add.s32 	%r206, %r205, 512;
	mul.wide.u32 	%rd336, %r206, 4;
	add.s64 	%rd337, %rd1, %rd336;
	ld.global.f32 	%f70, [%rd337];
	setp.gt.f32 	%p100, %f70, 0f00000000;
	selp.u64 	%rd338, 1, 0, %p100;
	add.s64 	%rd339, %rd335, %rd338;
	add.s32 	%r207, %r205, 1024;
	mul.wide.u32 	%rd340, %r207, 4;
	add.s64 	%rd341, %rd1, %rd340;
	ld.global.f32 	%f71, [%rd341];
	setp.gt.f32 	%p101, %f71, 0f00000000;
	selp.u64 	%rd342, 1, 0, %p101;
	add.s64 	%rd343, %rd339, %rd342;
	add.s32 	%r208, %r205, 1536;
	mul.wide.u32 	%rd344, %r208, 4;
	add.s64 	%rd345, %rd1, %rd344;
	ld.global.f32 	%f72, [%rd345];
	setp.gt.f32 	%p102, %f72, 0f00000000;
	selp.u64 	%rd346, 1, 0, %p102;
	add.s64 	%rd464, %rd343, %rd346;
	add.s32 	%r332, %r332, 2048;
$L__BB17_14:
	setp.eq.s32 	%p103, %r26, 0;
	@%p103 bra 	$L__BB17_17;
	add.s32 	%r336, %r332, %r341;
	neg.s32 	%r335, %r26;
$L__BB17_16:
	.pragma "nounroll";
	mul.wide.u32 	%rd347, %r336, 4;
	add.s64 	%rd348, %rd1, %rd347;
	ld.global.f32 	%f73, [%rd348];
	setp.gt.f32 	%p104, %f73, 0f00000000;
	selp.u64 	%rd349, 1, 0, %p104;
	add.s64 	%rd464, %rd464, %rd349;
	add.s32 	%r336, %r336, 512;
	add.s32 	%r335, %r335, 1;
	setp.ne.s32 	%p105, %r335, 0;
	@%p105 bra 	$L__BB17_16;
$L__BB17_17:
	setp.lt.u32 	%p106, %r6, 512;
	@%p106 bra 	$L__BB17_22;
	// begin inline asm
	mov.u32 %r272, %laneid;
	// end inline asm
	mov.b64 	{%r274, %r279}, %rd464;
	mov.b32 	%r280, 1;
	mov.b32 	%r321, 31;
	mov.b32 	%r322, -1;
	// begin inline asm
	shfl.sync.down.b32 %r273, %r274, %r280, %r321, %r322;
	// end inline asm
	// begin inline asm
	shfl.sync.down.b32 %r278, %r279, %r280, %r321, %r322;
	// end inline asm
	mov.b64 	%rd408, {%r273, %r278};
	setp.gt.s32 	%p130, %r272, 30;
	selp.b64 	%rd409, 0, %rd408, %p130;
	add.s64 	%rd410, %rd409, %rd464;
	mov.b64 	{%r284, %r289}, %rd410;
	mov.b32 	%r290, 2;
	// begin inline asm
	shfl.sync.down.b32 %r283, %r284, %r290, %r321, %r322;
	// end inline asm
	// begin inline asm
	shfl.sync.down.b32 %r288, %r289, %r290, %r321, %r322;
	// end inline asm
	mov.b64 	%rd411, {%r283, %r288};
	setp.gt.s32 	%p131, %r272, 29;
	selp.b64 	%rd412, 0, %rd411, %p131;
	add.s64 	%rd413, %rd412, %rd410;
	mov.b64 	{%r294, %r299}, %rd413;
	mov.b32 	%r300, 4;
	// begin inline asm
	shfl.sync.down.b32 %r293, %r294, %r300, %r321, %r322;
	// end inline asm
	// begin inline asm
	shfl.sync.down.b32 %r298, %r299, %r300, %r321, %r322;
	// end inline asm
	mov.b64 	%rd414, {%r293, %r298};
	setp.gt.s32 	%p132, %r272, 27;
	selp.b64 	%rd415, 0, %rd414, %p132;
	add.s64 	%rd416, %rd415, %rd413;
	mov.b64 	{%r304, %r309}, %rd416;
	mov.b32 	%r310, 8;
	// begin inline asm
	shfl.sync.down.b32 %r303, %r304, %r310, %r321, %r322;
	// end inline asm
	// begin inline asm
	shfl.sync.down.b32 %r308, %r309, %r310, %r321, %r322;
	// end inline asm
	mov.b64 	%rd417, {%r303, %r308};
	setp.gt.s32 	%p133, %r272, 23;
	selp.b64 	%rd418, 0, %rd417, %p133;
	add.s64 	%rd419, %rd418, %rd416;
	mov.b64 	{%r314, %r319}, %rd419;
	mov.b32 	%r320, 16;
	// begin inline asm
	shfl.sync.down.b32 %r313, %r314, %r320, %r321, %r322;
	// end inline asm
	// begin inline asm
	shfl.sync.down.b32 %r318, %r319, %r320, %r321, %r322;
	// end inline asm
	mov.b64 	%rd420, {%r313, %r318};
	setp.gt.s32 	%p134, %r272, 15;
	selp.b64 	%rd421, 0, %rd420, %p134;
	add.s64 	%rd475, %rd421, %rd419;
	setp.ne.s32 	%p135, %r272, 0;
	@%p135 bra 	$L__BB17_20;
	shr.u32 	%r323, %r7, 2;
	and.b32  	%r324, %r323, 248;
	mov.u32 	%r325, _ZZN3cub18CUB_300001_SM_10006detail6reduce18DeviceReduceKernelINS2_10policy_hubIljN4cuda3std3__44plusIlEEE10Policy1000EN6thrust24THRUST_300001_SM_1000_NS18transform_iteratorI16positive_functorNSD_6detail15normal_iteratorINSD_10device_ptrIfEEEEllEEjS9_lNS7_10__identityEEEvT0_PT3_T1_NS0_13GridEvenShareISQ_EET2_T4_E12temp_storage;
	add.s32 	%r326, %r325, %r324;
	st.shared.u64 	[%r326+16], %rd475;
$L__BB17_20:
	bar.sync 	0;
	setp.ne.s32 	%p136, %r7, 0;
	@%p136 bra 	$L__BB17_48;
	ld.shared.u64 	%rd422, [_ZZN3cub18CUB_300001_SM_10006detail6reduce18DeviceReduceKernelINS2_10policy_hubIljN4cuda3std3__44plusIlEEE10Policy1000EN6thrust24THRUST_300001_SM_1000_NS18transform_iteratorI16positive_functorNSD_6detail15normal_iteratorINSD_10device_ptrIfEEEEllEEjS9_lNS7_10__identityEEEvT0_PT3_T1_NS0_13GridEvenShareISQ_EET2_T4_E12temp_storage+24];
	add.s64 	%rd423, %rd422, %rd475;
	ld.shared.u64 	%rd424, [_ZZN3cub18CUB_300001_SM_10006detail6reduce18DeviceReduceKernelINS2_10policy_hubIljN4cuda3std3__44plusIlEEE10Policy1000EN6thrust24THRUST_300001_SM_1000_NS18transform_iteratorI16positive_functorNSD_6detail15normal_iteratorINSD_10device_ptrIfEEEEllEEjS9_lNS7_10__identityEEEvT0_PT3_T1_NS0_13GridEvenShareISQ_EET2_T4_E12temp_storage+32];
	add.s64 	%rd425, %rd423, %rd424;
	ld.shared.u64 	%rd426, [_ZZN3cub18CUB_300001_SM_10006detail6reduce18DeviceReduceKernelINS2_10policy_hubIljN4cuda3std3__44plusIlEEE10Policy1000EN6thrust24THRUST_300001_SM_1000_NS18transform_iteratorI16positive_functorNSD_6detail15normal_iteratorINSD_10device_ptrIfEEEEllEEjS9_lNS7_10__identityEEEvT0_PT3_T1_NS0_13GridEvenShareISQ_EET2_T4_E12temp_storage+40];
	add.s64 	%rd427, %rd425, %rd426;
	ld.shared.u64 	%rd428, [_ZZN3cub18CUB_300001_SM_10006detail6reduce18DeviceReduceKernelINS2_10policy_hubIljN4cuda3std3__44plusIlEEE10Policy1000EN6thrust24THRUST_300001_SM_1000_NS18transform_iteratorI16positive_functorNSD_6detail15normal_iteratorINSD_10device_ptrIfEEEEllEEjS9_lNS7_10__identityEEEvT0_PT3_T1_NS0_13GridEvenShareISQ_EET2_T4_E12temp_storage+48];
	add.s64 	%rd429, %rd427, %rd428;
	ld.shared.u64 	%rd430, [_ZZN3cub18CUB_300001_SM_10006detail6reduce18DeviceReduceKernelINS2_10policy_hubIljN4cuda3std3__44plusIlEEE10Policy1000EN6thrust24THRUST_300001_SM_1000_NS18transform_iteratorI16positive_functorNSD_6detail15normal_iteratorINSD_10device_ptrIfEEEEllEEjS9_lNS7_10__identityEEEvT0_PT3_T1_NS0_13GridEvenShareISQ_EET2_T4_E12temp_storage+56];
	add.s64 	%rd431, %rd429, %rd430;
	ld.shared.u64 	%rd432, [_ZZN3cub18CUB_300001_SM_10006detail6reduce18DeviceReduceKernelINS2_10policy_hubIljN4cuda3std3__44plusIlEEE10Policy1000EN6thrust24THRUST_300001_SM_1000_NS18transform_iteratorI16positive_functorNSD_6detail15normal_iteratorINSD_10device_ptrIfEEEEllEEjS9_lNS7_10__identityEEEvT0_PT3_T1_NS0_13GridEvenShareISQ_EET2_T4_E12temp_storage+64];
	add.s64 	%rd433, %rd431, %rd432;
	ld.shared.u64 	%rd434, [_ZZN3cub18CUB_300001_SM_10006detail6reduce18DeviceReduceKernelINS2_10policy_hubIljN4cuda3std3__44plusIlEEE10Policy1000EN6thrust24THRUST_300001_SM_1000_NS18transform_iteratorI16positive_functorNSD_6detail15normal_iteratorINSD_10device_ptrIfEEEEllEEjS9_lNS7_10__identityEEEvT0_PT3_T1_NS0_13GridEvenShareISQ_EET2_T4_E12temp_storage+72];
	add.s64 	%rd435, %rd433, %rd434;
	ld.shared.u64 	%rd436, [_ZZN3cub18CUB_300001_SM_10006detail6reduce18DeviceReduceKernelINS2_10policy_hubIljN4cuda3std3__44plusIlEEE10Policy1000EN6thrust24THRUST_300001_SM_1000_NS18transform_iteratorI16positive_functorNSD_6detail15normal_iteratorINSD_10device_ptrIfEEEEllEEjS9_lNS7_10__identityEEEvT0_PT3_T1_NS0_13GridEvenShareISQ_EET2_T4_E12temp_storage+80];
	add.s64 	%rd437, %rd435, %rd436;
	ld.shared.u64 	%rd438, [_ZZN3cub18CUB_300001_SM_10006detail6reduce18DeviceReduceKernelINS2_10policy_hubIljN4cuda3std3__44plusIlEEE10Policy1000EN6thrust24THRUST_300001_SM_1000_NS18transform_iteratorI16positive_functorNSD_6detail15normal_iteratorINSD_10device_ptrIfEEEEllEEjS9_lNS7_10__identityEEEvT0_PT3_T1_NS0_13GridEvenShareISQ_EET2_T4_E12temp_storage+88];
	add.s64 	%rd439, %rd437, %rd438;
	ld.shared.u64 	%rd440, [_ZZN3cub18CUB_300001_SM_10006detail6reduce18DeviceReduceKernelINS2_10policy_hubIljN4cuda3std3__44plusIlEEE10Policy1000EN6thrust24THRUST_300001_SM_1000_NS18transform_iteratorI16positive_functorNSD_6detail15normal_iteratorINSD_10device_ptrIfEEEEllEEjS9_lNS7_10__identityEEEvT0_PT3_T1_NS0_13GridEvenShareISQ_EET2_T4_E12temp_storage+96];
	add.s64 	%rd441, %rd439, %rd440;
	ld.shared.u64 	%rd442, [_ZZN3cub18CUB_300001_SM_10006detail6reduce18DeviceReduceKernelINS2_10policy_hubIljN4cuda3std3__44plusIlEEE10Policy1000EN6thrust24THRUST_300001_SM_1000_NS18transform_iteratorI16positive_functorNSD_6detail15normal_iteratorINSD_10device_ptrIfEEEEllEEjS9_lNS7_10__identityEEEvT0_PT3_T1_NS0_13GridEvenShareISQ_EET2_T4_E12temp_storage+104];
	add.s64 	%rd443, %rd441, %rd442;
	ld.shared.u64 	%rd444, [_ZZN3cub18CUB_300001_SM_10006detail6reduce18DeviceReduceKernelINS2_10policy_hubIljN4cuda3std3__44plusIlEEE10Policy1000EN6thrust24THRUST_300001_SM_1000_NS18transform_iteratorI16positive_functorNSD_6detail15normal_iteratorINSD_10device_ptrIfEEEEllEEjS9_lNS7_10__identityEEEvT0_PT3_T1_NS0_13GridEvenShareISQ_EET2_T4_E12temp_storage+112];
	add.s64 	%rd445, %rd443, %rd444;
	ld.shared.u64 	%rd446, [_ZZN3cub18CUB_300001_SM_10006detail6reduce18DeviceReduceKernelINS2_10policy_hubIljN4cuda3std3__44plusIlEEE10Policy1000EN6thrust24THRUST_300001_SM_1000_NS18transform_iteratorI16positive_functorNSD_6detail15normal_iteratorINSD_10device_ptrIfEEEEllEEjS9_lNS7_10__identityEEEvT0_PT3_T1_NS0_13GridEvenShareISQ_EET2_T4_E12temp_storage+120];
	add.s64 	%rd447, %rd445, %rd446;
	ld.shared.u64 	%rd448, [_ZZN3cub18CUB_300001_SM_10006detail6reduce18DeviceReduceKernelINS2_10policy_hubIljN4cuda3std3__44plusIlEEE10Policy1000EN6thrust24THRUST_300001_SM_1000_NS18transform_iteratorI16positive_functorNSD_6detail15normal_iteratorINSD_10device_ptrIfEEEEllEEjS9_lNS7_10__identityEEEvT0_PT3_T1_NS0_13GridEvenShareISQ_EET2_T4_E12temp_storage+128];
	add.s64 	%rd449, %rd447, %rd448;
	ld.shared.u64 	%rd450, [_ZZN3cub18CUB_300001_SM_10006detail6reduce18DeviceReduceKernelINS2_10policy_hubIljN4cuda3std3__44plusIlEEE10Policy1000EN6thrust24THRUST_300001_SM_1000_NS18transform_iteratorI16positive_functorNSD_6detail15normal_iteratorINSD_10device_ptrIfEEEEllEEjS9_lNS7_10__identityEEEvT0_PT3_T1_NS0_13GridEvenShareISQ_EET2_T4_E12temp_storage+136];
	add.s64 	%rd475, %rd449, %rd450;
	bra.uni 	$L__BB17_48;
$L__BB17_22:
	// begin inline asm
	mov.u32 %r209, %laneid;
	// end inline asm
	and.b32  	%r260, %r7, 992;
	add.s32 	%r261, %r260, 32;
	setp.gt.u32 	%p107, %r261, %r6;
	not.b32 	%r262, %r260;
	add.s32 	%r263, %r6, %r262;
	selp.b32 	%r258, %r263, 31, %p107;
	mov.b64 	{%r211, %r216}, %rd464;
	mov.b32 	%r217, 1;
	mov.b32 	%r259, -1;
	// begin inline asm
	shfl.sync.down.b32 %r210, %r211, %r217, %r258, %r259;
	// end inline asm
	// begin inline asm
	shfl.sync.down.b32 %r215, %r216, %r217, %r258, %r259;
	// end inline asm
	mov.b64 	%rd350, {%r210, %r215};
	setp.lt.s32 	%p108, %r209, %r258;
	selp.b64 	%rd351, %rd350, 0, %p108;
	add.s64 	%rd352, %rd351, %rd464;
	mov.b64 	{%r221, %r226}, %rd352;
	mov.b32 	%r227, 2;
	// begin inline asm
	shfl.sync.down.b32 %r220, %r221, %r227, %r258, %r259;
	// end inline asm
	// begin inline asm
	shfl.sync.down.b32 %r225, %r226, %r227, %r258, %r259;
	// end inline asm
	mov.b64 	%rd353, {%r220, %r225};
	add.s32 	%r264, %r209, 2;
	setp.gt.s32 	%p109, %r264, %r258;
	selp.b64 	%rd354, 0, %rd353, %p109;
	add.s64 	%rd355, %rd354, %rd352;
	mov.b64 	{%r231, %r236}, %rd355;
	mov.b32 	%r237, 4;
	// begin inline asm
	shfl.sync.down.b32 %r230, %r231, %r237, %r258, %r259;
	// end inline asm
	// begin inline asm
	shfl.sync.down.b32 %r235, %r236, %r237, %r258, %r259;
	// end inline asm
	mov.b64 	%rd356, {%r230, %r235};
	add.s32 	%r265, %r209, 4;
	setp.gt.s32 	%p110, %r265, %r258;
	selp.b64 	%rd357, 0, %rd356, %p110;
	add.s64 	%rd358, %rd357, %rd355;
	mov.b64 	{%r241, %r246}, %rd358;
	mov.b32 	%r247, 8;
	// begin inline asm
	shfl.sync.down.b32 %r240, %r241, %r247, %r258, %r259;
	// end inline asm
	// begin inline asm
	shfl.sync.down.b32 %r245, %r246, %r247, %r258, %r259;
	// end inline asm
	mov.b64 	%rd359, {%r240, %r245};
	add.s32 	%r266, %r209, 8;
	setp.gt.s32 	%p111, %r266, %r258;
	selp.b64 	%rd360, 0, %rd359, %p111;
	add.s64 	%rd361, %rd360, %rd358;
	mov.b64 	{%r251, %r256}, %rd361;
	mov.b32 	%r257, 16;
	// begin inline asm
	shfl.sync.down.b32 %r250, %r251, %r257, %r258, %r259;
	// end inline asm
	// begin inline asm
	shfl.sync.down.b32 %r255, %r256, %r257, %r258, %r259;
	// end inline asm
	mov.b64 	%rd362, {%r250, %r255};
	add.s32 	%r267, %r209, 16;
	setp.gt.s32 	%p112, %r267, %r258;
	selp.b64 	%rd363, 0, %rd362, %p112;
	add.s64 	%rd475, %rd363, %rd361;
	setp.ne.s32 	%p113, %r209, 0;
	@%p113 bra 	$L__BB17_24;
	shr.u32 	%r268, %r7, 2;
	and.b32  	%r269, %r268, 248;
	mov.u32 	%r270, _ZZN3cub18CUB_300001_SM_10006detail6reduce18DeviceReduceKernelINS2_10policy_hubIljN4cuda3std3__44plusIlEEE10Policy1000EN6thrust24THRUST_300001_SM_1000_NS18transform_iteratorI16positive_functorNSD_6detail15normal_iteratorINSD_10device_ptrIfEEEEllEEjS9_lNS7_10__identityEEEvT0_PT3_T1_NS0_13GridEvenShareISQ_EET2_T4_E12temp_storage;
	add.s32 	%r271, %r270, %r269;
	st.shared.u64 	[%r271+16], %rd475;
$L__BB17_24:
	bar.sync 	0;
	setp.ne.s32 	%p114, %r7, 0;
	@%p114 bra 	$L__BB17_48;
	setp.gt.u32 	%p115, %r6, 32;
	ld.shared.u64 	%rd364, [_ZZN3cub18CUB_300001_SM_10006detail6reduce18DeviceReduceKernelINS2_10policy_hubIljN4cuda3std3__44plusIlEEE10Policy1000EN6thrust24THRUST_300001_SM_1000_NS18transform_iteratorI16positive_functorNSD_6detail15normal_iteratorINSD_10device_ptrIfEEEEllEEjS9_lNS7_10__identityEEEvT0_PT3_T1_NS0_13GridEvenShareISQ_EET2_T4_E12temp_storage+24];
	selp.b64 	%rd365, %rd364, 0, %p115;
	add.s64 	%rd366, %rd365, %rd475;
	setp.gt.u32 	%p116, %r6, 64;
	ld.shared.u64 	%rd367, [_ZZN3cub18CUB_300001_SM_10006detail6reduce18DeviceReduceKernelINS2_10policy_hubIljN4cuda3std3__44plusIlEEE10Policy1000EN6thrust24THRUST_300001_SM_1000_NS18transform_iteratorI16positive_functorNSD_6detail15normal_iteratorINSD_10device_ptrIfEEEEllEEjS9_lNS7_10__identityEEEvT0_PT3_T1_NS0_13GridEvenShareISQ_EET2_T4_E12temp_storage+32];
	selp.b64 	%rd368, %rd367, 0, %p116;
	add.s64 	%rd369, %rd366, %rd368;
	setp.gt.u32 	%p117, %r6, 96;
	ld.shared.u64 	%rd370, [_ZZN3cub18CUB_300001_SM_10006detail6reduce18DeviceReduceKernelINS2_10policy_hubIljN4cuda3std3__44plusIlEEE10Policy1000EN6thrust24THRUST_300001_SM_1000_NS18transform_iteratorI16positive_functorNSD_6detail15normal_iteratorINSD_10device_ptrIfEEEEllEEjS9_lNS7_10__identityEEEvT0_PT3_T1_NS0_13GridEvenShareISQ_EET2_T4_E12temp_storage+40];
	selp.b64 	%rd371, %rd370, 0, %p117;
	add.s64 	%rd372, %rd369, %rd371;
	setp.gt.u32 	%p118, %r6, 128;
	ld.shared.u64 	%rd373, [_ZZN3cub18CUB_300001_SM_10006detail6reduce18DeviceReduceKernelINS2_10policy_hubIljN4cuda3std3__44plusIlEEE10Policy1000EN6thrust24THRUST_300001_SM_1000_NS18transform_iteratorI16positive_functorNSD_6detail15normal_iteratorINSD_10device_ptrIfEEEEllEEjS9_lNS7_10__identityEEEvT0_PT3_T1_NS0_13GridEvenShareISQ_EET2_T4_E12temp_storage+48];
	selp.b64 	%rd374, %rd373, 0, %p118;
	add.s64 	%rd375, %rd372, %rd374;
	setp.gt.u32 	%p119, %r6, 160;
	ld.shared.u64 	%rd376, [_ZZN3cub18CUB_300001_SM_10006detail6reduce18DeviceReduceKernelINS2_10policy_hubIljN4cuda3std3__44plusIlEEE10Policy1000EN6thrust24THRUST_300001_SM_1000_NS18transform_iteratorI16positive_functorNSD_6detail15normal_iteratorINSD_10device_ptrIfEEEEllEEjS9_lNS7_10__identityEEEvT0_PT3_T1_NS0_13GridEvenShareISQ_EET2_T4_E12temp_storage+56];
	selp.b64 	%rd377, %rd376, 0, %p119;
	add.s64 	%rd378, %rd375, %rd377;
	setp.gt.u32 	%p120, %r6, 192;
	ld.shared.u64 	%rd379, [_ZZN3cub18CUB_300001_SM_10006detail6reduce18DeviceReduceKernelINS2_10policy_hubIljN4cuda3std3__44plusIlEEE10Policy1000EN6thrust24THRUST_300001_SM_1000_NS18transform_iteratorI16positive_functorNSD_6detail15normal_iteratorINSD_10device_ptrIfEEEEllEEjS9_lNS7_10__identityEEEvT0_PT3_T1_NS0_13GridEvenShareISQ_EET2_T4_E12temp_storage+64];
	selp.b64 	%rd380, %rd379, 0, %p120;
	add.s64 	%rd381, %rd378, %rd380;
	setp.gt.u32 	%p121, %r6, 224;
	ld.shared.u64 	%rd382, [_ZZN3cub18CUB_300001_SM_10006detail6reduce18DeviceReduceKernelINS2_10policy_hubIljN4cuda3std3__44plusIlEEE10Policy1000EN6thrust24THRUST_300001_SM_1000_NS18transform_iteratorI16positive_functorNSD_6detail15normal_iteratorINSD_10device_ptrIfEEEEllEEjS9_lNS7_10__identityEEEvT0_PT3_T1_NS0_13GridEvenShareISQ_EET2_T4_E12temp_storage+72];
	selp.b64 	%rd383, %rd382, 0, %p121;
	add.s64 	%rd384, %rd381, %rd383;
	setp.gt.u32 	%p122, %r6, 256;
	ld.shared.u64 	%rd385, [_ZZN3cub18CUB_300001_SM_10006detail6reduce18DeviceReduceKernelINS2_10policy_hubIljN4cuda3std3__44plusIlEEE10Policy1000EN6thrust24THRUST_300001_SM_1000_NS18transform_iteratorI16positive_functorNSD_6detail15normal_iteratorINSD_10device_ptrIfEEEEllEEjS9_lNS7_10__identityEEEvT0_PT3_T1_NS0_13GridEvenShareISQ_EET2_T4_E12temp_storage+80];
	selp.b64 	%rd386, %rd385, 0, %p122;
	add.s64 	%rd387, %rd384, %rd386;
	setp.gt.u32 	%p123, %r6, 288;
	ld.shared.u64 	%rd388, [_ZZN3cub18CUB_300001_SM_10006detail6reduce18DeviceReduceKernelINS2_10policy_hubIljN4cuda3std3__44plusIlEEE10Policy1000EN6thrust24THRUST_300001_SM_1000_NS18transform_iteratorI16positive_functorNSD_6detail15normal_iteratorINSD_10device_ptrIfEEEEllEEjS9_lNS7_10__identityEEEvT0_PT3_T1_NS0_13GridEvenShareISQ_EET2_T4_E12temp_storage+88];
	selp.b64 	%rd389, %rd388, 0, %p123;
	add.s64 	%rd390, %rd387, %rd389;
	setp.gt.u32 	%p124, %r6, 320;
	ld.shared.u64 	%rd391, [_ZZN3cub18CUB_300001_SM_10006detail6reduce18DeviceReduceKernelINS2_10policy_hubIljN4cuda3std3__44plusIlEEE10Policy1000EN6thrust24THRUST_300001_SM_1000_NS18transform_iteratorI16positive_functorNSD_6detail15normal_iteratorINSD_10device_ptrIfEEEEllEEjS9_lNS7_10__identityEEEvT0_PT3_T1_NS0_13GridEvenShareISQ_EET2_T4_E12temp_storage+96];
	selp.b64 	%rd392, %rd391, 0, %p124;
	add.s64 	%rd393, %rd390, %rd392;
	setp.gt.u32 	%p125, %r6, 352;
	ld.shared.u64 	%rd394, [_ZZN3cub18CUB_300001_SM_10006detail6reduce18DeviceReduceKernelINS2_10policy_hubIljN4cuda3std3__44plusIlEEE10Policy1000EN6thrust24THRUST_300001_SM_1000_NS18transform_iteratorI16positive_functorNSD_6detail15normal_iteratorINSD_10device_ptrIfEEEEllEEjS9_lNS7_10__identityEEEvT0_PT3_T1_NS0_13GridEvenShareISQ_EET2_T4_E12temp_storage+104];
	selp.b64 	%rd395, %rd394, 0, %p125;
	add.s64 	%rd396, %rd393, %rd395;
	setp.gt.u32 	%p126, %r6, 384;
	ld.shared.u64 	%rd397, [_ZZN3cub18CUB_300001_SM_10006detail6reduce18DeviceReduceKernelINS2_10policy_hubIljN4cuda3std3__44plusIlEEE10Policy1000EN6thrust24THRUST_300001_SM_1000_NS18transform_iteratorI16positive_functorNSD_6detail15normal_iteratorINSD_10device_ptrIfEEEEllEEjS9_lNS7_10__identityEEEvT0_PT3_T1_NS0_13GridEvenShareISQ_EET2_T4_E12temp_storage+112];
	selp.b64 	%rd398, %rd397, 0, %p126;
	add.s64 	%rd399, %rd396, %rd398;
	setp.gt.u32 	%p127, %r6, 416;
	ld.shared.u64 	%rd400, [_ZZN3cub18CUB_300001_SM_10006detail6reduce18DeviceReduceKernelINS2_10policy_hubIljN4cuda3std3__44plusIlEEE10Policy1000EN6thrust24THRUST_300001_SM_1000_NS18transform_iteratorI16positive_functorNSD_6detail15normal_iteratorINSD_10device_ptrIfEEEEllEEjS9_lNS7_10__identityEEEvT0_PT3_T1_NS0_13GridEvenShareISQ_EET2_T4_E12temp_storage+120];
	selp.b64 	%rd401, %rd400, 0, %p127;
	add.s64 	%rd402, %rd399, %rd401;
	setp.gt.u32 	%p128, %r6, 448;
	ld.shared.u64 	%rd403, [_ZZN3cub18CUB_300001_SM_10006detail6reduce18DeviceReduceKernelINS2_10policy_hubIljN4cuda3std3__44plusIlEEE10Policy1000EN6thrust24THRUST_300001_SM_1000_NS18transform_iteratorI16positive_functorNSD_6detail15normal_iteratorINSD_10device_ptrIfEEEEllEEjS9_lNS7_10__identityEEEvT0_PT3_T1_NS0_13GridEvenShareISQ_EET2_T4_E12temp_storage+128];
	selp.b64 	%rd404, %rd403, 0, %p128;
	add.s64 	%rd405, %rd402, %rd404;
	setp.gt.u32 	%p129, %r6, 480;
	ld.shared.u64 	%rd406, [_ZZN3cub18CUB_300001_SM_10006detail6reduce18DeviceReduceKernelINS2_10policy_hubIljN4cuda3std3__44plusIlEEE10Policy1000EN6thrust24THRUST_300001_SM_1000_NS18transform_iteratorI16positive_functorNSD_6detail15normal_iteratorINSD_10device_ptrIfEEEEllEEjS9_lNS7_10__identityEEEvT0_PT3_T1_NS0_13GridEvenShareISQ_EET2_T4_E12temp_storage+136];
	selp.b64 	%rd407, %rd406, 0, %p129;
	add.s64 	%rd475, %rd405, %rd407;
	bra.uni 	$L__BB17_48;
$L__BB17_26:
	mov.u32 	%r35, %tid.x;
	add.s32 	%r72, %r341, %r35;
	mul.wide.u32 	%rd42, %r72, 4;
	add.s64 	%rd43, %rd1, %rd42;
	ld.global.f32 	%f1, [%rd43];
	setp.gt.f32 	%p2, %f1, 0f00000000;
	selp.u64 	%rd44, 1, 0, %p2;
	ld.global.f32 	%f2, [%rd43+2048];
	setp.gt.f32 	%p3, %f2, 0f00000000;
	selp.u64 	%rd45, 1, 0, %p3;
	ld.global.f32 	%f3, [%rd43+4096];
	setp.gt.f32 	%p4, %f3, 0f00000000;
	selp.u64 	%rd46, 1, 0, %p4;
	ld.global.f32 	%f4, [%rd43+6144];
	setp.gt.f32 	%p5, %f4, 0f00000000;
	selp.u64 	%rd47, 1, 0, %p5;
	ld.global.f32 	%f5, [%rd43+8192];
	setp.gt.f32 	%p6, %f5, 0f00000000;
	selp.u64 	%rd48, 1, 0, %p6;
	ld.global.f32 	%f6, [%rd43+10240];
	setp.gt.f32 	%p7, %f6, 0f00000000;
	selp.u64 	%rd49, 1, 0, %p7;
	ld.global.f32 	%f7, [%rd43+12288];
	setp.gt.f32 	%p8, %f7, 0f00000000;
	selp.u64 	%rd50, 1, 0, %p8;
	add.s64 	%rd51, %rd45, %rd44;
	add.s64 	%rd52, %rd51, %rd46;
	add.s64 	%rd53, %rd52, %rd47;
	add.s64 	%rd54, %rd53, %rd48;
	add.s64 	%rd55, %rd54, %rd49;
	add.s64 	%rd474, %rd55, %rd50;
	setp.lt.u32 	%p9, %r6, %r4;
	@%p9 bra 	$L__BB17_44;
	add.s32 	%r36, %r4, %r341;
	not.b32 	%r74, %r35;
	add.s32 	%r75, %r74, %r1;
	sub.s32 	%r76, %r75, %r4;
	sub.s32 	%r338, %r76, %r341;
	add.s32 	%r77, %r36, %r35;
	add.s32 	%r337, %r77, 4096;
	mov.b32 	%r340, 0;
	cvt.u64.u32 	%rd57, %r35;
	mov.u32 	%r339, %r36;
$L__BB17_28:
	add.s32 	%r341, %r341, %r4;
	add.s32 	%r78, %r1, -3584;
	setp.gt.u32 	%p10, %r341, %r78;
	@%p10 bra 	$L__BB17_30;
	cvt.u64.u32 	%rd56, %r341;
	add.s64 	%rd58, %rd57, %rd56;
	shl.b64 	%rd59, %rd58, 2;
	add.s64 	%rd60, %rd1, %rd59;
	ld.global.f32 	%f8, [%rd60];
	setp.gt.f32 	%p11, %f8, 0f00000000;
	selp.u64 	%rd61, 1, 0, %p11;
	ld.global.f32 	%f9, [%rd60+2048];
	setp.gt.f32 	%p12, %f9, 0f00000000;
	selp.u64 	%rd62, 1, 0, %p12;
	ld.global.f32 	%f10, [%rd60+4096];
	setp.gt.f32 	%p13, %f10, 0f00000000;
	selp.u64 	%rd63, 1, 0, %p13;
	ld.global.f32 	%f11, [%rd60+6144];
	setp.gt.f32 	%p14, %f11, 0f00000000;
	selp.u64 	%rd64, 1, 0, %p14;
	ld.global.f32 	%f12, [%rd60+8192];
	setp.gt.f32 	%p15, %f12, 0f00000000;
	selp.u64 	%rd65, 1, 0, %p15;
	ld.global.f32 	%f13, [%rd60+10240];
	setp.gt.f32 	%p16, %f13, 0f00000000;
	selp.u64 	%rd66, 1, 0, %p16;
	ld.global.f32 	%f14, [%rd60+12288];
	setp.gt.f32 	%p17, %f14, 0f00000000;
	selp.u64 	%rd67, 1, 0, %p17;
	add.s64 	%rd68, %rd474, %rd61;
	add.s64 	%rd69, %rd68, %rd62;
	add.s64 	%rd70, %rd69, %rd63;
	add.s64 	%rd71, %rd70, %rd64;
	add.s64 	%rd72, %rd71, %rd65;
	add.s64 	%rd73, %rd72, %rd66;
	add.s64 	%rd474, %rd73, %rd67;
	sub.s32 	%r79, %r1, %r341;
	setp.lt.u32 	%p18, %r79, %r4;
	add.s32 	%r340, %r340, 1;
	add.s32 	%r339, %r339, %r4;
	sub.s32 	%r338, %r338, %r4;
	add.s32 	%r337, %r337, %r4;
	@%p18 bra 	$L__BB17_44;
	bra.uni 	$L__BB17_28;
$L__BB17_30:
	setp.le.u32 	%p19, %r1, %r341;
	sub.s32 	%r80, %r1, %r341;
	setp.ge.s32 	%p20, %r35, %r80;
	or.pred  	%p21, %p19, %p20;
	@%p21 bra 	$L__BB17_44;
	not.b32 	%r82, %r35;
	add.s32 	%r83, %r1, %r82;
	sub.s32 	%r84, %r83, %r36;
	mul.lo.s32 	%r85, %r2, %r340;
	mad.lo.s32 	%r86, %r85, -3584, %r84;
	shr.u32 	%r87, %r86, 9;
	add.s32 	%r49, %r87, 1;
	and.b32  	%r50, %r49, 15;
	setp.lt.u32 	%p22, %r86, 7680;
	mov.u32 	%r346, %r35;
	@%p22 bra 	$L__BB17_35;
	or.b32  	%r344, %r35, 4096;
	shr.u32 	%r88, %r338, 9;
	add.s32 	%r89, %r88, 1;
	and.b32  	%r90, %r89, 16777200;
	neg.s32 	%r342, %r90;
$L__BB17_33:
	.pragma "nounroll";
	add.s32 	%r91, %r337, -4096;
	mul.wide.u32 	%rd75, %r91, 4;
	add.s64 	%rd76, %rd1, %rd75;
	ld.global.f32 	%f15, [%rd76];
	setp.gt.f32 	%p23, %f15, 0f00000000;
	selp.u64 	%rd77, 1, 0, %p23;
	add.s64 	%rd78, %rd474, %rd77;
	add.s32 	%r92, %r337, -3584;
	mul.wide.u32 	%rd79, %r92, 4;
	add.s64 	%rd80, %rd1, %rd79;
	ld.global.f32 	%f16, [%rd80];
	setp.gt.f32 	%p24, %f16, 0f00000000;
	selp.u64 	%rd81, 1, 0, %p24;
	add.s64 	%rd82, %rd78, %rd81;
	add.s32 	%r93, %r337, -3072;
	mul.wide.u32 	%rd83, %r93, 4;
	add.s64 	%rd84, %rd1, %rd83;
	ld.global.f32 	%f17, [%rd84];
	setp.gt.f32 	%p25, %f17, 0f00000000;
	selp.u64 	%rd85, 1, 0, %p25;
	add.s64 	%rd86, %rd82, %rd85;
	add.s32 	%r94, %r337, -2560;
	mul.wide.u32 	%rd87, %r94, 4;
	add.s64 	%rd88, %rd1, %rd87;
	ld.global.f32 	%f18, [%rd88];
	setp.gt.f32 	%p26, %f18, 0f00000000;
	selp.u64 	%rd89, 1, 0, %p26;
	add.s64 	%rd90, %rd86, %rd89;
	add.s32 	%r95, %r337, -2048;
	mul.wide.u32 	%rd91, %r95, 4;
	add.s64 	%rd92, %rd1, %rd91;
	ld.global.f32 	%f19, [%rd92];
	setp.gt.f32 	%p27, %f19, 0f00000000;
	selp.u64 	%rd93, 1, 0, %p27;
	add.s64 	%rd94, %rd90, %rd93;
	add.s32 	%r96, %r337, -1536;
	mul.wide.u32 	%rd95, %r96, 4;
	add.s64 	%rd96, %rd1, %rd95;
	ld.global.f32 	%f20, [%rd96];
	setp.gt.f32 	%p28, %f20, 0f00000000;
	selp.u64 	%rd97, 1, 0, %p28;
	add.s64 	%rd98, %rd94, %rd97;
	add.s32 	%r97, %r337, -1024;
	mul.wide.u32 	%rd99, %r97, 4;
	add.s64 	%rd100, %rd1, %rd99;
	ld.global.f32 	%f21, [%rd100];
	setp.gt.f32 	%p29, %f21, 0f00000000;
	selp.u64 	%rd101, 1, 0, %p29;
	add.s64 	%rd102, %rd98, %rd101;
	add.s32 	%r98, %r337, 3584;
	add.s32 	%r99, %r337, -512;
	mul.wide.u32 	%rd103, %r99, 4;
	add.s64 	%rd104, %rd1, %rd103;
	ld.global.f32 	%f22, [%rd104];
	setp.gt.f32 	%p30, %f22, 0f00000000;
	selp.u64 	%rd105, 1, 0, %p30;
	add.s64 	%rd106, %rd102, %rd105;
	mul.wide.u32 	%rd107, %r337, 4;
	add.s64 	%rd108, %rd1, %rd107;
	ld.global.f32 	%f23, [%rd108];
	setp.gt.f32 	%p31, %f23, 0f00000000;
	selp.u64 	%rd109, 1, 0, %p31;
	add.s64 	%rd110, %rd106, %rd109;
	add.s32 	%r100, %r337, 512;
	mul.wide.u32 	%rd111, %r100, 4;
	add.s64 	%rd112, %rd1, %rd111;
	ld.global.f32 	%f24, [%rd112];
	setp.gt.f32 	%p32, %f24, 0f00000000;
	selp.u64 	%rd113, 1, 0, %p32;
	add.s64 	%rd114, %rd110, %rd113;
	add.s32 	%r101, %r337, 1024;
	mul.wide.u32 	%rd115, %r101, 4;
	add.s64 	%rd116, %rd1, %rd115;
	ld.global.f32 	%f25, [%rd116];
	setp.gt.f32 	%p33, %f25, 0f00000000;
	selp.u64 	%rd117, 1, 0, %p33;
	add.s64 	%rd118, %rd114, %rd117;
	add.s32 	%r102, %r337, 1536;
	mul.wide.u32 	%rd119, %r102, 4;
	add.s64 	%rd120, %rd1, %rd119;
	ld.global.f32 	%f26, [%rd120];
	setp.gt.f32 	%p34, %f26, 0f00000000;
	selp.u64 	%rd121, 1, 0, %p34;
	add.s64 	%rd122, %rd118, %rd121;
	add.s32 	%r103, %r337, 2048;
	mul.wide.u32 	%rd123, %r103, 4;
	add.s64 	%rd124, %rd1, %rd123;
	ld.global.f32 	%f27, [%rd124];
	setp.gt.f32 	%p35, %f27, 0f00000000;
	selp.u64 	%rd125, 1, 0, %p35;
	add.s64 	%rd126, %rd122, %rd125;
	add.s32 	%r104, %r337, 2560;
	mul.wide.u32 	%rd127, %r104, 4;
	add.s64 	%rd128, %rd1, %rd127;
	ld.global.f32 	%f28, [%rd128];
	setp.gt.f32 	%p36, %f28, 0f00000000;
	selp.u64 	%rd129, 1, 0, %p36;
	add.s64 	%rd130, %rd126, %rd129;
	add.s32 	%r105, %r337, 3072;
	mul.wide.u32 	%rd131, %r105, 4;
	add.s64 	%rd132, %rd1, %rd131;
	ld.global.f32 	%f29, [%rd132];
	setp.gt.f32 	%p37, %f29, 0f00000000;
	selp.u64 	%rd133, 1, 0, %p37;
	add.s64 	%rd134, %rd130, %rd133;
	mul.wide.u32 	%rd135, %r98, 4;
	add.s64 	%rd136, %rd1, %rd135;
	ld.global.f32 	%f30, [%rd136];
	setp.gt.f32 	%p38, %f30, 0f00000000;
	selp.u64 	%rd137, 1, 0, %p38;
	add.s64 	%rd474, %rd134, %rd137;
	add.s32 	%r344, %r344, 8192;
	add.s32 	%r337, %r337, 8192;
	add.s32 	%r342, %r342, 16;
	setp.ne.s32 	%p39, %r342, 0;
	@%p39 bra 	$L__BB17_33;
	add.s32 	%r346, %r344, -4096;
$L__BB17_35:
	setp.eq.s32 	%p40, %r50, 0;
	@%p40 bra 	$L__BB17_44;
	and.b32  	%r61, %r49, 7;
	setp.lt.u32 	%p41, %r50, 8;
	@%p41 bra 	$L__BB17_38;
	add.s32 	%r106, %r346, %r341;
	mul.wide.u32 	%rd139, %r106, 4;
	add.s64 	%rd140, %rd1, %rd139;
	ld.global.f32 	%f31, [%rd140];
	setp.gt.f32 	%p42, %f31, 0f00000000;
	selp.u64 	%rd141, 1, 0, %p42;
	add.s64 	%rd142, %rd474, %rd141;
	add.s32 	%r107, %r106, 512;
	mul.wide.u32 	%rd143, %r107, 4;
	add.s64 	%rd144, %rd1, %rd143;
	ld.global.f32 	%f32, [%rd144];
	setp.gt.f32 	%p43, %f32, 0f00000000;
	selp.u64 	%rd145, 1, 0, %p43;
	add.s64 	%rd146, %rd142, %rd145;
	add.s32 	%r108, %r106, 1024;
	mul.wide.u32 	%rd147, %r108, 4;
	add.s64 	%rd148, %rd1, %rd147;
	ld.global.f32 	%f33, [%rd148];
	setp.gt.f32 	%p44, %f33, 0f00000000;
	selp.u64 	%rd149, 1, 0, %p44;
	add.s64 	%rd150, %rd146, %rd149;
	add.s32 	%r109, %r106, 1536;
	mul.wide.u32 	%rd151, %r109, 4;
	add.s64 	%rd152, %rd1, %rd151;
	ld.global.f32 	%f34, [%rd152];
	setp.gt.f32 	%p45, %f34, 0f00000000;
	selp.u64 	%rd153, 1, 0, %p45;
	add.s64 	%rd154, %rd150, %rd153;
	add.s32 	%r110, %r106, 2048;
	mul.wide.u32 	%rd155, %r110, 4;
	add.s64 	%rd156, %rd1, %rd155;
	ld.global.f32 	%f35, [%rd156];
	setp.gt.f32 	%p46, %f35, 0f00000000;
	selp.u64 	%rd157, 1, 0, %p46;
	add.s64 	%rd158, %rd154, %rd157;
	add.s32 	%r111, %r106, 2560;
	mul.wide.u32 	%rd159, %r111, 4;
	add.s64 	%rd160, %rd1, %rd159;
	ld.global.f32 	%f36, [%rd160];
	setp.gt.f32 	%p47, %f36, 0f00000000;
	selp.u64 	%rd161, 1, 0, %p47;
	add.s64 	%rd162, %rd158, %rd161;
	add.s32 	%r112, %r106, 3072;
	mul.wide.u32 	%rd163, %r112, 4;
	add.s64 	%rd164, %rd1, %rd163;
	ld.global.f32 	%f37, [%rd164];
	setp.gt.f32 	%p48, %f37, 0f00000000;
	selp.u64 	%rd165, 1, 0, %p48;
	add.s64 	%rd166, %rd162, %rd165;
	add.s32 	%r113, %r106, 3584;
	mul.wide.u32 	%rd167, %r113, 4;
	add.s64 	%rd168, %rd1, %rd167;
	ld.global.f32 	%f38, [%rd168];
	setp.gt.f32 	%p49, %f38, 0f00000000;
	selp.u64 	%rd169, 1, 0, %p49;
	add.s64 	%rd474, %rd166, %rd169;
	add.s32 	%r346, %r346, 4096;
$L__BB17_38:
	setp.eq.s32 	%p50, %r61, 0;
	@%p50 bra 	$L__BB17_44;
	setp.lt.u32 	%p51, %r61, 4;
	@%p51 bra 	$L__BB17_41;
	add.s32 	%r114, %r346, %r341;
	mul.wide.u32 	%rd171, %r114, 4;
	add.s64 	%rd172, %rd1, %rd171;
	ld.global.f32 	%f39, [%rd172];
	setp.gt.f32 	%p52, %f39, 0f00000000;
	selp.u64 	%rd173, 1, 0, %p52;
	add.s64 	%rd174, %rd474, %rd173;
	add.s32 	%r115, %r114, 512;
	mul.wide.u32 	%rd175, %r115, 4;
	add.s64 	%rd176, %rd1, %rd175;
	ld.global.f32 	%f40, [%rd176];
	setp.gt.f32 	%p53, %f40, 0f00000000;
	selp.u64 	%rd177, 1, 0, %p53;
	add.s64 	%rd178, %rd174, %rd177;
	add.s32 	%r116, %r114, 1024;
	mul.wide.u32 	%rd179, %r116, 4;
	add.s64 	%rd180, %rd1, %rd179;
	ld.global.f32 	%f41, [%rd180];
	setp.gt.f32 	%p54, %f41, 0f00000000;
	selp.u64 	%rd181, 1, 0, %p54;
	add.s64 	%rd182, %rd178, %rd181;
	add.s32 	%r117, %r114, 1536;
	mul.wide.u32 	%rd183, %r117, 4;
	add.s64 	%rd184, %rd1, %rd183;
	ld.global.f32 	%f42, [%rd184];
	setp.gt.f32 	%p55, %f42, 0f00000000;
	selp.u64 	%rd185, 1, 0, %p55;
	add.s64 	%rd474, %rd182, %rd185;
	add.s32 	%r346, %r346, 2048;
$L__BB17_41:
	and.b32  	%r118, %r49, 3;
	setp.eq.s32 	%p56, %r118, 0;
	@%p56 bra 	$L__BB17_44;
	add.s32 	%r349, %r346, %r339;
	cvt.u16.u32 	%rs1, %r338;
	shr.u16 	%rs2, %rs1, 9;
	add.s16 	%rs3, %rs2, 1;
	cvt.u32.u16 	%r119, %rs3;
	and.b32  	%r120, %r119, 3;
	neg.s32 	%r348, %r120;
$L__BB17_43:
	.pragma "nounroll";
	mul.wide.u32 	%rd186, %r349, 4;
	add.s64 	%rd187, %rd1, %rd186;
	ld.global.f32 	%f43, [%rd187];
	setp.gt.f32 	%p57, %f43, 0f00000000;
	selp.u64 	%rd188, 1, 0, %p57;
	add.s64 	%rd474, %rd474, %rd188;
	add.s32 	%r349, %r349, 512;
	add.s32 	%r348, %r348, 1;
	setp.ne.s32 	%p58, %r348, 0;
	@%p58 bra 	$L__BB17_43;
$L__BB17_44:
	// begin inline asm
	mov.u32 %r121, %laneid;
	// end inline asm
	mov.b64 	{%r123, %r128}, %rd474;
	mov.b32 	%r129, 1;
	mov.b32 	%r170, 31;
	mov.b32 	%r171, -1;
	// begin inline asm
	shfl.sync.down.b32 %r122, %r123, %r129, %r170, %r171;
	// end inline asm
	// begin inline asm
	shfl.sync.down.b32 %r127, %r128, %r129, %r170, %r171;
	// end inline asm
	mov.b64 	%rd189, {%r122, %r127};
	setp.gt.s32 	%p59, %r121, 30;
	selp.b64 	%rd190, 0, %rd189, %p59;
	add.s64 	%rd191, %rd190, %rd474;
	mov.b64 	{%r133, %r138}, %rd191;
	mov.b32 	%r139, 2;
	// begin inline asm
	shfl.sync.down.b32 %r132, %r133, %r139, %r170, %r171;
	// end inline asm
	// begin inline asm
	shfl.sync.down.b32 %r137, %r138, %r139, %r170, %r171;
	// end inline asm
	mov.b64 	%rd192, {%r132, %r137};
	setp.gt.s32 	%p60, %r121, 29;
	selp.b64 	%rd193, 0, %rd192, %p60;
	add.s64 	%rd194, %rd193, %rd191;
	mov.b64 	{%r143, %r148}, %rd194;
	mov.b32 	%r149, 4;
	// begin inline asm
	shfl.sync.down.b32 %r142, %r143, %r149, %r170, %r171;
	// end inline asm
	// begin inline asm
	shfl.sync.down.b32 %r147, %r148, %r149, %r170, %r171;
	// end inline asm
	mov.b64 	%rd195, {%r142, %r147};
	setp.gt.s32 	%p61, %r121, 27;
	selp.b64 	%rd196, 0, %rd195, %p61;
	add.s64 	%rd197, %rd196, %rd194;
	mov.b64 	{%r153, %r158}, %rd197;
	mov.b32 	%r159, 8;
	// begin inline asm
	shfl.sync.down.b32 %r152, %r153, %r159, %r170, %r171;
	// end inline asm
	// begin inline asm
	shfl.sync.down.b32 %r157, %r158, %r159, %r170, %r171;
	// end inline asm
	mov.b64 	%rd198, {%r152, %r157};
	setp.gt.s32 	%p62, %r121, 23;
	selp.b64 	%rd199, 0, %rd198, %p62;
	add.s64 	%rd200, %rd199, %rd197;
	mov.b64 	{%r163, %r168}, %rd200;
	mov.b32 	%r169, 16;
	// begin inline asm
	shfl.sync.down.b32 %r162, %r163, %r169, %r170, %r171;
	// end inline asm
	// begin inline asm
	shfl.sync.down.b32 %r167, %r168, %r169, %r170, %r171;
	// end inline asm
	mov.b64 	%rd201, {%r162, %r167};
	setp.gt.s32 	%p63, %r121, 15;
	selp.b64 	%rd202, 0, %rd201, %p63;
	add.s64 	%rd475, %rd202, %rd200;
	setp.ne.s32 	%p64, %r121, 0;
	@%p64 bra 	$L__BB17_46;
	shr.u32 	%r172, %r35, 2;
	and.b32  	%r173, %r172, 248;
	mov.u32 	%r174, _ZZN3cub18CUB_300001_SM_10006detail6reduce18DeviceReduceKernelINS2_10policy_hubIljN4cuda3std3__44plusIlEEE10Policy1000EN6thrust24THRUST_300001_SM_1000_NS18transform_iteratorI16positive_functorNSD_6detail15normal_iteratorINSD_10device_ptrIfEEEEllEEjS9_lNS7_10__identityEEEvT0_PT3_T1_NS0_13GridEvenShareISQ_EET2_T4_E12temp_storage;
	add.s32 	%r175, %r174, %r173;
	st.shared.u64 	[%r175+16], %rd475;
$L__BB17_46:
	bar.sync 	0;
	setp.ne.s32 	%p65, %r35, 0;
	@%p65 bra 	$L__BB17_48;
	ld.shared.u64 	%rd203, [_ZZN3cub18CUB_300001_SM_10006detail6reduce18DeviceReduceKernelINS2_10policy_hubIljN4cuda3std3__44plusIlEEE10Policy1000EN6thrust24THRUST_300001_SM_1000_NS18transform_iteratorI16positive_functorNSD_6detail15normal_iteratorINSD_10device_ptrIfEEEEllEEjS9_lNS7_10__identityEEEvT0_PT3_T1_NS0_13GridEvenShareISQ_EET2_T4_E12temp_storage+24];
	add.s64 	%rd204, %rd203, %rd475;
	ld.shared.u64 	%rd205, [_ZZN3cub18CUB_300001_SM_10006detail6reduce18DeviceReduceKernelINS2_10policy_hubIljN4cuda3std3__44plusIlEEE10Policy1000EN6thrust24THRUST_300001_SM_1000_NS18transform_iteratorI16positive_functorNSD_6detail15normal_iteratorINSD_10device_ptrIfEEEEllEEjS9_lNS7_10__identityEEEvT0_PT3_T1_NS0_13GridEvenShareISQ_EET2_T4_E12temp_storage+32];
	add.s64 	%rd206, %rd204, %rd205;
	ld.shared.u64 	%rd207, [_ZZN3cub18CUB_300001_SM_10006detail6reduce18DeviceReduceKernelINS2_10policy_hubIljN4cuda3std3__44plusIlEEE10Policy1000EN6thrust24THRUST_300001_SM_1000_NS18transform_iteratorI16positive_functorNSD_6detail15normal_iteratorINSD_10device_ptrIfEEEEllEEjS9_lNS7_10__identityEEEvT0_PT3_T1_NS0_13GridEvenShareISQ_EET2_T4_E12temp_storage+40];
	add.s64 	%rd208, %rd206, %rd207;
	ld.shared.u64 	%rd209, [_ZZN3cub18CUB_300001_SM_10006detail6reduce18DeviceReduceKernelINS2_10policy_hubIljN4cuda3std3__44plusIlEEE10Policy1000EN6thrust24THRUST_300001_SM_1000_NS18transform_iteratorI16positive_functorNSD_6detail15normal_iteratorINSD_10device_ptrIfEEEEllEEjS9_lNS7_10__identityEEEvT0_PT3_T1_NS0_13GridEvenShareISQ_EET2_T4_E12temp_storage+48];
	add.s64 	%rd210, %rd208, %rd209;
	ld.shared.u64 	%rd211, [_ZZN3cub18CUB_300001_SM_10006detail6reduce18DeviceReduceKernelINS2_10policy_hubIljN4cuda3std3__44plusIlEEE10Policy1000EN6thrust24THRUST_300001_SM_1000_NS18transform_iteratorI16positive_functorNSD_6detail15normal_iteratorINSD_10device_ptrIfEEEEllEEjS9_lNS7_10__identityEEEvT0_PT3_T1_NS0_13GridEvenShareISQ_EET2_T4_E12temp_storage+56];
	add.s64 	%rd212, %rd210, %rd211;
	ld.shared.u64 	%rd213, [_ZZN3cub18CUB_300001_SM_10006detail6reduce18DeviceReduceKernelINS2_10policy_hubIljN4cuda3std3__44plusIlEEE10Policy1000EN6thrust24THRUST_300001_SM_1000_NS18transform_iteratorI16positive_functorNSD_6detail15normal_iteratorINSD_10device_ptrIfEEEEllEEjS9_lNS7_10__identityEEEvT0_PT3_T1_NS0_13GridEvenShareISQ_EET2_T4_E12temp_storage+64];
	add.s64 	%rd214, %rd212, %rd213;
	ld.shared.u64 	%rd215, [_ZZN3cub18CUB_300001_SM_10006detail6reduce18DeviceReduceKernelINS2_10policy_hubIljN4cuda3std3__44plusIlEEE10Policy1000EN6thrust24THRUST_300001_SM_1000_NS18transform_iteratorI16positive_functorNSD_6detail15normal_iteratorINSD_10device_ptrIfEEEEllEEjS9_lNS7_10__identityEEEvT0_PT3_T1_NS0_13GridEvenShareISQ_EET2_T4_E12temp_storage+72];
	add.s64 	%rd216, %rd214, %rd215;
	ld.shared.u64 	%rd217, [_ZZN3cub18CUB_300001_SM_10006detail6reduce18DeviceReduceKernelINS2_10policy_hubIljN4cuda3std3__44plusIlEEE10Policy1000EN6thrust24THRUST_300001_SM_1000_NS18transform_iteratorI16positive_functorNSD_6detail15normal_iteratorINSD_10device_ptrIfEEEEllEEjS9_lNS7_10__identityEEEvT0_PT3_T1_NS0_13GridEvenShareISQ_EET2_T4_E12temp_storage+80];
	add.s64 	%rd218, %rd216, %rd217;
	ld.shared.u64 	%rd219, [_ZZN3cub18CUB_300001_SM_10006detail6reduce18DeviceReduceKernelINS2_10policy_hubIljN4cuda3std3__44plusIlEEE10Policy1000EN6thrust24THRUST_300001_SM_1000_NS18transform_iteratorI16positive_functorNSD_6detail15normal_iteratorINSD_10device_ptrIfEEEEllEEjS9_lNS7_10__identityEEEvT0_PT3_T1_NS0_13GridEvenShareISQ_EET2_T4_E12temp_storage+88];
	add.s64 	%rd220, %rd218, %rd219;
	ld.shared.u64 	%rd221, [_ZZN3cub18CUB_300001_SM_10006detail6reduce18DeviceReduceKernelINS2_10policy_hubIljN4cuda3std3__44plusIlEEE10Policy1000EN6thrust24THRUST_300001_SM_1000_NS18transform_iteratorI16positive_functorNSD_6detail15normal_iteratorINSD_10device_ptrIfEEEEllEEjS9_lNS7_10__identityEEEvT0_PT3_T1_NS0_13GridEvenShareISQ_EET2_T4_E12temp_storage+96];
	add.s64 	%rd222, %rd220, %rd221;
	ld.shared.u64 	%rd223, [_ZZN3cub18CUB_300001_SM_10006detail6reduce18DeviceReduceKernelINS2_10policy_hubIljN4cuda3std3__44plusIlEEE10Policy1000EN6thrust24THRUST_300001_SM_1000_NS18transform_iteratorI16positive_functorNSD_6detail15normal_iteratorINSD_10device_ptrIfEEEEllEEjS9_lNS7_10__identityEEEvT0_PT3_T1_NS0_13GridEvenShareISQ_EET2_T4_E12temp_storage+104];
	add.s64 	%rd224, %rd222, %rd223;
	ld.shared.u64 	%rd225, [_ZZN3cub18CUB_300001_SM_10006detail6reduce18DeviceReduceKernelINS2_10policy_hubIljN4cuda3std3__44plusIlEEE10Policy1000EN6thrust24THRUST_300001_SM_1000_NS18transform_iteratorI16positive_functorNSD_6detail15normal_iteratorINSD_10device_ptrIfEEEEllEEjS9_lNS7_10__identityEEEvT0_PT3_T1_NS0_13GridEvenShareISQ_EET2_T4_E12temp_storage+112];
	add.s64 	%rd226, %rd224, %rd225;
	ld.shared.u64 	%rd227, [_ZZN3cub18CUB_300001_SM_10006detail6reduce18DeviceReduceKernelINS2_10policy_hubIljN4cuda3std3__44plusIlEEE10Policy1000EN6thrust24THRUST_300001_SM_1000_NS18transform_iteratorI16positive_functorNSD_6detail15normal_iteratorINSD_10device_ptrIfEEEEllEEjS9_lNS7_10__identityEEEvT0_PT3_T1_NS0_13GridEvenShareISQ_EET2_T4_E12temp_storage+120];
	add.s64 	%rd228, %rd226, %rd227;
	ld.shared.u64 	%rd229, [_ZZN3cub18CUB_300001_SM_10006detail6reduce18DeviceReduceKernelINS2_10policy_hubIljN4cuda3std3__44plusIlEEE10Policy1000EN6thrust24THRUST_300001_SM_1000_NS18transform_iteratorI16positive_functorNSD_6detail15normal_iteratorINSD_10device_ptrIfEEEEllEEjS9_lNS7_10__identityEEEvT0_PT3_T1_NS0_13GridEvenShareISQ_EET2_T4_E12temp_storage+128];
	add.s64 	%rd230, %rd228, %rd229;
	ld.shared.u64 	%rd231, [_ZZN3cub18CUB_300001_SM_10006detail6reduce18DeviceReduceKernelINS2_10policy_hubIljN4cuda3std3__44plusIlEEE10Policy1000EN6thrust24THRUST_300001_SM_1000_NS18transform_iteratorI16positive_functorNSD_6detail15normal_iteratorINSD_10device_ptrIfEEEEllEEjS9_lNS7_10__identityEEEvT0_PT3_T1_NS0_13GridEvenShareISQ_EET2_T4_E12temp_storage+136];
	add.s64 	%rd475, %rd230, %rd231;
$L__BB17_48:
	mov.u32 	%r327, %tid.x;
	setp.ne.s32 	%p137, %r327, 0;
	@%p137 bra 	$L__BB17_50;
	ld.param.u64 	%rd454, [_ZN3cub18CUB_300001_SM_10006detail6reduce18DeviceReduceKernelINS2_10policy_hubIljN4cuda3std3__44plusIlEEE10Policy1000EN6thrust24THRUST_300001_SM_1000_NS18transform_iteratorI16positive_functorNSD_6detail15normal_iteratorINSD_10device_ptrIfEEEEllEEjS9_lNS7_10__identityEEEvT0_PT3_T1_NS0_13GridEvenShareISQ_EET2_T4__param_1];
	cvta.to.global.u64 	%rd451, %rd454;
	mul.wide.u32 	%rd452, %r3, 8;
	add.s64 	%rd453, %rd451, %rd452;
	st.global.u64 	[%rd453], %rd475;
$L__BB17_50:
	ret;

}
	// .globl	_ZN3cub18CUB_300001_SM_10006detail6reduce28DeviceReduceSingleTileKernelINS2_10policy_hubIljN4cuda3std3__44plusIlEEE10Policy1000EPlSC_iS9_llNS7_10__identityEEEvT0_T1_T2_T3_T4_T6_
.visible .entry _ZN3cub18CUB_300001_SM_10006detail6reduce28DeviceReduceSingleTileKernelINS2_10policy_hubIljN4cuda3std3__44plusIlEEE10Policy1000EPlSC_iS9_llNS7_10__identityEEEvT0_T1_T2_T3_T4_T6_(
	.param .u64 .ptr .align 1 _ZN3cub18CUB_300001_SM_10006detail6reduce28DeviceReduceSingleTileKernelINS2_10policy_hubIljN4cuda3std3__44plusIlEEE10Policy1000EPlSC_iS9_llNS7_10__identityEEEvT0_T1_T2_T3_T4_T6__param_0,
	.param .u64 .ptr .align 1 _ZN3cub18CUB_300001_SM_10006detail6reduce28DeviceReduceSingleTileKernelINS2_10policy_hubIljN4cuda3std3__44plusIlEEE10Policy1000EPlSC_iS9_llNS7_10__identityEEEvT0_T1_T2_T3_T4_T6__param_1,
	.param .u32 _ZN3cub18CUB_300001_SM_10006detail6reduce28DeviceReduceSingleTileKernelINS2_10policy_hubIljN4cuda3std3__44plusIlEEE10Policy1000EPlSC_iS9_llNS7_10__identityEEEvT0_T1_T2_T3_T4_T6__param_2,
	.param .align 1 .b8 _ZN3cub18CUB_300001_SM_10006detail6reduce28DeviceReduceSingleTileKernelINS2_10policy_hubIljN4cuda3std3__44plusIlEEE10Policy1000EPlSC_iS9_llNS7_10__identityEEEvT0_T1_T2_T3_T4_T6__param_3[1],
	.param .u64 _ZN3cub18CUB_300001_SM_10006detail6reduce28DeviceReduceSingleTileKernelINS2_10policy_hubIljN4cuda3std3__44plusIlEEE10Policy1000EPlSC_iS9_llNS7_10__identityEEEvT0_T1_T2_T3_T4_T6__param_4,
	.param .align 1 .b8 _ZN3cub18CUB_300001_SM_10006detail6reduce28DeviceReduceSingleTileKernelINS2_10policy_hubIljN4cuda3std3__44plusIlEEE10Policy1000EPlSC_iS9_llNS7_10__identityEEEvT0_T1_T2_T3_T4_T6__param_5[1]
)
.maxntid 512
.minnctapersm 1
{
	.reg .pred 	%p<58>;
	.reg .b32 	%r<238>;
	.reg .b64 	%rd<281>;
	// demoted variable
	.shared .align 8 .b8 _ZZN3cub18CUB_300001_SM_10006detail6reduce28DeviceReduceSingleTileKernelINS2_10policy_hubIljN4cuda3std3__44plusIlEEE10Policy1000EPlSC_iS9_llNS7_10__identityEEEvT0_T1_T2_T3_T4_T6_E12temp_storage[152];
	ld.param.u64 	%rd35, [_ZN3cub18CUB_300001_SM_10006detail6reduce28DeviceReduceSingleTileKernelINS2_10policy_hubIljN4cuda3std3__44plusIlEEE10Policy1000EPlSC_iS9_llNS7_10__identityEEEvT0_T1_T2_T3_T4_T6__param_0];
	ld.param.u64 	%rd37, [_ZN3cub18CUB_300001_SM_10006detail6reduce28DeviceReduceSingleTileKernelINS2_10policy_hubIljN4cuda3std3__44plusIlEEE10Policy1000EPlSC_iS9_llNS7_10__identityEEEvT0_T1_T2_T3_T4_T6__param_1];
	ld.param.u32 	%r34, [_ZN3cub18CUB_300001_SM_10006detail6reduce28DeviceReduceSingleTileKernelINS2_10policy_hubIljN4cuda3std3__44plusIlEEE10Policy1000EPlSC_iS9_llNS7_10__identityEEEvT0_T1_T2_T3_T4_T6__param_2];
	ld.param.u64 	%rd36, [_ZN3cub18CUB_300001_SM_10006detail6reduce28DeviceReduceSingleTileKernelINS2_10policy_hubIljN4cuda3std3__44plusIlEEE10Policy1000EPlSC_iS9_llNS7_10__identityEEEvT0_T1_T2_T3_T4_T6__param_4];
	cvta.to.global.u64 	%rd1, %rd37;
	setp.ne.s32 	%p1, %r34, 0;
	@%p1 bra 	$L__BB18_3;
	mov.u32 	%r224, %tid.x;
	setp.ne.s32 	%p57, %r224, 0;
	@%p57 bra 	$L__BB18_39;
	st.global.u64 	[%rd1], %rd36;
	bra.uni 	$L__BB18_39;
$L__BB18_3:
	setp.gt.s32 	%p2, %r34, 3583;
	@%p2 bra 	$L__BB18_21;
	mov.u32 	%r1, %tid.x;
	setp.ge.s32 	%p19, %r1, %r34;
	mov.b64 	%rd271, 0;
	mov.u32 	%r228, %r1;
	@%p19 bra 	$L__BB18_6;
	mul.wide.u32 	%rd146, %r1, 8;
	add.s64 	%rd145, %rd35, %rd146;
	// begin inline asm
	ld.global.nc.u64 %rd271, [%rd145];
	// end inline asm
	add.s32 	%r228, %r1, 512;
$L__BB18_6:
	setp.ge.s32 	%p20, %r228, %r34;
	@%p20 bra 	$L__BB18_12;
	not.b32 	%r100, %r228;
	add.s32 	%r4, %r34, %r100;
	and.b32  	%r101, %r4, 1536;
	setp.eq.s32 	%p21, %r101, 1536;
	@%p21 bra 	$L__BB18_10;
	mul.wide.u32 	%rd148, %r228, 8;
	add.s64 	%rd266, %rd35, %rd148;
	shr.u32 	%r102, %r4, 9;
	add.s32 	%r103, %r102, 1;
	and.b32  	%r104, %r103, 3;
	neg.s32 	%r226, %r104;
$L__BB18_9:
	.pragma "nounroll";
	// begin inline asm
	ld.global.nc.u64 %rd149, [%rd266];
	// end inline asm
	add.s64 	%rd271, %rd149, %rd271;
	add.s32 	%r228, %r228, 512;
	add.s64 	%rd266, %rd266, 4096;
	add.s32 	%r226, %r226, 1;
	setp.ne.s32 	%p22, %r226, 0;
	@%p22 bra 	$L__BB18_9;
$L__BB18_10:
	setp.lt.u32 	%p23, %r4, 1536;
	@%p23 bra 	$L__BB18_12;
$L__BB18_11:
	mul.wide.s32 	%rd159, %r228, 8;
	add.s64 	%rd152, %rd35, %rd159;
	// begin inline asm
	ld.global.nc.u64 %rd151, [%rd152];
	// end inline asm
	add.s64 	%rd160, %rd151, %rd271;
	add.s64 	%rd154, %rd152, 4096;
	// begin inline asm
	ld.global.nc.u64 %rd153, [%rd154];
	// end inline asm
	add.s64 	%rd161, %rd153, %rd160;
	add.s64 	%rd156, %rd152, 8192;
	// begin inline asm
	ld.global.nc.u64 %rd155, [%rd156];
	// end inline asm
	add.s64 	%rd162, %rd155, %rd161;
	add.s64 	%rd158, %rd152, 12288;
	// begin inline asm
	ld.global.nc.u64 %rd157, [%rd158];
	// end inline asm
	add.s64 	%rd271, %rd157, %rd162;
	add.s32 	%r228, %r228, 2048;
	setp.lt.s32 	%p24, %r228, %r34;
	@%p24 bra 	$L__BB18_11;
$L__BB18_12:
	setp.lt.s32 	%p25, %r34, 512;
	@%p25 bra 	$L__BB18_17;
	// begin inline asm
	mov.u32 %r168, %laneid;
	// end inline asm
	mov.b64 	{%r170, %r175}, %rd271;
	mov.b32 	%r176, 1;
	mov.b32 	%r217, 31;
	mov.b32 	%r218, -1;
	// begin inline asm
	shfl.sync.down.b32 %r169, %r170, %r176, %r217, %r218;
	// end inline asm
	// begin inline asm
	shfl.sync.down.b32 %r174, %r175, %r176, %r217, %r218;
	// end inline asm
	mov.b64 	%rd221, {%r169, %r174};
	setp.gt.s32 	%p49, %r168, 30;
	selp.b64 	%rd222, 0, %rd221, %p49;
	add.s64 	%rd223, %rd222, %rd271;
	mov.b64 	{%r180, %r185}, %rd223;
	mov.b32 	%r186, 2;
	// begin inline asm
	shfl.sync.down.b32 %r179, %r180, %r186, %r217, %r218;
	// end inline asm
	// begin inline asm
	shfl.sync.down.b32 %r184, %r185, %r186, %r217, %r218;
	// end inline asm
	mov.b64 	%rd224, {%r179, %r184};
	setp.gt.s32 	%p50, %r168, 29;
	selp.b64 	%rd225, 0, %rd224, %p50;
	add.s64 	%rd226, %rd225, %rd223;
	mov.b64 	{%r190, %r195}, %rd226;
	mov.b32 	%r196, 4;
	// begin inline asm
	shfl.sync.down.b32 %r189, %r190, %r196, %r217, %r218;
	// end inline asm
	// begin inline asm
	shfl.sync.down.b32 %r194, %r195, %r196, %r217, %r218;
	// end inline asm
	mov.b64 	%rd227, {%r189, %r194};
	setp.gt.s32 	%p51, %r168, 27;
	selp.b64 	%rd228, 0, %rd227, %p51;
	add.s64 	%rd229, %rd228, %rd226;
	mov.b64 	{%r200, %r205}, %rd229;
	mov.b32 	%r206, 8;
	// begin inline asm
	shfl.sync.down.b32 %r199, %r200, %r206, %r217, %r218;
	// end inline asm
	// begin inline asm
	shfl.sync.down.b32 %r204, %r205, %r206, %r217, %r218;
	// end inline asm
	mov.b64 	%rd230, {%r199, %r204};
	setp.gt.s32 	%p52, %r168, 23;
	selp.b64 	%rd231, 0, %rd230, %p52;
	add.s64 	%rd232, %rd231, %rd229;
	mov.b64 	{%r210, %r215}, %rd232;
	mov.b32 	%r216, 16;
	// begin inline asm
	shfl.sync.down.b32 %r209, %r210, %r216, %r217, %r218;
	// end inline asm
	// begin inline asm
	shfl.sync.down.b32 %r214, %r215, %r216, %r217, %r218;
	// end inline asm
	mov.b64 	%rd233, {%r209, %r214};
	setp.gt.s32 	%p53, %r168, 15;
	selp.b64 	%rd234, 0, %rd233, %p53;
	add.s64 	%rd280, %rd234, %rd232;
	setp.ne.s32 	%p54, %r168, 0;
	@%p54 bra 	$L__BB18_15;
	shr.u32 	%r219, %r1, 2;
	and.b32  	%r220, %r219, 248;
	mov.u32 	%r221, _ZZN3cub18CUB_300001_SM_10006detail6reduce28DeviceReduceSingleTileKernelINS2_10policy_hubIljN4cuda3std3__44plusIlEEE10Policy1000EPlSC_iS9_llNS7_10__identityEEEvT0_T1_T2_T3_T4_T6_E12temp_storage;
	add.s32 	%r222, %r221, %r220;
	st.shared.u64 	[%r222+16], %rd280;
$L__BB18_15:
	bar.sync 	0;
	setp.ne.s32 	%p55, %r1, 0;
	@%p55 bra 	$L__BB18_37;
	ld.shared.u64 	%rd235, [_ZZN3cub18CUB_300001_SM_10006detail6reduce28DeviceReduceSingleTileKernelINS2_10policy_hubIljN4cuda3std3__44plusIlEEE10Policy1000EPlSC_iS9_llNS7_10__identityEEEvT0_T1_T2_T3_T4_T6_E12temp_storage+24];
	add.s64 	%rd236, %rd235, %rd280;
	ld.shared.u64 	%rd237, [_ZZN3cub18CUB_300001_SM_10006detail6reduce28DeviceReduceSingleTileKernelINS2_10policy_hubIljN4cuda3std3__44plusIlEEE10Policy1000EPlSC_iS9_llNS7_10__identityEEEvT0_T1_T2_T3_T4_T6_E12temp_storage+32];
	add.s64 	%rd238, %rd236, %rd237;
	ld.shared.u64 	%rd239, [_ZZN3cub18CUB_300001_SM_10006detail6reduce28DeviceReduceSingleTileKernelINS2_10policy_hubIljN4cuda3std3__44plusIlEEE10Policy1000EPlSC_iS9_llNS7_10__identityEEEvT0_T1_T2_T3_T4_T6_E12temp_storage+40];
	add.s64 	%rd240, %rd238, %rd239;
	ld.shared.u64 	%rd241, [_ZZN3cub18CUB_300001_SM_10006detail6reduce28DeviceReduceSingleTileKernelINS2_10policy_hubIljN4cuda3std3__44plusIlEEE10Policy1000EPlSC_iS9_llNS7_10__identityEEEvT0_T1_T2_T3_T4_T6_E12temp_storage+48];
	add.s64 	%rd242, %rd240, %rd241;
	ld.shared.u64 	%rd243, [_ZZN3cub18CUB_300001_SM_10006detail6reduce28DeviceReduceSingleTileKernelINS2_10policy_hubIljN4cuda3std3__44plusIlEEE10Policy1000EPlSC_iS9_llNS7_10__identityEEEvT0_T1_T2_T3_T4_T6_E12temp_storage+56];
	add.s64 	%rd244, %rd242, %rd243;
	ld.shared.u64 	%rd245, [_ZZN3cub18CUB_300001_SM_10006detail6reduce28DeviceReduceSingleTileKernelINS2_10policy_hubIljN4cuda3std3__44plusIlEEE10Policy1000EPlSC_iS9_llNS7_10__identityEEEvT0_T1_T2_T3_T4_T6_E12temp_storage+64];
	add.s64 	%rd246, %rd244, %rd245;
	ld.shared.u64 	%rd247, [_ZZN3cub18CUB_300001_SM_10006detail6reduce28DeviceReduceSingleTileKernelINS2_10policy_hubIljN4cuda3std3__44plusIlEEE10Policy1000EPlSC_iS9_llNS7_10__identityEEEvT0_T1_T2_T3_T4_T6_E12temp_storage+72];
	add.s64 	%rd248, %rd246, %rd247;
	ld.shared.u64 	%rd249, [_ZZN3cub18CUB_300001_SM_10006detail6reduce28DeviceReduceSingleTileKernelINS2_10policy_hubIljN4cuda3std3__44plusIlEEE10Policy1000EPlSC_iS9_llNS7_10__identityEEEvT0_T1_T2_T3_T4_T6_E12temp_storage+80];
	add.s64 	%rd250, %rd248, %rd249;
	ld.shared.u64 	%rd251, [_ZZN3cub18CUB_300001_SM_10006detail6reduce28DeviceReduceSingleTileKernelINS2_10policy_hubIljN4cuda3std3__44plusIlEEE10Policy1000EPlSC_iS9_llNS7_10__identityEEEvT0_T1_T2_T3_T4_T6_E12temp_storage+88];
	add.s64 	%rd252, %rd250, %rd251;
	ld.shared.u64 	%rd253, [_ZZN3cub18CUB_300001_SM_10006detail6reduce28DeviceReduceSingleTileKernelINS2_10policy_hubIljN4cuda3std3__44plusIlEEE10Policy1000EPlSC_iS9_llNS7_10__identityEEEvT0_T1_T2_T3_T4_T6_E12temp_storage+96];
	add.s64 	%rd254, %rd252, %rd253;
	ld.shared.u64 	%rd255, [_ZZN3cub18CUB_300001_SM_10006detail6reduce28DeviceReduceSingleTileKernelINS2_10policy_hubIljN4cuda3std3__44plusIlEEE10Policy1000EPlSC_iS9_llNS7_10__identityEEEvT0_T1_T2_T3_T4_T6_E12temp_storage+104];
	add.s64 	%rd256, %rd254, %rd255;
	ld.shared.u64 	%rd257, [_ZZN3cub18CUB_300001_SM_10006detail6reduce28DeviceReduceSingleTileKernelINS2_10policy_hubIljN4cuda3std3__44plusIlEEE10Policy1000EPlSC_iS9_llNS7_10__identityEEEvT0_T1_T2_T3_T4_T6_E12temp_storage+112];
	add.s64 	%rd258, %rd256, %rd257;
	ld.shared.u64 	%rd259, [_ZZN3cub18CUB_300001_SM_10006detail6reduce28DeviceReduceSingleTileKernelINS2_10policy_hubIljN4cuda3std3__44plusIlEEE10Policy1000EPlSC_iS9_llNS7_10__identityEEEvT0_T1_T2_T3_T4_T6_E12temp_storage+120];
	add.s64 	%rd260, %rd258, %rd259;
	ld.shared.u64 	%rd261, [_ZZN3cub18CUB_300001_SM_10006detail6reduce28DeviceReduceSingleTileKernelINS2_10policy_hubIljN4cuda3std3__44plusIlEEE10Policy1000EPlSC_iS9_llNS7_10__identityEEEvT0_T1_T2_T3_T4_T6_E12temp_storage+128];
	add.s64 	%rd262, %rd260, %rd261;
	ld.shared.u64 	%rd263, [_ZZN3cub18CUB_300001_SM_10006detail6reduce28DeviceReduceSingleTileKernelINS2_10policy_hubIljN4cuda3std3__44plusIlEEE10Policy1000EPlSC_iS9_llNS7_10__identityEEEvT0_T1_T2_T3_T4_T6_E12temp_storage+136];
	add.s64 	%rd280, %rd262, %rd263;
	bra.uni 	$L__BB18_37;
$L__BB18_17:
	// begin inline asm
	mov.u32 %r105, %laneid;
	// end inline asm
	and.b32  	%r156, %r1, 992;
	add.s32 	%r157, %r156, 32;
	setp.gt.s32 	%p26, %r157, %r34;
	not.b32 	%r158, %r156;
	add.s32 	%r159, %r34, %r158;
	selp.b32 	%r154, %r159, 31, %p26;
	mov.b64 	{%r107, %r112}, %rd271;
	mov.b32 	%r113, 1;
	mov.b32 	%r155, -1;
	// begin inline asm
	shfl.sync.down.b32 %r106, %r107, %r113, %r154, %r155;
	// end inline asm
	// begin inline asm
	shfl.sync.down.b32 %r111, %r112, %r113, %r154, %r155;
	// end inline asm
	mov.b64 	%rd163, {%r106, %r111};
	setp.lt.s32 	%p27, %r105, %r154;
	selp.b64 	%rd164, %rd163, 0, %p27;
	add.s64 	%rd165, %rd164, %rd271;
	mov.b64 	{%r117, %r122}, %rd165;
	mov.b32 	%r123, 2;
	// begin inline asm
	shfl.sync.down.b32 %r116, %r117, %r123, %r154, %r155;
	// end inline asm
	// begin inline asm
	shfl.sync.down.b32 %r121, %r122, %r123, %r154, %r155;
	// end inline asm
	mov.b64 	%rd166, {%r116, %r121};
	add.s32 	%r160, %r105, 2;
	setp.gt.s32 	%p28, %r160, %r154;
	selp.b64 	%rd167, 0, %rd166, %p28;
	add.s64 	%rd168, %rd167, %rd165;
	mov.b64 	{%r127, %r132}, %rd168;
	mov.b32 	%r133, 4;
	// begin inline asm
	shfl.sync.down.b32 %r126, %r127, %r133, %r154, %r155;
	// end inline asm
	// begin inline asm
	shfl.sync.down.b32 %r131, %r132, %r133, %r154, %r155;
	// end inline asm
	mov.b64 	%rd169, {%r126, %r131};
	add.s32 	%r161, %r105, 4;
	setp.gt.s32 	%p29, %r161, %r154;
	selp.b64 	%rd170, 0, %rd169, %p29;
	add.s64 	%rd171, %rd170, %rd168;
	mov.b64 	{%r137, %r142}, %rd171;
	mov.b32 	%r143, 8;
	// begin inline asm
	shfl.sync.down.b32 %r136, %r137, %r143, %r154, %r155;
	// end inline asm
	// begin inline asm
	shfl.sync.down.b32 %r141, %r142, %r143, %r154, %r155;
	// end inline asm
	mov.b64 	%rd172, {%r136, %r141};
	add.s32 	%r162, %r105, 8;
	setp.gt.s32 	%p30, %r162, %r154;
	selp.b64 	%rd173, 0, %rd172, %p30;
	add.s64 	%rd174, %rd173, %rd171;
	mov.b64 	{%r147, %r152}, %rd174;
	mov.b32 	%r153, 16;
	// begin inline asm
	shfl.sync.down.b32 %r146, %r147, %r153, %r154, %r155;
	// end inline asm
	// begin inline asm
	shfl.sync.down.b32 %r151, %r152, %r153, %r154, %r155;
	// end inline asm
	mov.b64 	%rd175, {%r146, %r151};
	add.s32 	%r163, %r105, 16;
	setp.gt.s32 	%p31, %r163, %r154;
	selp.b64 	%rd176, 0, %rd175, %p31;
	add.s64 	%rd280, %rd176, %rd174;
	setp.ne.s32 	%p32, %r105, 0;
	@%p32 bra 	$L__BB18_19;
	shr.u32 	%r164, %r1, 2;
	and.b32  	%r165, %r164, 248;
	mov.u32 	%r166, _ZZN3cub18CUB_300001_SM_10006detail6reduce28DeviceReduceSingleTileKernelINS2_10policy_hubIljN4cuda3std3__44plusIlEEE10Policy1000EPlSC_iS9_llNS7_10__identityEEEvT0_T1_T2_T3_T4_T6_E12temp_storage;
	add.s32 	%r167, %r166, %r165;
	st.shared.u64 	[%r167+16], %rd280;
$L__BB18_19:
	bar.sync 	0;
	setp.ne.s32 	%p33, %r1, 0;
	@%p33 bra 	$L__BB18_37;
	setp.gt.s32 	%p34, %r34, 32;
	ld.shared.u64 	%rd177, [_ZZN3cub18CUB_300001_SM_10006detail6reduce28DeviceReduceSingleTileKernelINS2_10policy_hubIljN4cuda3std3__44plusIlEEE10Policy1000EPlSC_iS9_llNS7_10__identityEEEvT0_T1_T2_T3_T4_T6_E12temp_storage+24];
	selp.b64 	%rd178, %rd177, 0, %p34;
	add.s64 	%rd179, %rd178, %rd280;
	setp.gt.s32 	%p35, %r34, 64;
	ld.shared.u64 	%rd180, [_ZZN3cub18CUB_300001_SM_10006detail6reduce28DeviceReduceSingleTileKernelINS2_10policy_hubIljN4cuda3std3__44plusIlEEE10Policy1000EPlSC_iS9_llNS7_10__identityEEEvT0_T1_T2_T3_T4_T6_E12temp_storage+32];
	selp.b64 	%rd181, %rd180, 0, %p35;
	add.s64 	%rd182, %rd179, %rd181;
	setp.gt.s32 	%p36, %r34, 96;
	ld.shared.u64 	%rd183, [_ZZN3cub18CUB_300001_SM_10006detail6reduce28DeviceReduceSingleTileKernelINS2_10policy_hubIljN4cuda3std3__44plusIlEEE10Policy1000EPlSC_iS9_llNS7_10__identityEEEvT0_T1_T2_T3_T4_T6_E12temp_storage+40];
	selp.b64 	%rd184, %rd183, 0, %p36;
	add.s64 	%rd185, %rd182, %rd184;
	setp.gt.s32 	%p37, %r34, 128;
	ld.shared.u64 	%rd186, [_ZZN3cub18CUB_300001_SM_10006detail6reduce28DeviceReduceSingleTileKernelINS2_10policy_hubIljN4cuda3std3__44plusIlEEE10Policy1000EPlSC_iS9_llNS7_10__identityEEEvT0_T1_T2_T3_T4_T6_E12temp_storage+48];
	selp.b64 	%rd187, %rd186, 0, %p37;
	add.s64 	%rd188, %rd185, %rd187;
	setp.gt.s32 	%p38, %r34, 160;
	ld.shared.u64 	%rd189, [_ZZN3cub18CUB_300001_SM_10006detail6reduce28DeviceReduceSingleTileKernelINS2_10policy_hubIljN4cuda3std3__44plusIlEEE10Policy1000EPlSC_iS9_llNS7_10__identityEEEvT0_T1_T2_T3_T4_T6_E12temp_storage+56];
	selp.b64 	%rd190, %rd189, 0, %p38;
	add.s64 	%rd191, %rd188, %rd190;
	setp.gt.s32 	%p39, %r34, 192;
	ld.shared.u64 	%rd192, [_ZZN3cub18CUB_300001_SM_10006detail6reduce28DeviceReduceSingleTileKernelINS2_10policy_hubIljN4cuda3std3__44plusIlEEE10Policy1000EPlSC_iS9_llNS7_10__identityEEEvT0_T1_T2_T3_T4_T6_E12temp_storage+64];
	selp.b64 	%rd193, %rd192, 0, %p39;
	add.s64 	%rd194, %rd191, %rd193;
	setp.gt.s32 	%p40, %r34, 224;
	ld.shared.u64 	%rd195, [_ZZN3cub18CUB_300001_SM_10006detail6reduce28DeviceReduceSingleTileKernelINS2_10policy_hubIljN4cuda3std3__44plusIlEEE10Policy1000EPlSC_iS9_llNS7_10__identityEEEvT0_T1_T2_T3_T4_T6_E12temp_storage+72];
	selp.b64 	%rd196, %rd195, 0, %p40;
	add.s64 	%rd197, %rd194, %rd196;
	setp.gt.s32 	%p41, %r34, 256;
	ld.shared.u64 	%rd198, [_ZZN3cub18CUB_300001_SM_10006detail6reduce28DeviceReduceSingleTileKernelINS2_10policy_hubIljN4cuda3std3__44plusIlEEE10Policy1000EPlSC_iS9_llNS7_10__identityEEEvT0_T1_T2_T3_T4_T6_E12temp_storage+80];
	selp.b64 	%rd199, %rd198, 0, %p41;
	add.s64 	%rd200, %rd197, %rd199;
	setp.gt.s32 	%p42, %r34, 288;
	ld.shared.u64 	%rd201, [_ZZN3cub18CUB_300001_SM_10006detail6reduce28DeviceReduceSingleTileKernelINS2_10policy_hubIljN4cuda3std3__44plusIlEEE10Policy1000EPlSC_iS9_llNS7_10__identityEEEvT0_T1_T2_T3_T4_T6_E12temp_storage+88];
	selp.b64 	%rd202, %rd201, 0, %p42;
	add.s64 	%rd203, %rd200, %rd202;
	setp.gt.s32 	%p43, %r34, 320;
	ld.shared.u64 	%rd204, [_ZZN3cub18CUB_300001_SM_10006detail6reduce28DeviceReduceSingleTileKernelINS2_10policy_hubIljN4cuda3std3__44plusIlEEE10Policy1000EPlSC_iS9_llNS7_10__identityEEEvT0_T1_T2_T3_T4_T6_E12temp_storage+96];
	selp.b64 	%rd205, %rd204, 0, %p43;
	add.s64 	%rd206, %rd203, %rd205;
	setp.gt.s32 	%p44, %r34, 352;
	ld.shared.u64 	%rd207, [_ZZN3cub18CUB_300001_SM_10006detail6reduce28DeviceReduceSingleTileKernelINS2_10policy_hubIljN4cuda3std3__44plusIlEEE10Policy1000EPlSC_iS9_llNS7_10__identityEEEvT0_T1_T2_T3_T4_T6_E12temp_storage+104];
	selp.b64 	%rd208, %rd207, 0, %p44;
	add.s64 	%rd209, %rd206, %rd208;
	setp.gt.s32 	%p45, %r34, 384;
	ld.shared.u64 	%rd210, [_ZZN3cub18CUB_300001_SM_10006detail6reduce28DeviceReduceSingleTileKernelINS2_10policy_hubIljN4cuda3std3__44plusIlEEE10Policy1000EPlSC_iS9_llNS7_10__identityEEEvT0_T1_T2_T3_T4_T6_E12temp_storage+112];
	selp.b64 	%rd211, %rd210, 0, %p45;
	add.s64 	%rd212, %rd209, %rd211;
	setp.gt.s32 	%p46, %r34, 416;
	ld.shared.u64 	%rd213, [_ZZN3cub18CUB_300001_SM_10006detail6reduce28DeviceReduceSingleTileKernelINS2_10policy_hubIljN4cuda3std3__44plusIlEEE10Policy1000EPlSC_iS9_llNS7_10__identityEEEvT0_T1_T2_T3_T4_T6_E12temp_storage+120];
	selp.b64 	%rd214, %rd213, 0, %p46;
	add.s64 	%rd215, %rd212, %rd214;
	setp.gt.s32 	%p47, %r34, 448;
	ld.shared.u64 	%rd216, [_ZZN3cub18CUB_300001_SM_10006detail6reduce28DeviceReduceSingleTileKernelINS2_10policy_hubIljN4cuda3std3__44plusIlEEE10Policy1000EPlSC_iS9_llNS7_10__identityEEEvT0_T1_T2_T3_T4_T6_E12temp_storage+128];
	selp.b64 	%rd217, %rd216, 0, %p47;
	add.s64 	%rd218, %rd215, %rd217;
	setp.gt.s32 	%p48, %r34, 480;
	ld.shared.u64 	%rd219, [_ZZN3cub18CUB_300001_SM_10006detail6reduce28DeviceReduceSingleTileKernelINS2_10policy_hubIljN4cuda3std3__44plusIlEEE10Policy1000EPlSC_iS9_llNS7_10__identityEEEvT0_T1_T2_T3_T4_T6_E12temp_storage+136];
	selp.b64 	%rd220, %rd219, 0, %p48;
	add.s64 	%rd280, %rd218, %rd220;
	bra.uni 	$L__BB18_37;
$L__BB18_21:
	mov.u32 	%r13, %tid.x;
	mul.wide.u32 	%rd52, %r13, 8;
	add.s64 	%rd39, %rd35, %rd52;
	// begin inline asm
	ld.global.nc.u64 %rd38, [%rd39];
	// end inline asm
	add.s64 	%rd41, %rd39, 4096;
	// begin inline asm
	ld.global.nc.u64 %rd40, [%rd41];
	// end inline asm
	add.s64 	%rd43, %rd39, 8192;
	// begin inline asm
	ld.global.nc.u64 %rd42, [%rd43];
	// end inline asm
	add.s64 	%rd45, %rd39, 12288;
	// begin inline asm
	ld.global.nc.u64 %rd44, [%rd45];
	// end inline asm
	add.s64 	%rd47, %rd39, 16384;
	// begin inline asm
	ld.global.nc.u64 %rd46, [%rd47];
	// end inline asm
	add.s64 	%rd49, %rd39, 20480;
	// begin inline asm
	ld.global.nc.u64 %rd48, [%rd49];
	// end inline asm
	add.s64 	%rd51, %rd39, 24576;
	// begin inline asm
	ld.global.nc.u64 %rd50, [%rd51];
	// end inline asm
	add.s64 	%rd53, %rd40, %rd38;
	add.s64 	%rd54, %rd42, %rd53;
	add.s64 	%rd55, %rd44, %rd54;
	add.s64 	%rd56, %rd46, %rd55;
	add.s64 	%rd57, %rd48, %rd56;
	add.s64 	%rd279, %rd50, %rd57;
	setp.lt.u32 	%p3, %r34, 7168;
	mov.b32 	%r231, 3584;
	@%p3 bra 	$L__BB18_25;
	add.s32 	%r14, %r34, -3584;
	mov.b32 	%r231, 3584;
$L__BB18_23:
	add.s32 	%r37, %r231, %r13;
	mul.wide.u32 	%rd72, %r37, 8;
	add.s64 	%rd59, %rd35, %rd72;
	// begin inline asm
	ld.global.nc.u64 %rd58, [%rd59];
	// end inline asm
	add.s64 	%rd61, %rd59, 4096;
	// begin inline asm
	ld.global.nc.u64 %rd60, [%rd61];
	// end inline asm
	add.s64 	%rd63, %rd59, 8192;
	// begin inline asm
	ld.global.nc.u64 %rd62, [%rd63];
	// end inline asm
	add.s64 	%rd65, %rd59, 12288;
	// begin inline asm
	ld.global.nc.u64 %rd64, [%rd65];
	// end inline asm
	add.s64 	%rd67, %rd59, 16384;
	// begin inline asm
	ld.global.nc.u64 %rd66, [%rd67];
	// end inline asm
	add.s64 	%rd69, %rd59, 20480;
	// begin inline asm
	ld.global.nc.u64 %rd68, [%rd69];
	// end inline asm
	add.s64 	%rd71, %rd59, 24576;
	// begin inline asm
	ld.global.nc.u64 %rd70, [%rd71];
	// end inline asm
	add.s64 	%rd73, %rd58, %rd279;
	add.s64 	%rd74, %rd60, %rd73;
	add.s64 	%rd75, %rd62, %rd74;
	add.s64 	%rd76, %rd64, %rd75;
	add.s64 	%rd77, %rd66, %rd76;
	add.s64 	%rd78, %rd68, %rd77;
	add.s64 	%rd279, %rd70, %rd78;
	sub.s32 	%r38, %r34, %r231;
	setp.lt.s32 	%p4, %r38, 3584;
	@%p4 bra 	$L__BB18_33;
	add.s32 	%r231, %r231, 3584;
	setp.le.s32 	%p5, %r231, %r14;
	@%p5 bra 	$L__BB18_23;
$L__BB18_25:
	setp.le.s32 	%p6, %r34, %r231;
	@%p6 bra 	$L__BB18_33;
	sub.s32 	%r18, %r34, %r231;
	setp.ge.s32 	%p7, %r13, %r18;
	@%p7 bra 	$L__BB18_33;
	not.b32 	%r39, %r13;
	add.s32 	%r40, %r34, %r39;
	sub.s32 	%r19, %r40, %r231;
	and.b32  	%r41, %r19, 1536;
	setp.eq.s32 	%p8, %r41, 1536;
	mov.u32 	%r235, %r13;
	@%p8 bra 	$L__BB18_30;
	add.s32 	%r233, %r13, %r231;
	shr.u32 	%r42, %r19, 9;
	add.s32 	%r43, %r42, 1;
	and.b32  	%r44, %r43, 3;
	neg.s32 	%r232, %r44;
	mov.u32 	%r235, %r13;
$L__BB18_29:
	.pragma "nounroll";
	mul.wide.u32 	%rd82, %r233, 8;
	add.s64 	%rd81, %rd35, %rd82;
	// begin inline asm
	ld.global.nc.u64 %rd80, [%rd81];
	// end inline asm
	add.s64 	%rd279, %rd80, %rd279;
	add.s32 	%r235, %r235, 512;
	add.s32 	%r233, %r233, 512;
	add.s32 	%r232, %r232, 1;
	setp.ne.s32 	%p9, %r232, 0;
	@%p9 bra 	$L__BB18_29;
$L__BB18_30:
	setp.lt.u32 	%p10, %r19, 1536;
	@%p10 bra 	$L__BB18_33;
	cvt.u64.u32 	%rd83, %r235;
	cvt.u64.u32 	%rd84, %r231;
	add.s64 	%rd85, %rd83, %rd84;
	shl.b64 	%rd86, %rd85, 3;
	add.s64 	%rd87, %rd86, %rd35;
	add.s64 	%rd277, %rd87, 8192;
	add.s32 	%r236, %r235, %r231;
$L__BB18_32:
	mul.wide.u32 	%rd96, %r236, 8;
	add.s64 	%rd89, %rd35, %rd96;
	// begin inline asm
	ld.global.nc.u64 %rd88, [%rd89];
	// end inline asm
	add.s64 	%rd97, %rd88, %rd279;
	add.s64 	%rd91, %rd277, -4096;
	// begin inline asm
	ld.global.nc.u64 %rd90, [%rd91];
	// end inline asm
	add.s64 	%rd98, %rd90, %rd97;
	// begin inline asm
	ld.global.nc.u64 %rd92, [%rd277];
	// end inline asm
	add.s64 	%rd99, %rd92, %rd98;
	add.s64 	%rd95, %rd277, 4096;
	// begin inline asm
	ld.global.nc.u64 %rd94, [%rd95];
	// end inline asm
	add.s64 	%rd279, %rd94, %rd99;
	add.s32 	%r235, %r235, 2048;
	add.s64 	%rd277, %rd277, 16384;
	add.s32 	%r236, %r236, 2048;
	setp.lt.s32 	%p11, %r235, %r18;
	@%p11 bra 	$L__BB18_32;
$L__BB18_33:
	// begin inline asm
	mov.u32 %r45, %laneid;
	// end inline asm
	mov.b64 	{%r47, %r52}, %rd279;
	mov.b32 	%r53, 1;
	mov.b32 	%r94, 31;
	mov.b32 	%r95, -1;
	// begin inline asm
	shfl.sync.down.b32 %r46, %r47, %r53, %r94, %r95;
	// end inline asm
	// begin inline asm
	shfl.sync.down.b32 %r51, %r52, %r53, %r94, %r95;
	// end inline asm
	mov.b64 	%rd100, {%r46, %r51};
	setp.gt.s32 	%p12, %r45, 30;
	selp.b64 	%rd101, 0, %rd100, %p12;
	add.s64 	%rd102, %rd101, %rd279;
	mov.b64 	{%r57, %r62}, %rd102;
	mov.b32 	%r63, 2;
	// begin inline asm
	shfl.sync.down.b32 %r56, %r57, %r63, %r94, %r95;
	// end inline asm
	// begin inline asm
	shfl.sync.down.b32 %r61, %r62, %r63, %r94, %r95;
	// end inline asm
	mov.b64 	%rd103, {%r56, %r61};
	setp.gt.s32 	%p13, %r45, 29;
	selp.b64 	%rd104, 0, %rd103, %p13;
	add.s64 	%rd105, %rd104, %rd102;
	mov.b64 	{%r67, %r72}, %rd105;
	mov.b32 	%r73, 4;
	// begin inline asm
	shfl.sync.down.b32 %r66, %r67, %r73, %r94, %r95;
	// end inline asm
	// begin inline asm
	shfl.sync.down.b32 %r71, %r72, %r73, %r94, %r95;
	// end inline asm
	mov.b64 	%rd106, {%r66, %r71};
	setp.gt.s32 	%p14, %r45, 27;
	selp.b64 	%rd107, 0, %rd106, %p14;
	add.s64 	%rd108, %rd107, %rd105;
	mov.b64 	{%r77, %r82}, %rd108;
	mov.b32 	%r83, 8;
	// begin inline asm
	shfl.sync.down.b32 %r76, %r77, %r83, %r94, %r95;
	// end inline asm
	// begin inline asm
	shfl.sync.down.b32 %r81, %r82, %r83, %r94, %r95;
	// end inline asm
	mov.b64 	%rd109, {%r76, %r81};
	setp.gt.s32 	%p15, %r45, 23;
	selp.b64 	%rd110, 0, %rd109, %p15;
	add.s64 	%rd111, %rd110, %rd108;
	mov.b64 	{%r87, %r92}, %rd111;
	mov.b32 	%r93, 16;
	// begin inline asm
	shfl.sync.down.b32 %r86, %r87, %r93, %r94, %r95;
	// end inline asm
	// begin inline asm
	shfl.sync.down.b32 %r91, %r92, %r93, %r94, %r95;
	// end inline asm
	mov.b64 	%rd112, {%r86, %r91};
	setp.gt.s32 	%p16, %r45, 15;
	selp.b64 	%rd113, 0, %rd112, %p16;
	add.s64 	%rd280, %rd113, %rd111;
	setp.ne.s32 	%p17, %r45, 0;
	@%p17 bra 	$L__BB18_35;
	shr.u32 	%r96, %r13, 2;
	and.b32  	%r97, %r96, 248;
	mov.u32 	%r98, _ZZN3cub18CUB_300001_SM_10006detail6reduce28DeviceReduceSingleTileKernelINS2_10policy_hubIljN4cuda3std3__44plusIlEEE10Policy1000EPlSC_iS9_llNS7_10__identityEEEvT0_T1_T2_T3_T4_T6_E12temp_storage;
	add.s32 	%r99, %r98, %r97;
	st.shared.u64 	[%r99+16], %rd280;
$L__BB18_35:
	bar.sync 	0;
	setp.ne.s32 	%p18, %r13, 0;
	@%p18 bra 	$L__BB18_37;
	ld.shared.u64 	%rd114, [_ZZN3cub18CUB_300001_SM_10006detail6reduce28DeviceReduceSingleTileKernelINS2_10policy_hubIljN4cuda3std3__44plusIlEEE10Policy1000EPlSC_iS9_llNS7_10__identityEEEvT0_T1_T2_T3_T4_T6_E12temp_storage+24];
	add.s64 	%rd115, %rd114, %rd280;
	ld.shared.u64 	%rd116, [_ZZN3cub18CUB_300001_SM_10006detail6reduce28DeviceReduceSingleTileKernelINS2_10policy_hubIljN4cuda3std3__44plusIlEEE10Policy1000EPlSC_iS9_llNS7_10__identityEEEvT0_T1_T2_T3_T4_T6_E12temp_storage+32];
	add.s64 	%rd117, %rd115, %rd116;
	ld.shared.u64 	%rd118, [_ZZN3cub18CUB_300001_SM_10006detail6reduce28DeviceReduceSingleTileKernelINS2_10policy_hubIljN4cuda3std3__44plusIlEEE10Policy1000EPlSC_iS9_llNS7_10__identityEEEvT0_T1_T2_T3_T4_T6_E12temp_storage+40];
	add.s64 	%rd119, %rd117, %rd118;
	ld.shared.u64 	%rd120, [_ZZN3cub18CUB_300001_SM_10006detail6reduce28DeviceReduceSingleTileKernelINS2_10policy_hubIljN4cuda3std3__44plusIlEEE10Policy1000EPlSC_iS9_llNS7_10__identityEEEvT0_T1_T2_T3_T4_T6_E12temp_storage+48];
	add.s64 	%rd121, %rd119, %rd120;
	ld.shared.u64 	%rd122, [_ZZN3cub18CUB_300001_SM_10006detail6reduce28DeviceReduceSingleTileKernelINS2_10policy_hubIljN4cuda3std3__44plusIlEEE10Policy1000EPlSC_iS9_llNS7_10__identityEEEvT0_T1_T2_T3_T4_T6_E12temp_storage+56];
	add.s64 	%rd123, %rd121, %rd122;
	ld.shared.u64 	%rd124, [_ZZN3cub18CUB_300001_SM_10006detail6reduce28DeviceReduceSingleTileKernelINS2_10policy_hubIljN4cuda3std3__44plusIlEEE10Policy1000EPlSC_iS9_llNS7_10__identityEEEvT0_T1_T2_T3_T4_T6_E12temp_storage+64];
	add.s64 	%rd125, %rd123, %rd124;
	ld.shared.u64 	%rd126, [_ZZN3cub18CUB_300001_SM_10006detail6reduce28DeviceReduceSingleTileKernelINS2_10policy_hubIljN4cuda3std3__44plusIlEEE10Policy1000EPlSC_iS9_llNS7_10__identityEEEvT0_T1_T2_T3_T4_T6_E12temp_storage+72];
	add.s64 	%rd127, %rd125, %rd126;
	ld.shared.u64 	%rd128, [_ZZN3cub18CUB_300001_SM_10006detail6reduce28DeviceReduceSingleTileKernelINS2_10policy_hubIljN4cuda3std3__44plusIlEEE10Policy1000EPlSC_iS9_llNS7_10__identityEEEvT0_T1_T2_T3_T4_T6_E12temp_storage+80];
	add.s64 	%rd129, %rd127, %rd128;
	ld.shared.u64 	%rd130, [_ZZN3cub18CUB_300001_SM_10006detail6reduce28DeviceReduceSingleTileKernelINS2_10policy_hubIljN4cuda3std3__44plusIlEEE10Policy1000EPlSC_iS9_llNS7_10__identityEEEvT0_T1_T2_T3_T4_T6_E12temp_storage+88];
	add.s64 	%rd131, %rd129, %rd130;
	ld.shared.u64 	%rd132, [_ZZN3cub18CUB_300001_SM_10006detail6reduce28DeviceReduceSingleTileKernelINS2_10policy_hubIljN4cuda3std3__44plusIlEEE10Policy1000EPlSC_iS9_llNS7_10__identityEEEvT0_T1_T2_T3_T4_T6_E12temp_storage+96];
	add.s64 	%rd133, %rd131, %rd132;
	ld.shared.u64 	%rd134, [_ZZN3cub18CUB_300001_SM_10006detail6reduce28DeviceReduceSingleTileKernelINS2_10policy_hubIljN4cuda3std3__44plusIlEEE10Policy1000EPlSC_iS9_llNS7_10__identityEEEvT0_T1_T2_T3_T4_T6_E12temp_storage+104];
	add.s64 	%rd135, %rd133, %rd134;
	ld.shared.u64 	%rd136, [_ZZN3cub18CUB_300001_SM_10006detail6reduce28DeviceReduceSingleTileKernelINS2_10policy_hubIljN4cuda3std3__44plusIlEEE10Policy1000EPlSC_iS9_llNS7_10__identityEEEvT0_T1_T2_T3_T4_T6_E12temp_storage+112];
	add.s64 	%rd137, %rd135, %rd136;
	ld.shared.u64 	%rd138, [_ZZN3cub18CUB_300001_SM_10006detail6reduce28DeviceReduceSingleTileKernelINS2_10policy_hubIljN4cuda3std3__44plusIlEEE10Policy1000EPlSC_iS9_llNS7_10__identityEEEvT0_T1_T2_T3_T4_T6_E12temp_storage+120];
	add.s64 	%rd139, %rd137, %rd138;
	ld.shared.u64 	%rd140, [_ZZN3cub18CUB_300001_SM_10006detail6reduce28DeviceReduceSingleTileKernelINS2_10policy_hubIljN4cuda3std3__44plusIlEEE10Policy1000EPlSC_iS9_llNS7_10__identityEEEvT0_T1_T2_T3_T4_T6_E12temp_storage+128];
	add.s64 	%rd141, %rd139, %rd140;
	ld.shared.u64 	%rd142, [_ZZN3cub18CUB_300001_SM_10006detail6reduce28DeviceReduceSingleTileKernelINS2_10policy_hubIljN4cuda3std3__44plusIlEEE10Policy1000EPlSC_iS9_llNS7_10__identityEEEvT0_T1_T2_T3_T4_T6_E12temp_storage+136];
	add.s64 	%rd280, %rd141, %rd142;
$L__BB18_37:
	mov.u32 	%r223, %tid.x;
	setp.ne.s32 	%p56, %r223, 0;
	@%p56 bra 	$L__BB18_39;
	add.s64 	%rd264, %rd280, %rd36;
	st.global.u64 	[%rd1], %rd264;
$L__BB18_39:
	ret;

}
	// .globl	_ZN3cub18CUB_300001_SM_10006detail6reduce28DeviceReduceSingleTileKernelINS2_10policy_hubIlyN4cuda3std3__44plusIlEEE10Policy1000EN6thrust24THRUST_300001_SM_1000_NS18transform_iteratorI16positive_functorNSD_6detail15normal_iteratorINSD_10device_ptrIfEEEEllEEPlyS9_llNS7_10__identityEEEvT0_T1_T2_T3_T4_T6_
.visible .entry _ZN3cub18CUB_300001_SM_10006detail6reduce28DeviceReduceSingleTileKernelINS2_10policy_hubIlyN4cuda3std3__44plusIlEEE10Policy1000EN6thrust24THRUST_300001_SM_1000_NS18transform_iteratorI16positive_functorNSD_6detail15normal_iteratorINSD_10device_ptrIfEEEEllEEPlyS9_llNS7_10__identityEEEvT0_T1_T2_T3_T4_T6_(
	.param .align 8 .b8 _ZN3cub18CUB_300001_SM_10006detail6reduce28DeviceReduceSingleTileKernelINS2_10policy_hubIlyN4cuda3std3__44plusIlEEE10Policy1000EN6thrust24THRUST_300001_SM_1000_NS18transform_iteratorI16positive_functorNSD_6detail15normal_iteratorINSD_10device_ptrIfEEEEllEEPlyS9_llNS7_10__identityEEEvT0_T1_T2_T3_T4_T6__param_0[16],
	.param .u64 .ptr .align 1 _ZN3cub18CUB_300001_SM_10006detail6reduce28DeviceReduceSingleTileKernelINS2_10policy_hubIlyN4cuda3std3__44plusIlEEE10Policy1000EN6thrust24THRUST_300001_SM_1000_NS18transform_iteratorI16positive_functorNSD_6detail15normal_iteratorINSD_10device_ptrIfEEEEllEEPlyS9_llNS7_10__identityEEEvT0_T1_T2_T3_T4_T6__param_1,
	.param .u64 _ZN3cub18CUB_300001_SM_10006detail6reduce28DeviceReduceSingleTileKernelINS2_10policy_hubIlyN4cuda3std3__44plusIlEEE10Policy1000EN6thrust24THRUST_300001_SM_1000_NS18transform_iteratorI16positive_functorNSD_6detail15normal_iteratorINSD_10device_ptrIfEEEEllEEPlyS9_llNS7_10__identityEEEvT0_T1_T2_T3_T4_T6__param_2,
	.param .align 1 .b8 _ZN3cub18CUB_300001_SM_10006detail6reduce28DeviceReduceSingleTileKernelINS2_10policy_hubIlyN4cuda3std3__44plusIlEEE10Policy1000EN6thrust24THRUST_300001_SM_1000_NS18transform_iteratorI16positive_functorNSD_6detail15normal_iteratorINSD_10device_ptrIfEEEEllEEPlyS9_llNS7_10__identityEEEvT0_T1_T2_T3_T4_T6__param_3[1],
	.param .u64 _ZN3cub18CUB_300001_SM_10006detail6reduce28DeviceReduceSingleTileKernelINS2_10policy_hubIlyN4cuda3std3__44plusIlEEE10Policy1000EN6thrust24THRUST_300001_SM_1000_NS18transform_iteratorI16positive_functorNSD_6detail15normal_iteratorINSD_10device_ptrIfEEEEllEEPlyS9_llNS7_10__identityEEEvT0_T1_T2_T3_T4_T6__param_4,
	.param .align 1 .b8 _ZN3cub18CUB_300001_SM_10006detail6reduce28DeviceReduceSingleTileKernelINS2_10policy_hubIlyN4cuda3std3__44plusIlEEE10Policy1000EN6thrust24THRUST_300001_SM_1000_NS18transform_iteratorI16positive_functorNSD_6detail15normal_iteratorINSD_10device_ptrIfEEEEllEEPlyS9_llNS7_10__identityEEEvT0_T1_T2_T3_T4_T6__param_5[1]
)
.maxntid 512
.minnctapersm 1
{
	.reg .pred 	%p<140>;
	.reg .b16 	%rs<9>;
	.reg .b32 	%r<256>;
	.reg .b32 	%f<74>;
	.reg .b64 	%rd<403>;
	// demoted variable
	.shared .align 8 .b8 _ZZN3cub18CUB_300001_SM_10006detail6reduce28DeviceReduceSingleTileKernelINS2_10policy_hubIlyN4cuda3std3__44plusIlEEE10Policy1000EN6thrust24THRUST_300001_SM_1000_NS18transform_iteratorI16positive_functorNSD_6detail15normal_iteratorINSD_10device_ptrIfEEEEllEEPlyS9_llNS7_10__identityEEEvT0_T1_T2_T3_T4_T6_E12temp_storage[152];
	ld.param.u64 	%rd57, [_ZN3cub18CUB_300001_SM_10006detail6reduce28DeviceReduceSingleTileKernelINS2_10policy_hubIlyN4cuda3std3__44plusIlEEE10Policy1000EN6thrust24THRUST_300001_SM_1000_NS18transform_iteratorI16positive_functorNSD_6detail15normal_iteratorINSD_10device_ptrIfEEEEllEEPlyS9_llNS7_10__identityEEEvT0_T1_T2_T3_T4_T6__param_0];
	ld.param.u64 	%rd60, [_ZN3cub18CUB_300001_SM_10006detail6reduce28DeviceReduceSingleTileKernelINS2_10policy_hubIlyN4cuda3std3__44plusIlEEE10Policy1000EN6thrust24THRUST_300001_SM_1000_NS18transform_iteratorI16positive_functorNSD_6detail15normal_iteratorINSD_10device_ptrIfEEEEllEEPlyS9_llNS7_10__identityEEEvT0_T1_T2_T3_T4_T6__param_1];
	ld.param.u64 	%rd58, [_ZN3cub18CUB_300001_SM_10006detail6reduce28DeviceReduceSingleTileKernelINS2_10policy_hubIlyN4cuda3std3__44plusIlEEE10Policy1000EN6thrust24THRUST_300001_SM_1000_NS18transform_iteratorI16positive_functorNSD_6detail15normal_iteratorINSD_10device_ptrIfEEEEllEEPlyS9_llNS7_10__identityEEEvT0_T1_T2_T3_T4_T6__param_2];
	ld.param.u64 	%rd59, [_ZN3cub18CUB_300001_SM_10006detail6reduce28DeviceReduceSingleTileKernelINS2_10policy_hubIlyN4cuda3std3__44plusIlEEE10Policy1000EN6thrust24THRUST_300001_SM_1000_NS18transform_iteratorI16positive_functorNSD_6detail15normal_iteratorINSD_10device_ptrIfEEEEllEEPlyS9_llNS7_10__identityEEEvT0_T1_T2_T3_T4_T6__param_4];
	cvta.to.global.u64 	%rd1, %rd60;
	setp.ne.s64 	%p1, %rd58, 0;
	@%p1 bra 	$L__BB19_3;
	mov.u32 	%r241, %tid.x;
	setp.ne.s32 	%p139, %r241, 0;
	@%p139 bra 	$L__BB19_51;
	st.global.u64 	[%rd1], %rd59;
	bra.uni 	$L__BB19_51;
$L__BB19_3:
	cvta.to.global.u64 	%rd2, %rd57;
	setp.gt.u64 	%p2, %rd58, 3583;
	@%p2 bra 	$L__BB19_28;
	cvt.u32.u64 	%r1, %rd58;
	mov.u32 	%r2, %tid.x;
	setp.ge.u32 	%p67, %r2, %r1;
	mov.b64 	%rd386, 0;
	mov.u32 	%r245, %r2;
	@%p67 bra 	$L__BB19_6;
	mul.wide.u32 	%rd207, %r2, 4;
	add.s64 	%rd208, %rd2, %rd207;
	ld.global.f32 	%f44, [%rd208];
	setp.gt.f32 	%p68, %f44, 0f00000000;
	selp.u64 	%rd386, 1, 0, %p68;
	add.s32 	%r245, %r2, 512;
$L__BB19_6:
	setp.ge.u32 	%p69, %r245, %r1;
	@%p69 bra 	$L__BB19_19;
	not.b32 	%r118, %r245;
	add.s32 	%r119, %r118, %r1;
	shr.u32 	%r120, %r119, 9;
	add.s32 	%r5, %r120, 1;
	and.b32  	%r6, %r5, 15;
	setp.lt.u32 	%p70, %r119, 7680;
	@%p70 bra 	$L__BB19_10;
	and.b32  	%r121, %r5, 16777200;
	neg.s32 	%r243, %r121;
	mul.wide.u32 	%rd210, %r245, 4;
	add.s64 	%rd211, %rd210, %rd2;
	add.s64 	%rd377, %rd211, 16384;
$L__BB19_9:
	.pragma "nounroll";
	ld.global.f32 	%f45, [%rd377+-16384];
	setp.gt.f32 	%p71, %f45, 0f00000000;
	selp.u64 	%rd212, 1, 0, %p71;
	add.s64 	%rd213, %rd386, %rd212;
	ld.global.f32 	%f46, [%rd377+-14336];
	setp.gt.f32 	%p72, %f46, 0f00000000;
	selp.u64 	%rd214, 1, 0, %p72;
	add.s64 	%rd215, %rd213, %rd214;
	ld.global.f32 	%f47, [%rd377+-12288];
	setp.gt.f32 	%p73, %f47, 0f00000000;
	selp.u64 	%rd216, 1, 0, %p73;
	add.s64 	%rd217, %rd215, %rd216;
	ld.global.f32 	%f48, [%rd377+-10240];
	setp.gt.f32 	%p74, %f48, 0f00000000;
	selp.u64 	%rd218, 1, 0, %p74;
	add.s64 	%rd219, %rd217, %rd218;
	ld.global.f32 	%f49, [%rd377+-8192];
	setp.gt.f32 	%p75, %f49, 0f00000000;
	selp.u64 	%rd220, 1, 0, %p75;
	add.s64 	%rd221, %rd219, %rd220;
	ld.global.f32 	%f50, [%rd377+-6144];
	setp.gt.f32 	%p76, %f50, 0f00000000;
	selp.u64 	%rd222, 1, 0, %p76;
	add.s64 	%rd223, %rd221, %rd222;
	ld.global.f32 	%f51, [%rd377+-4096];
	setp.gt.f32 	%p77, %f51, 0f00000000;
	selp.u64 	%rd224, 1, 0, %p77;
	add.s64 	%rd225, %rd223, %rd224;
	ld.global.f32 	%f52, [%rd377+-2048];
	setp.gt.f32 	%p78, %f52, 0f00000000;
	selp.u64 	%rd226, 1, 0, %p78;
	add.s64 	%rd227, %rd225, %rd226;
	ld.global.f32 	%f53, [%rd377];
	setp.gt.f32 	%p79, %f53, 0f00000000;
	selp.u64 	%rd228, 1, 0, %p79;
	add.s64 	%rd229, %rd227, %rd228;
	ld.global.f32 	%f54, [%rd377+2048];
	setp.gt.f32 	%p80, %f54, 0f00000000;
	selp.u64 	%rd230, 1, 0, %p80;
	add.s64 	%rd231, %rd229, %rd230;
	ld.global.f32 	%f55, [%rd377+4096];
	setp.gt.f32 	%p81, %f55, 0f00000000;
	selp.u64 	%rd232, 1, 0, %p81;
	add.s64 	%rd233, %rd231, %rd232;
	ld.global.f32 	%f56, [%rd377+6144];
	setp.gt.f32 	%p82, %f56, 0f00000000;
	selp.u64 	%rd234, 1, 0, %p82;
	add.s64 	%rd235, %rd233, %rd234;
	ld.global.f32 	%f57, [%rd377+8192];
	setp.gt.f32 	%p83, %f57, 0f00000000;
	selp.u64 	%rd236, 1, 0, %p83;
	add.s64 	%rd237, %rd235, %rd236;
	ld.global.f32 	%f58, [%rd377+10240];
	setp.gt.f32 	%p84, %f58, 0f00000000;
	selp.u64 	%rd238, 1, 0, %p84;
	add.s64 	%rd239, %rd237, %rd238;
	ld.global.f32 	%f59, [%rd377+12288];
	setp.gt.f32 	%p85, %f59, 0f00000000;
	selp.u64 	%rd240, 1, 0, %p85;
	add.s64 	%rd241, %rd239, %rd240;
	ld.global.f32 	%f60, [%rd377+14336];
	setp.gt.f32 	%p86, %f60, 0f00000000;
	selp.u64 	%rd242, 1, 0, %p86;
	add.s64 	%rd386, %rd241, %rd242;
	add.s32 	%r245, %r245, 8192;
	add.s32 	%r243, %r243, 16;
	add.s64 	%rd377, %rd377, 32768;
	setp.ne.s32 	%p87, %r243, 0;
	@%p87 bra 	$L__BB19_9;
$L__BB19_10:
	setp.eq.s32 	%p88, %r6, 0;
	@%p88 bra 	$L__BB19_19;
	and.b32  	%r13, %r5, 7;
	setp.lt.u32 	%p89, %r6, 8;
	@%p89 bra 	$L__BB19_13;
	mul.wide.s32 	%rd244, %r245, 4;
	add.s64 	%rd245, %rd2, %rd244;
	ld.global.f32 	%f61, [%rd245];
	setp.gt.f32 	%p90, %f61, 0f00000000;
	selp.u64 	%rd246, 1, 0, %p90;
	add.s64 	%rd247, %rd386, %rd246;
	ld.global.f32 	%f62, [%rd245+2048];
	setp.gt.f32 	%p91, %f62, 0f00000000;
	selp.u64 	%rd248, 1, 0, %p91;
	add.s64 	%rd249, %rd247, %rd248;
	ld.global.f32 	%f63, [%rd245+4096];
	setp.gt.f32 	%p92, %f63, 0f00000000;
	selp.u64 	%rd250, 1, 0, %p92;
	add.s64 	%rd251, %rd249, %rd250;
	ld.global.f32 	%f64, [%rd245+6144];
	setp.gt.f32 	%p93, %f64, 0f00000000;
	selp.u64 	%rd252, 1, 0, %p93;
	add.s64 	%rd253, %rd251, %rd252;
	ld.global.f32 	%f65, [%rd245+8192];
	setp.gt.f32 	%p94, %f65, 0f00000000;
	selp.u64 	%rd254, 1, 0, %p94;
	add.s64 	%rd255, %rd253, %rd254;
	ld.global.f32 	%f66, [%rd245+10240];
	setp.gt.f32 	%p95, %f66, 0f00000000;
	selp.u64 	%rd256, 1, 0, %p95;
	add.s64 	%rd257, %rd255, %rd256;
	ld.global.f32 	%f67, [%rd245+12288];
	setp.gt.f32 	%p96, %f67, 0f00000000;
	selp.u64 	%rd258, 1, 0, %p96;
	add.s64 	%rd259, %rd257, %rd258;
	ld.global.f32 	%f68, [%rd245+14336];
	setp.gt.f32 	%p97, %f68, 0f00000000;
	selp.u64 	%rd260, 1, 0, %p97;
	add.s64 	%rd386, %rd259, %rd260;
	add.s32 	%r245, %r245, 4096;
$L__BB19_13:
	setp.eq.s32 	%p98, %r13, 0;
	@%p98 bra 	$L__BB19_19;
	and.b32  	%r16, %r5, 3;
	setp.lt.u32 	%p99, %r13, 4;
	@%p99 bra 	$L__BB19_16;
	mul.wide.s32 	%rd262, %r245, 4;
	add.s64 	%rd263, %rd2, %rd262;
	ld.global.f32 	%f69, [%rd263];
	setp.gt.f32 	%p100, %f69, 0f00000000;
	selp.u64 	%rd264, 1, 0, %p100;
	add.s64 	%rd265, %rd386, %rd264;
	ld.global.f32 	%f70, [%rd263+2048];
	setp.gt.f32 	%p101, %f70, 0f00000000;
	selp.u64 	%rd266, 1, 0, %p101;
	add.s64 	%rd267, %rd265, %rd266;
	ld.global.f32 	%f71, [%rd263+4096];
	setp.gt.f32 	%p102, %f71, 0f00000000;
	selp.u64 	%rd268, 1, 0, %p102;
	add.s64 	%rd269, %rd267, %rd268;
	ld.global.f32 	%f72, [%rd263+6144];
	setp.gt.f32 	%p103, %f72, 0f00000000;
	selp.u64 	%rd270, 1, 0, %p103;
	add.s64 	%rd386, %rd269, %rd270;
	add.s32 	%r245, %r245, 2048;
$L__BB19_16:
	setp.eq.s32 	%p104, %r16, 0;
	@%p104 bra 	$L__BB19_19;
	neg.s32 	%r248, %r16;
$L__BB19_18:
	.pragma "nounroll";
	mul.wide.s32 	%rd271, %r245, 4;
	add.s64 	%rd272, %rd2, %rd271;
	ld.global.f32 	%f73, [%rd272];
	setp.gt.f32 	%p105, %f73, 0f00000000;
	selp.u64 	%rd273, 1, 0, %p105;
	add.s64 	%rd386, %rd386, %rd273;
	add.s32 	%r245, %r245, 512;
	add.s32 	%r248, %r248, 1;
	setp.ne.s32 	%p106, %r248, 0;
	@%p106 bra 	$L__BB19_18;
$L__BB19_19:
	setp.lt.u64 	%p107, %rd58, 512;
	@%p107 bra 	$L__BB19_24;
	// begin inline asm
	mov.u32 %r185, %laneid;
	// end inline asm
	mov.b64 	{%r187, %r192}, %rd386;
	mov.b32 	%r193, 1;
	mov.b32 	%r234, 31;
	mov.b32 	%r235, -1;
	// begin inline asm
	shfl.sync.down.b32 %r186, %r187, %r193, %r234, %r235;
	// end inline asm
	// begin inline asm
	shfl.sync.down.b32 %r191, %r192, %r193, %r234, %r235;
	// end inline asm
	mov.b64 	%rd332, {%r186, %r191};
	setp.gt.s32 	%p131, %r185, 30;
	selp.b64 	%rd333, 0, %rd332, %p131;
	add.s64 	%rd334, %rd333, %rd386;
	mov.b64 	{%r197, %r202}, %rd334;
	mov.b32 	%r203, 2;
	// begin inline asm
	shfl.sync.down.b32 %r196, %r197, %r203, %r234, %r235;
	// end inline asm
	// begin inline asm
	shfl.sync.down.b32 %r201, %r202, %r203, %r234, %r235;
	// end inline asm
	mov.b64 	%rd335, {%r196, %r201};
	setp.gt.s32 	%p132, %r185, 29;
	selp.b64 	%rd336, 0, %rd335, %p132;
	add.s64 	%rd337, %rd336, %rd334;
	mov.b64 	{%r207, %r212}, %rd337;
	mov.b32 	%r213, 4;
	// begin inline asm
	shfl.sync.down.b32 %r206, %r207, %r213, %r234, %r235;
	// end inline asm
	// begin inline asm
	shfl.sync.down.b32 %r211, %r212, %r213, %r234, %r235;
	// end inline asm
	mov.b64 	%rd338, {%r206, %r211};
	setp.gt.s32 	%p133, %r185, 27;
	selp.b64 	%rd339, 0, %rd338, %p133;
	add.s64 	%rd340, %rd339, %rd337;
	mov.b64 	{%r217, %r222}, %rd340;
	mov.b32 	%r223, 8;
	// begin inline asm
	shfl.sync.down.b32 %r216, %r217, %r223, %r234, %r235;
	// end inline asm
	// begin inline asm
	shfl.sync.down.b32 %r221, %r222, %r223, %r234, %r235;
	// end inline asm
	mov.b64 	%rd341, {%r216, %r221};
	setp.gt.s32 	%p134, %r185, 23;
	selp.b64 	%rd342, 0, %rd341, %p134;
	add.s64 	%rd343, %rd342, %rd340;
	mov.b64 	{%r227, %r232}, %rd343;
	mov.b32 	%r233, 16;
	// begin inline asm
	shfl.sync.down.b32 %r226, %r227, %r233, %r234, %r235;
	// end inline asm
	// begin inline asm
	shfl.sync.down.b32 %r231, %r232, %r233, %r234, %r235;
	// end inline asm
	mov.b64 	%rd344, {%r226, %r231};
	setp.gt.s32 	%p135, %r185, 15;
	selp.b64 	%rd345, 0, %rd344, %p135;
	add.s64 	%rd402, %rd345, %rd343;
	setp.ne.s32 	%p136, %r185, 0;
	@%p136 bra 	$L__BB19_22;
	shr.u32 	%r236, %r2, 2;
	and.b32  	%r237, %r236, 248;
	mov.u32 	%r238, _ZZN3cub18CUB_300001_SM_10006detail6reduce28DeviceReduceSingleTileKernelINS2_10policy_hubIlyN4cuda3std3__44plusIlEEE10Policy1000EN6thrust24THRUST_300001_SM_1000_NS18transform_iteratorI16positive_functorNSD_6detail15normal_iteratorINSD_10device_ptrIfEEEEllEEPlyS9_llNS7_10__identityEEEvT0_T1_T2_T3_T4_T6_E12temp_storage;
	add.s32 	%r239, %r238, %r237;
	st.shared.u64 	[%r239+16], %rd402;
$L__BB19_22:
	bar.sync 	0;
	setp.ne.s32 	%p137, %r2, 0;
	@%p137 bra 	$L__BB19_49;
	ld.shared.u64 	%rd346, [_ZZN3cub18CUB_300001_SM_10006detail6reduce28DeviceReduceSingleTileKernelINS2_10policy_hubIlyN4cuda3std3__44plusIlEEE10Policy1000EN6thrust24THRUST_300001_SM_1000_NS18transform_iteratorI16positive_functorNSD_6detail15normal_iteratorINSD_10device_ptrIfEEEEllEEPlyS9_llNS7_10__identityEEEvT0_T1_T2_T3_T4_T6_E12temp_storage+24];
	add.s64 	%rd347, %rd346, %rd402;
	ld.shared.u64 	%rd348, [_ZZN3cub18CUB_300001_SM_10006detail6reduce28DeviceReduceSingleTileKernelINS2_10policy_hubIlyN4cuda3std3__44plusIlEEE10Policy1000EN6thrust24THRUST_300001_SM_1000_NS18transform_iteratorI16positive_functorNSD_6detail15normal_iteratorINSD_10device_ptrIfEEEEllEEPlyS9_llNS7_10__identityEEEvT0_T1_T2_T3_T4_T6_E12temp_storage+32];
	add.s64 	%rd349, %rd347, %rd348;
	ld.shared.u64 	%rd350, [_ZZN3cub18CUB_300001_SM_10006detail6reduce28DeviceReduceSingleTileKernelINS2_10policy_hubIlyN4cuda3std3__44plusIlEEE10Policy1000EN6thrust24THRUST_300001_SM_1000_NS18transform_iteratorI16positive_functorNSD_6detail15normal_iteratorINSD_10device_ptrIfEEEEllEEPlyS9_llNS7_10__identityEEEvT0_T1_T2_T3_T4_T6_E12temp_storage+40];
	add.s64 	%rd351, %rd349, %rd350;
	ld.shared.u64 	%rd352, [_ZZN3cub18CUB_300001_SM_10006detail6reduce28DeviceReduceSingleTileKernelINS2_10policy_hubIlyN4cuda3std3__44plusIlEEE10Policy1000EN6thrust24THRUST_300001_SM_1000_NS18transform_iteratorI16positive_functorNSD_6detail15normal_iteratorINSD_10device_ptrIfEEEEllEEPlyS9_llNS7_10__identityEEEvT0_T1_T2_T3_T4_T6_E12temp_storage+48];
	add.s64 	%rd353, %rd351, %rd352;
	ld.shared.u64 	%rd354, [_ZZN3cub18CUB_300001_SM_10006detail6reduce28DeviceReduceSingleTileKernelINS2_10policy_hubIlyN4cuda3std3__44plusIlEEE10Policy1000EN6thrust24THRUST_300001_SM_1000_NS18transform_iteratorI16positive_functorNSD_6detail15normal_iteratorINSD_10device_ptrIfEEEEllEEPlyS9_llNS7_10__identityEEEvT0_T1_T2_T3_T4_T6_E12temp_storage+56];
	add.s64 	%rd355, %rd353, %rd354;
	ld.shared.u64 	%rd356, [_ZZN3cub18CUB_300001_SM_10006detail6reduce28DeviceReduceSingleTileKernelINS2_10policy_hubIlyN4cuda3std3__44plusIlEEE10Policy1000EN6thrust24THRUST_300001_SM_1000_NS18transform_iteratorI16positive_functorNSD_6detail15normal_iteratorINSD_10device_ptrIfEEEEllEEPlyS9_llNS7_10__identityEEEvT0_T1_T2_T3_T4_T6_E12temp_storage+64];
	add.s64 	%rd357, %rd355, %rd356;
	ld.shared.u64 	%rd358, [_ZZN3cub18CUB_300001_SM_10006detail6reduce28DeviceReduceSingleTileKernelINS2_10policy_hubIlyN4cuda3std3__44plusIlEEE10Policy1000EN6thrust24THRUST_300001_SM_1000_NS18transform_iteratorI16positive_functorNSD_6detail15normal_iteratorINSD_10device_ptrIfEEEEllEEPlyS9_llNS7_10__identityEEEvT0_T1_T2_T3_T4_T6_E12temp_storage+72];
	add.s64 	%rd359, %rd357, %rd358;
	ld.shared.u64 	%rd360, [_ZZN3cub18CUB_300001_SM_10006detail6reduce28DeviceReduceSingleTileKernelINS2_10policy_hubIlyN4cuda3std3__44plusIlEEE10Policy1000EN6thrust24THRUST_300001_SM_1000_NS18transform_iteratorI16positive_functorNSD_6detail15normal_iteratorINSD_10device_ptrIfEEEEllEEPlyS9_llNS7_10__identityEEEvT0_T1_T2_T3_T4_T6_E12temp_storage+80];
	add.s64 	%rd361, %rd359, %rd360;
	ld.shared.u64 	%rd362, [_ZZN3cub18CUB_300001_SM_10006detail6reduce28DeviceReduceSingleTileKernelINS2_10policy_hubIlyN4cuda3std3__44plusIlEEE10Policy1000EN6thrust24THRUST_300001_SM_1000_NS18transform_iteratorI16positive_functorNSD_6detail15normal_iteratorINSD_10device_ptrIfEEEEllEEPlyS9_llNS7_10__identityEEEvT0_T1_T2_T3_T4_T6_E12temp_storage+88];
	add.s64 	%rd363, %rd361, %rd362;
	ld.shared.u64 	%rd364, [_ZZN3cub18CUB_300001_SM_10006detail6reduce28DeviceReduceSingleTileKernelINS2_10policy_hubIlyN4cuda3std3__44plusIlEEE10Policy1000EN6thrust24THRUST_300001_SM_1000_NS18transform_iteratorI16positive_functorNSD_6detail15normal_iteratorINSD_10device_ptrIfEEEEllEEPlyS9_llNS7_10__identityEEEvT0_T1_T2_T3_T4_T6_E12temp_storage+96];
	add.s64 	%rd365, %rd363, %rd364;
	ld.shared.u64 	%rd366, [_ZZN3cub18CUB_300001_SM_10006detail6reduce28DeviceReduceSingleTileKernelINS2_10policy_hubIlyN4cuda3std3__44plusIlEEE10Policy1000EN6thrust24THRUST_300001_SM_1000_NS18transform_iteratorI16positive_functorNSD_6detail15normal_iteratorINSD_10device_ptrIfEEEEllEEPlyS9_llNS7_10__identityEEEvT0_T1_T2_T3_T4_T6_E12temp_storage+104];
	add.s64 	%rd367, %rd365, %rd366;
	ld.shared.u64 	%rd368, [_ZZN3cub18CUB_300001_SM_10006detail6reduce28DeviceReduceSingleTileKernelINS2_10policy_hubIlyN4cuda3std3__44plusIlEEE10Policy1000EN6thrust24THRUST_300001_SM_1000_NS18transform_iteratorI16positive_functorNSD_6detail15normal_iteratorINSD_10device_ptrIfEEEEllEEPlyS9_llNS7_10__identityEEEvT0_T1_T2_T3_T4_T6_E12temp_storage+112];
	add.s64 	%rd369, %rd367, %rd368;
	ld.shared.u64 	%rd370, [_ZZN3cub18CUB_300001_SM_10006detail6reduce28DeviceReduceSingleTileKernelINS2_10policy_hubIlyN4cuda3std3__44plusIlEEE10Policy1000EN6thrust24THRUST_300001_SM_1000_NS18transform_iteratorI16positive_functorNSD_6detail15normal_iteratorINSD_10device_ptrIfEEEEllEEPlyS9_llNS7_10__identityEEEvT0_T1_T2_T3_T4_T6_E12temp_storage+120];
	add.s64 	%rd371, %rd369, %rd370;
	ld.shared.u64 	%rd372, [_ZZN3cub18CUB_300001_SM_10006detail6reduce28DeviceReduceSingleTileKernelINS2_10policy_hubIlyN4cuda3std3__44plusIlEEE10Policy1000EN6thrust24THRUST_300001_SM_1000_NS18transform_iteratorI16positive_functorNSD_6detail15normal_iteratorINSD_10device_ptrIfEEEEllEEPlyS9_llNS7_10__identityEEEvT0_T1_T2_T3_T4_T6_E12temp_storage+128];
	add.s64 	%rd373, %rd371, %rd372;
	ld.shared.u64 	%rd374, [_ZZN3cub18CUB_300001_SM_10006detail6reduce28DeviceReduceSingleTileKernelINS2_10policy_hubIlyN4cuda3std3__44plusIlEEE10Policy1000EN6thrust24THRUST_300001_SM_1000_NS18transform_iteratorI16positive_functorNSD_6detail15normal_iteratorINSD_10device_ptrIfEEEEllEEPlyS9_llNS7_10__identityEEEvT0_T1_T2_T3_T4_T6_E12temp_storage+136];
	add.s64 	%rd402, %rd373, %rd374;
	bra.uni 	$L__BB19_49;
$L__BB19_24:
	// begin inline asm
	mov.u32 %r122, %laneid;
	// end inline asm
	and.b32  	%r173, %r2, 992;
	add.s32 	%r174, %r173, 32;
	setp.gt.u32 	%p108, %r174, %r1;
	not.b32 	%r175, %r173;
	add.s32 	%r176, %r1, %r175;
	selp.b32 	%r171, %r176, 31, %p108;
	mov.b64 	{%r124, %r129}, %rd386;
	mov.b32 	%r130, 1;
	mov.b32 	%r172, -1;
	// begin inline asm
	shfl.sync.down.b32 %r123, %r124, %r130, %r171, %r172;
	// end inline asm
	// begin inline asm
	shfl.sync.down.b32 %r128, %r129, %r130, %r171, %r172;
	// end inline asm
	mov.b64 	%rd274, {%r123, %r128};
	setp.lt.s32 	%p109, %r122, %r171;
	selp.b64 	%rd275, %rd274, 0, %p109;
	add.s64 	%rd276, %rd275, %rd386;
	mov.b64 	{%r134, %r139}, %rd276;
	mov.b32 	%r140, 2;
	// begin inline asm
	shfl.sync.down.b32 %r133, %r134, %r140, %r171, %r172;
	// end inline asm
	// begin inline asm
	shfl.sync.down.b32 %r138, %r139, %r140, %r171, %r172;
	// end inline asm
	mov.b64 	%rd277, {%r133, %r138};
	add.s32 	%r177, %r122, 2;
	setp.gt.s32 	%p110, %r177, %r171;
	selp.b64 	%rd278, 0, %rd277, %p110;
	add.s64 	%rd279, %rd278, %rd276;
	mov.b64 	{%r144, %r149}, %rd279;
	mov.b32 	%r150, 4;
	// begin inline asm
	shfl.sync.down.b32 %r143, %r144, %r150, %r171, %r172;
	// end inline asm
	// begin inline asm
	shfl.sync.down.b32 %r148, %r149, %r150, %r171, %r172;
	// end inline asm
	mov.b64 	%rd280, {%r143, %r148};
	add.s32 	%r178, %r122, 4;
	setp.gt.s32 	%p111, %r178, %r171;
	selp.b64 	%rd281, 0, %rd280, %p111;
	add.s64 	%rd282, %rd281, %rd279;
	mov.b64 	{%r154, %r159}, %rd282;
	mov.b32 	%r160, 8;
	// begin inline asm
	shfl.sync.down.b32 %r153, %r154, %r160, %r171, %r172;
	// end inline asm
	// begin inline asm
	shfl.sync.down.b32 %r158, %r159, %r160, %r171, %r172;
	// end inline asm
	mov.b64 	%rd283, {%r153, %r158};
	add.s32 	%r179, %r122, 8;
	setp.gt.s32 	%p112, %r179, %r171;
	selp.b64 	%rd284, 0, %rd283, %p112;
	add.s64 	%rd285, %rd284, %rd282;
	mov.b64 	{%r164, %r169}, %rd285;
	mov.b32 	%r170, 16;
	// begin inline asm
	shfl.sync.down.b32 %r163, %r164, %r170, %r171, %r172;
	// end inline asm
	// begin inline asm
	shfl.sync.down.b32 %r168, %r169, %r170, %r171, %r172;
	// end inline asm
	mov.b64 	%rd286, {%r163, %r168};
	add.s32 	%r180, %r122, 16;
	setp.gt.s32 	%p113, %r180, %r171;
	selp.b64 	%rd287, 0, %rd286, %p113;
	add.s64 	%rd402, %rd287, %rd285;
	setp.ne.s32 	%p114, %r122, 0;
	@%p114 bra 	$L__BB19_26;
	shr.u32 	%r181, %r2, 2;
	and.b32  	%r182, %r181, 248;
	mov.u32 	%r183, _ZZN3cub18CUB_300001_SM_10006detail6reduce28DeviceReduceSingleTileKernelINS2_10policy_hubIlyN4cuda3std3__44plusIlEEE10Policy1000EN6thrust24THRUST_300001_SM_1000_NS18transform_iteratorI16positive_functorNSD_6detail15normal_iteratorINSD_10device_ptrIfEEEEllEEPlyS9_llNS7_10__identityEEEvT0_T1_T2_T3_T4_T6_E12temp_storage;
	add.s32 	%r184, %r183, %r182;
	st.shared.u64 	[%r184+16], %rd402;
$L__BB19_26:
	bar.sync 	0;
	setp.ne.s32 	%p115, %r2, 0;
	@%p115 bra 	$L__BB19_49;
	setp.gt.u64 	%p116, %rd58, 32;
	ld.shared.u64 	%rd288, [_ZZN3cub18CUB_300001_SM_10006detail6reduce28DeviceReduceSingleTileKernelINS2_10policy_hubIlyN4cuda3std3__44plusIlEEE10Policy1000EN6thrust24THRUST_300001_SM_1000_NS18transform_iteratorI16positive_functorNSD_6detail15normal_iteratorINSD_10device_ptrIfEEEEllEEPlyS9_llNS7_10__identityEEEvT0_T1_T2_T3_T4_T6_E12temp_storage+24];
	selp.b64 	%rd289, %rd288, 0, %p116;
	add.s64 	%rd290, %rd289, %rd402;
	setp.gt.u64 	%p117, %rd58, 64;
	ld.shared.u64 	%rd291, [_ZZN3cub18CUB_300001_SM_10006detail6reduce28DeviceReduceSingleTileKernelINS2_10policy_hubIlyN4cuda3std3__44plusIlEEE10Policy1000EN6thrust24THRUST_300001_SM_1000_NS18transform_iteratorI16positive_functorNSD_6detail15normal_iteratorINSD_10device_ptrIfEEEEllEEPlyS9_llNS7_10__identityEEEvT0_T1_T2_T3_T4_T6_E12temp_storage+32];
	selp.b64 	%rd292, %rd291, 0, %p117;
	add.s64 	%rd293, %rd290, %rd292;
	setp.gt.u64 	%p118, %rd58, 96;
	ld.shared.u64 	%rd294, [_ZZN3cub18CUB_300001_SM_10006detail6reduce28DeviceReduceSingleTileKernelINS2_10policy_hubIlyN4cuda3std3__44plusIlEEE10Policy1000EN6thrust24THRUST_300001_SM_1000_NS18transform_iteratorI16positive_functorNSD_6detail15normal_iteratorINSD_10device_ptrIfEEEEllEEPlyS9_llNS7_10__identityEEEvT0_T1_T2_T3_T4_T6_E12temp_storage+40];
	selp.b64 	%rd295, %rd294, 0, %p118;
	add.s64 	%rd296, %rd293, %rd295;
	setp.gt.u64 	%p119, %rd58, 128;
	ld.shared.u64 	%rd297, [_ZZN3cub18CUB_300001_SM_10006detail6reduce28DeviceReduceSingleTileKernelINS2_10policy_hubIlyN4cuda3std3__44plusIlEEE10Policy1000EN6thrust24THRUST_300001_SM_1000_NS18transform_iteratorI16positive_functorNSD_6detail15normal_iteratorINSD_10device_ptrIfEEEEllEEPlyS9_llNS7_10__identityEEEvT0_T1_T2_T3_T4_T6_E12temp_storage+48];
	selp.b64 	%rd298, %rd297, 0, %p119;
	add.s64 	%rd299, %rd296, %rd298;
	setp.gt.u64 	%p120, %rd58, 160;
	ld.shared.u64 	%rd300, [_ZZN3cub18CUB_300001_SM_10006detail6reduce28DeviceReduceSingleTileKernelINS2_10policy_hubIlyN4cuda3std3__44plusIlEEE10Policy1000EN6thrust24THRUST_300001_SM_1000_NS18transform_iteratorI16positive_functorNSD_6detail15normal_iteratorINSD_10device_ptrIfEEEEllEEPlyS9_llNS7_10__identityEEEvT0_T1_T2_T3_T4_T6_E12temp_storage+56];
	selp.b64 	%rd301, %rd300, 0, %p120;
	add.s64 	%rd302, %rd299, %rd301;
	setp.gt.u64 	%p121, %rd58, 192;
	ld.shared.u64 	%rd303, [_ZZN3cub18CUB_300001_SM_10006detail6reduce28DeviceReduceSingleTileKernelINS2_10policy_hubIlyN4cuda3std3__44plusIlEEE10Policy1000EN6thrust24THRUST_300001_SM_1000_NS18transform_iteratorI16positive_functorNSD_6detail15normal_iteratorINSD_10device_ptrIfEEEEllEEPlyS9_llNS7_10__identityEEEvT0_T1_T2_T3_T4_T6_E12temp_storage+64];
	selp.b64 	%rd304, %rd303, 0, %p121;
	add.s64 	%rd305, %rd302, %rd304;
	setp.gt.u64 	%p122, %rd58, 224;
	ld.shared.u64 	%rd306, [_ZZN3cub18CUB_300001_SM_10006detail6reduce28DeviceReduceSingleTileKernelINS2_10policy_hubIlyN4cuda3std3__44plusIlEEE10Policy1000EN6thrust24THRUST_300001_SM_1000_NS18transform_iteratorI16positive_functorNSD_6detail15normal_iteratorINSD_10device_ptrIfEEEEllEEPlyS9_llNS7_10__identityEEEvT0_T1_T2_T3_T4_T6_E12temp_storage+72];
	selp.b64 	%rd307, %rd306, 0, %p122;
	add.s64 	%rd308, %rd305, %rd307;
	setp.gt.u64 	%p123, %rd58, 256;
	ld.shared.u64 	%rd309, [_ZZN3cub18CUB_300001_SM_10006detail6reduce28DeviceReduceSingleTileKernelINS2_10policy_hubIlyN4cuda3std3__44plusIlEEE10Policy1000EN6thrust24THRUST_300001_SM_1000_NS18transform_iteratorI16positive_functorNSD_6detail15normal_iteratorINSD_10device_ptrIfEEEEllEEPlyS9_llNS7_10__identityEEEvT0_T1_T2_T3_T4_T6_E12temp_storage+80];
	selp.b64 	%rd310, %rd309, 0, %p123;
	add.s64 	%rd311, %rd308, %rd310;
	setp.gt.u64 	%p124, %rd58, 288;
	ld.shared.u64 	%rd312, [_ZZN3cub18CUB_300001_SM_10006detail6reduce28DeviceReduceSingleTileKernelINS2_10policy_hubIlyN4cuda3std3__44plusIlEEE10Policy1000EN6thrust24THRUST_300001_SM_1000_NS18transform_iteratorI16positive_functorNSD_6detail15normal_iteratorINSD_10device_ptrIfEEEEllEEPlyS9_llNS7_10__identityEEEvT0_T1_T2_T3_T4_T6_E12temp_storage+88];
	selp.b64 	%rd313, %rd312, 0, %p124;
	add.s64 	%rd314, %rd311, %rd313;
	setp.gt.u64 	%p125, %rd58, 320;
	ld.shared.u64 	%rd315, [_ZZN3cub18CUB_300001_SM_10006detail6reduce28DeviceReduceSingleTileKernelINS2_10policy_hubIlyN4cuda3std3__44plusIlEEE10Policy1000EN6thrust24THRUST_300001_SM_1000_NS18transform_iteratorI16positive_functorNSD_6detail15normal_iteratorINSD_10device_ptrIfEEEEllEEPlyS9_llNS7_10__identityEEEvT0_T1_T2_T3_T4_T6_E12temp_storage+96];
	selp.b64 	%rd316, %rd315, 0, %p125;
	add.s64 	%rd317, %rd314, %rd316;
	setp.gt.u64 	%p126, %rd58, 352;
	ld.shared.u64 	%rd318, [_ZZN3cub18CUB_300001_SM_10006detail6reduce28DeviceReduceSingleTileKernelINS2_10policy_hubIlyN4cuda3std3__44plusIlEEE10Policy1000EN6thrust24THRUST_300001_SM_1000_NS18transform_iteratorI16positive_functorNSD_6detail15normal_iteratorINSD_10device_ptrIfEEEEllEEPlyS9_llNS7_10__identityEEEvT0_T1_T2_T3_T4_T6_E12temp_storage+104];
	selp.b64 	%rd319, %rd318, 0, %p126;
	add.s64 	%rd320, %rd317, %rd319;
	setp.gt.u64 	%p127, %rd58, 384;
	ld.shared.u64 	%rd321, [_ZZN3cub18CUB_300001_SM_10006detail6reduce28DeviceReduceSingleTileKernelINS2_10policy_hubIlyN4cuda3std3__44plusIlEEE10Policy1000EN6thrust24THRUST_300001_SM_1000_NS18transform_iteratorI16positive_functorNSD_6detail15normal_iteratorINSD_10device_ptrIfEEEEllEEPlyS9_llNS7_10__identityEEEvT0_T1_T2_T3_T4_T6_E12temp_storage+112];
	selp.b64 	%rd322, %rd321, 0, %p127;
	add.s64 	%rd323, %rd320, %rd322;
	setp.gt.u64 	%p128, %rd58, 416;
	ld.shared.u64 	%rd324, [_ZZN3cub18CUB_300001_SM_10006detail6reduce28DeviceReduceSingleTileKernelINS2_10policy_hubIlyN4cuda3std3__44plusIlEEE10Policy1000EN6thrust24THRUST_300001_SM_1000_NS18transform_iteratorI16positive_functorNSD_6detail15normal_iteratorINSD_10device_ptrIfEEEEllEEPlyS9_llNS7_10__identityEEEvT0_T1_T2_T3_T4_T6_E12temp_storage+120];
	selp.b64 	%rd325, %rd324, 0, %p128;
	add.s64 	%rd326, %rd323, %rd325;
	setp.gt.u64 	%p129, %rd58, 448;
	ld.shared.u64 	%rd327, [_ZZN3cub18CUB_300001_SM_10006detail6reduce28DeviceReduceSingleTileKernelINS2_10policy_hubIlyN4cuda3std3__44plusIlEEE10Policy1000EN6thrust24THRUST_300001_SM_1000_NS18transform_iteratorI16positive_functorNSD_6detail15normal_iteratorINSD_10device_ptrIfEEEEllEEPlyS9_llNS7_10__identityEEEvT0_T1_T2_T3_T4_T6_E12temp_storage+128];
	selp.b64 	%rd328, %rd327, 0, %p129;
	add.s64 	%rd329, %rd326, %rd328;
	setp.gt.u64 	%p130, %rd58, 480;
	ld.shared.u64 	%rd330, [_ZZN3cub18CUB_300001_SM_10006detail6reduce28DeviceReduceSingleTileKernelINS2_10policy_hubIlyN4cuda3std3__44plusIlEEE10Policy1000EN6thrust24THRUST_300001_SM_1000_NS18transform_iteratorI16positive_functorNSD_6detail15normal_iteratorINSD_10device_ptrIfEEEEllEEPlyS9_llNS7_10__identityEEEvT0_T1_T2_T3_T4_T6_E12temp_storage+136];
	selp.b64 	%rd331, %rd330, 0, %p130;
	add.s64 	%rd402, %rd329, %rd331;
	bra.uni 	$L__BB19_49;
$L__BB19_28:
	mov.u32 	%r24, %tid.x;
	cvt.u64.u32 	%rd25, %r24;
	mul.wide.u32 	%rd62, %r24, 4;
	add.s64 	%rd26, %rd2, %rd62;
	ld.global.f32 	%f1, [%rd26];
	setp.gt.f32 	%p3, %f1, 0f00000000;
	selp.u64 	%rd63, 1, 0, %p3;
	ld.global.f32 	%f2, [%rd26+2048];
	setp.gt.f32 	%p4, %f2, 0f00000000;
	selp.u64 	%rd64, 1, 0, %p4;
	ld.global.f32 	%f3, [%rd26+4096];
	setp.gt.f32 	%p5, %f3, 0f00000000;
	selp.u64 	%rd65, 1, 0, %p5;
	ld.global.f32 	%f4, [%rd26+6144];
	setp.gt.f32 	%p6, %f4, 0f00000000;
	selp.u64 	%rd66, 1, 0, %p6;
	ld.global.f32 	%f5, [%rd26+8192];
	setp.gt.f32 	%p7, %f5, 0f00000000;
	selp.u64 	%rd67, 1, 0, %p7;
	ld.global.f32 	%f6, [%rd26+10240];
	setp.gt.f32 	%p8, %f6, 0f00000000;
	selp.u64 	%rd68, 1, 0, %p8;
	ld.global.f32 	%f7, [%rd26+12288];
	setp.gt.f32 	%p9, %f7, 0f00000000;
	selp.u64 	%rd69, 1, 0, %p9;
	add.s64 	%rd70, %rd64, %rd63;
	add.s64 	%rd71, %rd70, %rd65;
	add.s64 	%rd72, %rd71, %rd66;
	add.s64 	%rd73, %rd72, %rd67;
	add.s64 	%rd74, %rd73, %rd68;
	add.s64 	%rd401, %rd74, %rd69;
	add.s64 	%rd28, %rd58, -3584;
	setp.lt.u64 	%p10, %rd28, 3584;
	mov.b64 	%rd389, 3584;
	@%p10 bra 	$L__BB19_32;
	mov.b64 	%rd389, 3584;
$L__BB19_30:
	shl.b64 	%rd76, %rd389, 2;
	add.s64 	%rd77, %rd26, %rd76;
	ld.global.f32 	%f8, [%rd77];
	setp.gt.f32 	%p11, %f8, 0f00000000;
	selp.u64 	%rd78, 1, 0, %p11;
	ld.global.f32 	%f9, [%rd77+2048];
	setp.gt.f32 	%p12, %f9, 0f00000000;
	selp.u64 	%rd79, 1, 0, %p12;
	ld.global.f32 	%f10, [%rd77+4096];
	setp.gt.f32 	%p13, %f10, 0f00000000;
	selp.u64 	%rd80, 1, 0, %p13;
	ld.global.f32 	%f11, [%rd77+6144];
	setp.gt.f32 	%p14, %f11, 0f00000000;
	selp.u64 	%rd81, 1, 0, %p14;
	ld.global.f32 	%f12, [%rd77+8192];
	setp.gt.f32 	%p15, %f12, 0f00000000;
	selp.u64 	%rd82, 1, 0, %p15;
	ld.global.f32 	%f13, [%rd77+10240];
	setp.gt.f32 	%p16, %f13, 0f00000000;
	selp.u64 	%rd83, 1, 0, %p16;
	ld.global.f32 	%f14, [%rd77+12288];
	setp.gt.f32 	%p17, %f14, 0f00000000;
	selp.u64 	%rd84, 1, 0, %p17;
	add.s64 	%rd85, %rd401, %rd78;
	add.s64 	%rd86, %rd85, %rd79;
	add.s64 	%rd87, %rd86, %rd80;
	add.s64 	%rd88, %rd87, %rd81;
	add.s64 	%rd89, %rd88, %rd82;
	add.s64 	%rd90, %rd89, %rd83;
	add.s64 	%rd401, %rd90, %rd84;
	sub.s64 	%rd91, %rd58, %rd389;
	setp.lt.u64 	%p18, %rd91, 3584;
	@%p18 bra 	$L__BB19_45;
	add.s64 	%rd389, %rd389, 3584;
	setp.le.u64 	%p19, %rd389, %rd28;
	@%p19 bra 	$L__BB19_30;
$L__BB19_32:
	setp.le.u64 	%p20, %rd58, %rd389;
	cvt.u32.u64 	%r52, %rd389;
	cvt.u32.u64 	%r53, %rd58;
	sub.s32 	%r54, %r53, %r52;
	setp.ge.s32 	%p21, %r24, %r54;
	or.pred  	%p22, %p20, %p21;
	@%p22 bra 	$L__BB19_45;
	not.b32 	%r57, %r24;
	add.s32 	%r58, %r57, %r53;
	sub.s32 	%r60, %r58, %r52;
	shr.u32 	%r61, %r60, 9;
	add.s32 	%r25, %r61, 1;
	and.b32  	%r26, %r25, 15;
	setp.lt.u32 	%p23, %r60, 7680;
	mov.u32 	%r252, %r24;
	@%p23 bra 	$L__BB19_36;
	and.b32  	%r62, %r25, 16777200;
	neg.s32 	%r250, %r62;
	add.s64 	%rd93, %rd389, %rd25;
	shl.b64 	%rd94, %rd93, 2;
	add.s64 	%rd95, %rd94, %rd2;
	add.s64 	%rd391, %rd95, 16384;
	mov.u32 	%r252, %r24;
$L__BB19_35:
	.pragma "nounroll";
	ld.global.f32 	%f15, [%rd391+-16384];
	setp.gt.f32 	%p24, %f15, 0f00000000;
	selp.u64 	%rd96, 1, 0, %p24;
	add.s64 	%rd97, %rd401, %rd96;
	ld.global.f32 	%f16, [%rd391+-14336];
	setp.gt.f32 	%p25, %f16, 0f00000000;
	selp.u64 	%rd98, 1, 0, %p25;
	add.s64 	%rd99, %rd97, %rd98;
	ld.global.f32 	%f17, [%rd391+-12288];
	setp.gt.f32 	%p26, %f17, 0f00000000;
	selp.u64 	%rd100, 1, 0, %p26;
	add.s64 	%rd101, %rd99, %rd100;
	ld.global.f32 	%f18, [%rd391+-10240];
	setp.gt.f32 	%p27, %f18, 0f00000000;
	selp.u64 	%rd102, 1, 0, %p27;
	add.s64 	%rd103, %rd101, %rd102;
	ld.global.f32 	%f19, [%rd391+-8192];
	setp.gt.f32 	%p28, %f19, 0f00000000;
	selp.u64 	%rd104, 1, 0, %p28;
	add.s64 	%rd105, %rd103, %rd104;
	ld.global.f32 	%f20, [%rd391+-6144];
	setp.gt.f32 	%p29, %f20, 0f00000000;
	selp.u64 	%rd106, 1, 0, %p29;
	add.s64 	%rd107, %rd105, %rd106;
	ld.global.f32 	%f21, [%rd391+-4096];
	setp.gt.f32 	%p30, %f21, 0f00000000;
	selp.u64 	%rd108, 1, 0, %p30;
	add.s64 	%rd109, %rd107, %rd108;
	ld.global.f32 	%f22, [%rd391+-2048];
	setp.gt.f32 	%p31, %f22, 0f00000000;
	selp.u64 	%rd110, 1, 0, %p31;
	add.s64 	%rd111, %rd109, %rd110;
	ld.global.f32 	%f23, [%rd391];
	setp.gt.f32 	%p32, %f23, 0f00000000;
	selp.u64 	%rd112, 1, 0, %p32;
	add.s64 	%rd113, %rd111, %rd112;
	ld.global.f32 	%f24, [%rd391+2048];
	setp.gt.f32 	%p33, %f24, 0f00000000;
	selp.u64 	%rd114, 1, 0, %p33;
	add.s64 	%rd115, %rd113, %rd114;
	ld.global.f32 	%f25, [%rd391+4096];
	setp.gt.f32 	%p34, %f25, 0f00000000;
	selp.u64 	%rd116, 1, 0, %p34;
	add.s64 	%rd117, %rd115, %rd116;
	ld.global.f32 	%f26, [%rd391+6144];
	setp.gt.f32 	%p35, %f26, 0f00000000;
	selp.u64 	%rd118, 1, 0, %p35;
	add.s64 	%rd119, %rd117, %rd118;
	ld.global.f32 	%f27, [%rd391+8192];
	setp.gt.f32 	%p36, %f27, 0f00000000;
	selp.u64 	%rd120, 1, 0, %p36;
	add.s64 	%rd121, %rd119, %rd120;
	ld.global.f32 	%f28, [%rd391+10240];
	setp.gt.f32 	%p37, %f28, 0f00000000;
	selp.u64 	%rd122, 1, 0, %p37;
	add.s64 	%rd123, %rd121, %rd122;
	ld.global.f32 	%f29, [%rd391+12288];
	setp.gt.f32 	%p38, %f29, 0f00000000;
	selp.u64 	%rd124, 1, 0, %p38;
	add.s64 	%rd125, %rd123, %rd124;
	ld.global.f32 	%f30, [%rd391+14336];
	setp.gt.f32 	%p39, %f30, 0f00000000;
	selp.u64 	%rd126, 1, 0, %p39;
	add.s64 	%rd401, %rd125, %rd126;
	add.s32 	%r252, %r252, 8192;
	add.s32 	%r250, %r250, 16;
	add.s64 	%rd391, %rd391, 32768;
	setp.ne.s32 	%p40, %r250, 0;
	@%p40 bra 	$L__BB19_35;
$L__BB19_36:
	setp.eq.s32 	%p41, %r26, 0;
	@%p41 bra 	$L__BB19_45;
	and.b32  	%r33, %r25, 7;
	setp.lt.u32 	%p42, %r26, 8;
	@%p42 bra 	$L__BB19_39;
	cvt.u64.u32 	%rd128, %r252;
	add.s64 	%rd129, %rd389, %rd128;
	shl.b64 	%rd130, %rd129, 2;
	add.s64 	%rd131, %rd2, %rd130;
	ld.global.f32 	%f31, [%rd131];
	setp.gt.f32 	%p43, %f31, 0f00000000;
	selp.u64 	%rd132, 1, 0, %p43;
	add.s64 	%rd133, %rd401, %rd132;
	ld.global.f32 	%f32, [%rd131+2048];
	setp.gt.f32 	%p44, %f32, 0f00000000;
	selp.u64 	%rd134, 1, 0, %p44;
	add.s64 	%rd135, %rd133, %rd134;
	ld.global.f32 	%f33, [%rd131+4096];
	setp.gt.f32 	%p45, %f33, 0f00000000;
	selp.u64 	%rd136, 1, 0, %p45;
	add.s64 	%rd137, %rd135, %rd136;
	ld.global.f32 	%f34, [%rd131+6144];
	setp.gt.f32 	%p46, %f34, 0f00000000;
	selp.u64 	%rd138, 1, 0, %p46;
	add.s64 	%rd139, %rd137, %rd138;
	ld.global.f32 	%f35, [%rd131+8192];
	setp.gt.f32 	%p47, %f35, 0f00000000;
	selp.u64 	%rd140, 1, 0, %p47;
	add.s64 	%rd141, %rd139, %rd140;
	ld.global.f32 	%f36, [%rd131+10240];
	setp.gt.f32 	%p48, %f36, 0f00000000;
	selp.u64 	%rd142, 1, 0, %p48;
	add.s64 	%rd143, %rd141, %rd142;
	ld.global.f32 	%f37, [%rd131+12288];
	setp.gt.f32 	%p49, %f37, 0f00000000;
	selp.u64 	%rd144, 1, 0, %p49;
	add.s64 	%rd145, %rd143, %rd144;
	ld.global.f32 	%f38, [%rd131+14336];
	setp.gt.f32 	%p50, %f38, 0f00000000;
	selp.u64 	%rd146, 1, 0, %p50;
	add.s64 	%rd401, %rd145, %rd146;
	add.s32 	%r252, %r252, 4096;
$L__BB19_39:
	setp.eq.s32 	%p51, %r33, 0;
	@%p51 bra 	$L__BB19_45;
	and.b32  	%r36, %r25, 3;
	setp.lt.u32 	%p52, %r33, 4;
	@%p52 bra 	$L__BB19_42;
	cvt.u64.u32 	%rd148, %r252;
	add.s64 	%rd149, %rd389, %rd148;
	shl.b64 	%rd150, %rd149, 2;
	add.s64 	%rd151, %rd2, %rd150;
	ld.global.f32 	%f39, [%rd151];
	setp.gt.f32 	%p53, %f39, 0f00000000;
	selp.u64 	%rd152, 1, 0, %p53;
	add.s64 	%rd153, %rd401, %rd152;
	ld.global.f32 	%f40, [%rd151+2048];
	setp.gt.f32 	%p54, %f40, 0f00000000;
	selp.u64 	%rd154, 1, 0, %p54;
	add.s64 	%rd155, %rd153, %rd154;
	ld.global.f32 	%f41, [%rd151+4096];
	setp.gt.f32 	%p55, %f41, 0f00000000;
	selp.u64 	%rd156, 1, 0, %p55;
	add.s64 	%rd157, %rd155, %rd156;
	ld.global.f32 	%f42, [%rd151+6144];
	setp.gt.f32 	%p56, %f42, 0f00000000;
	selp.u64 	%rd158, 1, 0, %p56;
	add.s64 	%rd401, %rd157, %rd158;
	add.s32 	%r252, %r252, 2048;
$L__BB19_42:
	setp.eq.s32 	%p57, %r36, 0;
	@%p57 bra 	$L__BB19_45;
	cvt.u64.u32 	%rd159, %r252;
	add.s64 	%rd160, %rd389, %rd159;
	shl.b64 	%rd161, %rd160, 2;
	add.s64 	%rd399, %rd2, %rd161;
	neg.s32 	%r255, %r36;
$L__BB19_44:
	.pragma "nounroll";
	ld.global.f32 	%f43, [%rd399];
	setp.gt.f32 	%p58, %f43, 0f00000000;
	selp.u64 	%rd162, 1, 0, %p58;
	add.s64 	%rd401, %rd401, %rd162;
	add.s64 	%rd399, %rd399, 2048;
	add.s32 	%r255, %r255, 1;
	setp.ne.s32 	%p59, %r255, 0;
	@%p59 bra 	$L__BB19_44;
$L__BB19_45:
	// begin inline asm
	mov.u32 %r63, %laneid;
	// end inline asm
	mov.b64 	{%r65, %r70}, %rd401;
	mov.b32 	%r71, 1;
	mov.b32 	%r112, 31;
	mov.b32 	%r113, -1;
	// begin inline asm
	shfl.sync.down.b32 %r64, %r65, %r71, %r112, %r113;
	// end inline asm
	// begin inline asm
	shfl.sync.down.b32 %r69, %r70, %r71, %r112, %r113;
	// end inline asm
	mov.b64 	%rd163, {%r64, %r69};
	setp.gt.s32 	%p60, %r63, 30;
	selp.b64 	%rd164, 0, %rd163, %p60;
	add.s64 	%rd165, %rd164, %rd401;
	mov.b64 	{%r75, %r80}, %rd165;
	mov.b32 	%r81, 2;
	// begin inline asm
	shfl.sync.down.b32 %r74, %r75, %r81, %r112, %r113;
	// end inline asm
	// begin inline asm
	shfl.sync.down.b32 %r79, %r80, %r81, %r112, %r113;
	// end inline asm
	mov.b64 	%rd166, {%r74, %r79};
	setp.gt.s32 	%p61, %r63, 29;
	selp.b64 	%rd167, 0, %rd166, %p61;
	add.s64 	%rd168, %rd167, %rd165;
	mov.b64 	{%r85, %r90}, %rd168;
	mov.b32 	%r91, 4;
	// begin inline asm
	shfl.sync.down.b32 %r84, %r85, %r91, %r112, %r113;
	// end inline asm
	// begin inline asm
	shfl.sync.down.b32 %r89, %r90, %r91, %r112, %r113;
	// end inline asm
	mov.b64 	%rd169, {%r84, %r89};
	setp.gt.s32 	%p62, %r63, 27;
	selp.b64 	%rd170, 0, %rd169, %p62;
	add.s64 	%rd171, %rd170, %rd168;
	mov.b64 	{%r95, %r100}, %rd171;
	mov.b32 	%r101, 8;
	// begin inline asm
	shfl.sync.down.b32 %r94, %r95, %r101, %r112, %r113;
	// end inline asm
	// begin inline asm
	shfl.sync.down.b32 %r99, %r100, %r101, %r112, %r113;
	// end inline asm
	mov.b64 	%rd172, {%r94, %r99};
	setp.gt.s32 	%p63, %r63, 23;
	selp.b64 	%rd173, 0, %rd172, %p63;
	add.s64 	%rd174, %rd173, %rd171;
	mov.b64 	{%r105, %r110}, %rd174;
	mov.b32 	%r111, 16;
	// begin inline asm
	shfl.sync.down.b32 %r104, %r105, %r111, %r112, %r113;
	// end inline asm
	// begin inline asm
	shfl.sync.down.b32 %r109, %r110, %r111, %r112, %r113;
	// end inline asm
	mov.b64 	%rd175, {%r104, %r109};
	setp.gt.s32 	%p64, %r63, 15;
	selp.b64 	%rd176, 0, %rd175, %p64;
	add.s64 	%rd402, %rd176, %rd174;
	setp.ne.s32 	%p65, %r63, 0;
	@%p65 bra 	$L__BB19_47;
	shr.u32 	%r114, %r24, 2;
	and.b32  	%r115, %r114, 248;
	mov.u32 	%r116, _ZZN3cub18CUB_300001_SM_10006detail6reduce28DeviceReduceSingleTileKernelINS2_10policy_hubIlyN4cuda3std3__44plusIlEEE10Policy1000EN6thrust24THRUST_300001_SM_1000_NS18transform_iteratorI16positive_functorNSD_6detail15normal_iteratorINSD_10device_ptrIfEEEEllEEPlyS9_llNS7_10__identityEEEvT0_T1_T2_T3_T4_T6_E12temp_storage;
	add.s32 	%r117, %r116, %r115;
	st.shared.u64 	[%r117+16], %rd402;
$L__BB19_47:
	bar.sync 	0;
	setp.ne.s32 	%p66, %r24, 0;
	@%p66 bra 	$L__BB19_49;
	ld.shared.u64 	%rd177, [_ZZN3cub18CUB_300001_SM_10006detail6reduce28DeviceReduceSingleTileKernelINS2_10policy_hubIlyN4cuda3std3__44plusIlEEE10Policy1000EN6thrust24THRUST_300001_SM_1000_NS18transform_iteratorI16positive_functorNSD_6detail15normal_iteratorINSD_10device_ptrIfEEEEllEEPlyS9_llNS7_10__identityEEEvT0_T1_T2_T3_T4_T6_E12temp_storage+24];
	add.s64 	%rd178, %rd177, %rd402;
	ld.shared.u64 	%rd179, [_ZZN3cub18CUB_300001_SM_10006detail6reduce28DeviceReduceSingleTileKernelINS2_10policy_hubIlyN4cuda3std3__44plusIlEEE10Policy1000EN6thrust24THRUST_300001_SM_1000_NS18transform_iteratorI16positive_functorNSD_6detail15normal_iteratorINSD_10device_ptrIfEEEEllEEPlyS9_llNS7_10__identityEEEvT0_T1_T2_T3_T4_T6_E12temp_storage+32];
	add.s64 	%rd180, %rd178, %rd179;
	ld.shared.u64 	%rd181, [_ZZN3cub18CUB_300001_SM_10006detail6reduce28DeviceReduceSingleTileKernelINS2_10policy_hubIlyN4cuda3std3__44plusIlEEE10Policy1000EN6thrust24THRUST_300001_SM_1000_NS18transform_iteratorI16positive_functorNSD_6detail15normal_iteratorINSD_10device_ptrIfEEEEllEEPlyS9_llNS7_10__identityEEEvT0_T1_T2_T3_T4_T6_E12temp_storage+40];
	add.s64 	%rd182, %rd180, %rd181;
	ld.shared.u64 	%rd183, [_ZZN3cub18CUB_300001_SM_10006detail6reduce28DeviceReduceSingleTileKernelINS2_10policy_hubIlyN4cuda3std3__44plusIlEEE10Policy1000EN6thrust24THRUST_300001_SM_1000_NS18transform_iteratorI16positive_functorNSD_6detail15normal_iteratorINSD_10device_ptrIfEEEEllEEPlyS9_llNS7_10__identityEEEvT0_T1_T2_T3_T4_T6_E12temp_storage+48];
	add.s64 	%rd184, %rd182, %rd183;
	ld.shared.u64 	%rd185, [_ZZN3cub18CUB_300001_SM_10006detail6reduce28DeviceReduceSingleTileKernelINS2_10policy_hubIlyN4cuda3std3__44plusIlEEE10Policy1000EN6thrust24THRUST_300001_SM_1000_NS18transform_iteratorI16positive_functorNSD_6detail15normal_iteratorINSD_10device_ptrIfEEEEllEEPlyS9_llNS7_10__identityEEEvT0_T1_T2_T3_T4_T6_E12temp_storage+56];
	add.s64 	%rd186, %rd184, %rd185;
	ld.shared.u64 	%rd187, [_ZZN3cub18CUB_300001_SM_10006detail6reduce28DeviceReduceSingleTileKernelINS2_10policy_hubIlyN4cuda3std3__44plusIlEEE10Policy1000EN6thrust24THRUST_300001_SM_1000_NS18transform_iteratorI16positive_functorNSD_6detail15normal_iteratorINSD_10device_ptrIfEEEEllEEPlyS9_llNS7_10__identityEEEvT0_T1_T2_T3_T4_T6_E12temp_storage+64];
	add.s64 	%rd188, %rd186, %rd187;
	ld.shared.u64 	%rd189, [_ZZN3cub18CUB_300001_SM_10006detail6reduce28DeviceReduceSingleTileKernelINS2_10policy_hubIlyN4cuda3std3__44plusIlEEE10Policy1000EN6thrust24THRUST_300001_SM_1000_NS18transform_iteratorI16positive_functorNSD_6detail15normal_iteratorINSD_10device_ptrIfEEEEllEEPlyS9_llNS7_10__identityEEEvT0_T1_T2_T3_T4_T6_E12temp_storage+72];
	add.s64 	%rd190, %rd188, %rd189;
	ld.shared.u64 	%rd191, [_ZZN3cub18CUB_300001_SM_10006detail6reduce28DeviceReduceSingleTileKernelINS2_10policy_hubIlyN4cuda3std3__44plusIlEEE10Policy1000EN6thrust24THRUST_300001_SM_1000_NS18transform_iteratorI16positive_functorNSD_6detail15normal_iteratorINSD_10device_ptrIfEEEEllEEPlyS9_llNS7_10__identityEEEvT0_T1_T2_T3_T4_T6_E12temp_storage+80];
	add.s64 	%rd192, %rd190, %rd191;
	ld.shared.u64 	%rd193, [_ZZN3cub18CUB_300001_SM_10006detail6reduce28DeviceReduceSingleTileKernelINS2_10policy_hubIlyN4cuda3std3__44plusIlEEE10Policy1000EN6thrust24THRUST_300001_SM_1000_NS18transform_iteratorI16positive_functorNSD_6detail15normal_iteratorINSD_10device_ptrIfEEEEllEEPlyS9_llNS7_10__identityEEEvT0_T1_T2_T3_T4_T6_E12temp_storage+88];
	add.s64 	%rd194, %rd192, %rd193;
	ld.shared.u64 	%rd195, [_ZZN3cub18CUB_300001_SM_10006detail6reduce28DeviceReduceSingleTileKernelINS2_10policy_hubIlyN4cuda3std3__44plusIlEEE10Policy1000EN6thrust24THRUST_300001_SM_1000_NS18transform_iteratorI16positive_functorNSD_6detail15normal_iteratorINSD_10device_ptrIfEEEEllEEPlyS9_llNS7_10__identityEEEvT0_T1_T2_T3_T4_T6_E12temp_storage+96];
	add.s64 	%rd196, %rd194, %rd195;
	ld.shared.u64 	%rd197, [_ZZN3cub18CUB_300001_SM_10006detail6reduce28DeviceReduceSingleTileKernelINS2_10policy_hubIlyN4cuda3std3__44plusIlEEE10Policy1000EN6thrust24THRUST_300001_SM_1000_NS18transform_iteratorI16positive_functorNSD_6detail15normal_iteratorINSD_10device_ptrIfEEEEllEEPlyS9_llNS7_10__identityEEEvT0_T1_T2_T3_T4_T6_E12temp_storage+104];
	add.s64 	%rd198, %rd196, %rd197;
	ld.shared.u64 	%rd199, [_ZZN3cub18CUB_300001_SM_10006detail6reduce28DeviceReduceSingleTileKernelINS2_10policy_hubIlyN4cuda3std3__44plusIlEEE10Policy1000EN6thrust24THRUST_300001_SM_1000_NS18transform_iteratorI16positive_functorNSD_6detail15normal_iteratorINSD_10device_ptrIfEEEEllEEPlyS9_llNS7_10__identityEEEvT0_T1_T2_T3_T4_T6_E12temp_storage+112];
	add.s64 	%rd200, %rd198, %rd199;
	ld.shared.u64 	%rd201, [_ZZN3cub18CUB_300001_SM_10006detail6reduce28DeviceReduceSingleTileKernelINS2_10policy_hubIlyN4cuda3std3__44plusIlEEE10Policy1000EN6thrust24THRUST_300001_SM_1000_NS18transform_iteratorI16positive_functorNSD_6detail15normal_iteratorINSD_10device_ptrIfEEEEllEEPlyS9_llNS7_10__identityEEEvT0_T1_T2_T3_T4_T6_E12temp_storage+120];
	add.s64 	%rd202, %rd200, %rd201;
	ld.shared.u64 	%rd203, [_ZZN3cub18CUB_300001_SM_10006detail6reduce28DeviceReduceSingleTileKernelINS2_10policy_hubIlyN4cuda3std3__44plusIlEEE10Policy1000EN6thrust24THRUST_300001_SM_1000_NS18transform_iteratorI16positive_functorNSD_6detail15normal_iteratorINSD_10device_ptrIfEEEEllEEPlyS9_llNS7_10__identityEEEvT0_T1_T2_T3_T4_T6_E12temp_storage+128];
	add.s64 	%rd204, %rd202, %rd203;
	ld.shared.u64 	%rd205, [_ZZN3cub18CUB_300001_SM_10006detail6reduce28DeviceReduceSingleTileKernelINS2_10policy_hubIlyN4cuda3std3__44plusIlEEE10Policy1000EN6thrust24THRUST_300001_SM_1000_NS18transform_iteratorI16positive_functorNSD_6detail15normal_iteratorINSD_10device_ptrIfEEEEllEEPlyS9_llNS7_10__identityEEEvT0_T1_T2_T3_T4_T6_E12temp_storage+136];
	add.s64 	%rd402, %rd204, %rd205;
$L__BB19_49:
	mov.u32 	%r240, %tid.x;
	setp.ne.s32 	%p138, %r240, 0;
	@%p138 bra 	$L__BB19_51;
	add.s64 	%rd375, %rd402, %rd59;
	st.global.u64 	[%rd1], %rd375;
$L__BB19_51:
	ret;

}
	// .globl	_ZN3cub18CUB_300001_SM_10006detail6reduce18DeviceReduceKernelINS2_10policy_hubIlyN4cuda3std3__44plusIlEEE10Policy1000EN6thrust24THRUST_300001_SM_1000_NS18transform_iteratorI16positive_functorNSD_6detail15normal_iteratorINSD_10device_ptrIfEEEEllEEyS9_lNS7_10__identityEEEvT0_PT3_T1_NS0_13GridEvenShareISQ_EET2_T4_
.visible .entry _ZN3cub18CUB_300001_SM_10006detail6reduce18DeviceReduceKernelINS2_10policy_hubIlyN4cuda3std3__44plusIlEEE10Policy1000EN6thrust24THRUST_300001_SM_1000_NS18transform_iteratorI16positive_functorNSD_6detail15normal_iteratorINSD_10device_ptrIfEEEEllEEyS9_lNS7_10__identityEEEvT0_PT3_T1_NS0_13GridEvenShareISQ_EET2_T4_(
	.param .align 8 .b8 _ZN3cub18CUB_300001_SM_10006detail6reduce18DeviceReduceKernelINS2_10policy_hubIlyN4cuda3std3__44plusIlEEE10Policy1000EN6thrust24THRUST_300001_SM_1000_NS18transform_iteratorI16positive_functorNSD_6detail15normal_iteratorINSD_10device_ptrIfEEEEllEEyS9_lNS7_10__identityEEEvT0_PT3_T1_NS0_13GridEvenShareISQ_EET2_T4__param_0[16],
	.param .u64 .ptr .align 1 _ZN3cub18CUB_300001_SM_10006detail6reduce18DeviceReduceKernelINS2_10policy_hubIlyN4cuda3std3__44plusIlEEE10Policy1000EN6thrust24THRUST_300001_SM_1000_NS18transform_iteratorI16positive_functorNSD_6detail15normal_iteratorINSD_10device_ptrIfEEEEllEEyS9_lNS7_10__identityEEEvT0_PT3_T1_NS0_13GridEvenShareISQ_EET2_T4__param_1,
	.param .u64 _ZN3cub18CUB_300001_SM_10006detail6reduce18DeviceReduceKernelINS2_10policy_hubIlyN4cuda3std3__44plusIlEEE10Policy1000EN6thrust24THRUST_300001_SM_1000_NS18transform_iteratorI16positive_functorNSD_6detail15normal_iteratorINSD_10device_ptrIfEEEEllEEyS9_lNS7_10__identityEEEvT0_PT3_T1_NS0_13GridEvenShareISQ_EET2_T4__param_2,
	.param .align 8 .b8 _ZN3cub18CUB_300001_SM_10006detail6reduce18DeviceReduceKernelINS2_10policy_hubIlyN4cuda3std3__44plusIlEEE10Policy1000EN6thrust24THRUST_300001_SM_1000_NS18transform_iteratorI16positive_functorNSD_6detail15normal_iteratorINSD_10device_ptrIfEEEEllEEyS9_lNS7_10__identityEEEvT0_PT3_T1_NS0_13GridEvenShareISQ_EET2_T4__param_3[72],
	.param .align 1 .b8 _ZN3cub18CUB_300001_SM_10006detail6reduce18DeviceReduceKernelINS2_10policy_hubIlyN4cuda3std3__44plusIlEEE10Policy1000EN6thrust24THRUST_300001_SM_1000_NS18transform_iteratorI16positive_functorNSD_6detail15normal_iteratorINSD_10device_ptrIfEEEEllEEyS9_lNS7_10__identityEEEvT0_PT3_T1_NS0_13GridEvenShareISQ_EET2_T4__param_4[1],
	.param .align 1 .b8 _ZN3cub18CUB_300001_SM_10006detail6reduce18DeviceReduceKernelINS2_10policy_hubIlyN4cuda3std3__44plusIlEEE10Policy1000EN6thrust24THRUST_300001_SM_1000_NS18transform_iteratorI16positive_functorNSD_6detail15normal_iteratorINSD_10device_ptrIfEEEEllEEyS9_lNS7_10__identityEEEvT0_PT3_T1_NS0_13GridEvenShareISQ_EET2_T4__param_5[1]
)
.maxntid 512
{
	.reg .pred 	%p<138>;
	.reg .b16 	%rs<4>;
	.reg .b32 	%r<280>;
	.reg .b32 	%f<74>;
	.reg .b64 	%rd<420>;
	// demoted variable
	.shared .align 8 .b8 _ZZN3cub18CUB_300001_SM_10006detail6reduce18DeviceReduceKernelINS2_10policy_hubIlyN4cuda3std3__44plusIlEEE10Policy1000EN6thrust24THRUST_300001_SM_1000_NS18transform_iteratorI16positive_functorNSD_6detail15normal_iteratorINSD_10device_ptrIfEEEEllEEyS9_lNS7_10__identityEEEvT0_PT3_T1_NS0_13GridEvenShareISQ_EET2_T4_E12temp_storage[152];
	ld.param.u64 	%rd1, [_ZN3cub18CUB_300001_SM_10006detail6reduce18DeviceReduceKernelINS2_10policy_hubIlyN4cuda3std3__44plusIlEEE10Policy1000EN6thrust24THRUST_300001_SM_1000_NS18transform_iteratorI16positive_functorNSD_6detail15normal_iteratorINSD_10device_ptrIfEEEEllEEyS9_lNS7_10__identityEEEvT0_PT3_T1_NS0_13GridEvenShareISQ_EET2_T4__param_3+32];
	ld.param.u32 	%r1, [_ZN3cub18CUB_300001_SM_10006detail6reduce18DeviceReduceKernelINS2_10policy_hubIlyN4cuda3std3__44plusIlEEE10Policy1000EN6thrust24THRUST_300001_SM_1000_NS18transform_iteratorI16positive_functorNSD_6detail15normal_iteratorINSD_10device_ptrIfEEEEllEEyS9_lNS7_10__identityEEEvT0_PT3_T1_NS0_13GridEvenShareISQ_EET2_T4__param_3+40];
	ld.param.u64 	%rd64, [_ZN3cub18CUB_300001_SM_10006detail6reduce18DeviceReduceKernelINS2_10policy_hubIlyN4cuda3std3__44plusIlEEE10Policy1000EN6thrust24THRUST_300001_SM_1000_NS18transform_iteratorI16positive_functorNSD_6detail15normal_iteratorINSD_10device_ptrIfEEEEllEEyS9_lNS7_10__identityEEEvT0_PT3_T1_NS0_13GridEvenShareISQ_EET2_T4__param_0];
	cvta.to.global.u64 	%rd2, %rd64;
	mov.u32 	%r2, %ctaid.x;
	mul.lo.s32 	%r50, %r1, 3584;
	cvt.s64.s32 	%rd3, %r50;
	mul.lo.s32 	%r51, %r2, 3584;
	cvt.u64.u32 	%rd4, %r51;
	sub.s64 	%rd5, %rd1, %rd4;
	setp.gt.u64 	%p1, %rd5, 3583;
	@%p1 bra 	$L__BB20_25;
	cvt.u32.u64 	%r136, %rd4;
	cvt.u32.u64 	%r3, %rd1;
	sub.s32 	%r4, %r3, %r136;
	mov.u32 	%r5, %tid.x;
	setp.ge.s32 	%p66, %r5, %r4;
	mov.b64 	%rd403, 0;
	mov.u32 	%r267, %r5;
	@%p66 bra 	$L__BB20_3;
	add.s32 	%r138, %r136, %r5;
	mul.wide.u32 	%rd214, %r138, 4;
	add.s64 	%rd215, %rd2, %rd214;
	ld.global.f32 	%f44, [%rd215];
	setp.gt.f32 	%p67, %f44, 0f00000000;
	selp.u64 	%rd403, 1, 0, %p67;
	add.s32 	%r267, %r5, 512;
$L__BB20_3:
	setp.ge.s32 	%p68, %r267, %r4;
	@%p68 bra 	$L__BB20_16;
	not.b32 	%r140, %r267;
	add.s32 	%r141, %r140, %r3;
	sub.s32 	%r142, %r141, %r136;
	shr.u32 	%r143, %r142, 9;
	add.s32 	%r8, %r143, 1;
	and.b32  	%r9, %r8, 15;
	setp.lt.u32 	%p69, %r142, 7680;
	@%p69 bra 	$L__BB20_7;
	and.b32  	%r144, %r8, 16777200;
	neg.s32 	%r265, %r144;
	mul.wide.u32 	%rd217, %r2, 14336;
	mul.wide.u32 	%rd218, %r267, 4;
	add.s64 	%rd219, %rd217, %rd218;
	add.s64 	%rd220, %rd219, %rd2;
	add.s64 	%rd394, %rd220, 16384;
$L__BB20_6:
	.pragma "nounroll";
	ld.global.f32 	%f45, [%rd394+-16384];
	setp.gt.f32 	%p70, %f45, 0f00000000;
	selp.u64 	%rd221, 1, 0, %p70;
	add.s64 	%rd222, %rd403, %rd221;
	ld.global.f32 	%f46, [%rd394+-14336];
	setp.gt.f32 	%p71, %f46, 0f00000000;
	selp.u64 	%rd223, 1, 0, %p71;
	add.s64 	%rd224, %rd222, %rd223;
	ld.global.f32 	%f47, [%rd394+-12288];
	setp.gt.f32 	%p72, %f47, 0f00000000;
	selp.u64 	%rd225, 1, 0, %p72;
	add.s64 	%rd226, %rd224, %rd225;
	ld.global.f32 	%f48, [%rd394+-10240];
	setp.gt.f32 	%p73, %f48, 0f00000000;
	selp.u64 	%rd227, 1, 0, %p73;
	add.s64 	%rd228, %rd226, %rd227;
	ld.global.f32 	%f49, [%rd394+-8192];
	setp.gt.f32 	%p74, %f49, 0f00000000;
	selp.u64 	%rd229, 1, 0, %p74;
	add.s64 	%rd230, %rd228, %rd229;
	ld.global.f32 	%f50, [%rd394+-6144];
	setp.gt.f32 	%p75, %f50, 0f00000000;
	selp.u64 	%rd231, 1, 0, %p75;
	add.s64 	%rd232, %rd230, %rd231;
	ld.global.f32 	%f51, [%rd394+-4096];
	setp.gt.f32 	%p76, %f51, 0f00000000;
	selp.u64 	%rd233, 1, 0, %p76;
	add.s64 	%rd234, %rd232, %rd233;
	ld.global.f32 	%f52, [%rd394+-2048];
	setp.gt.f32 	%p77, %f52, 0f00000000;
	selp.u64 	%rd235, 1, 0, %p77;
	add.s64 	%rd236, %rd234, %rd235;
	ld.global.f32 	%f53, [%rd394];
	setp.gt.f32 	%p78, %f53, 0f00000000;
	selp.u64 	%rd237, 1, 0, %p78;
	add.s64 	%rd238, %rd236, %rd237;
	ld.global.f32 	%f54, [%rd394+2048];
	setp.gt.f32 	%p79, %f54, 0f00000000;
	selp.u64 	%rd239, 1, 0, %p79;
	add.s64 	%rd240, %rd238, %rd239;
	ld.global.f32 	%f55, [%rd394+4096];
	setp.gt.f32 	%p80, %f55, 0f00000000;
	selp.u64 	%rd241, 1, 0, %p80;
	add.s64 	%rd242, %rd240, %rd241;
	ld.global.f32 	%f56, [%rd394+6144];
	setp.gt.f32 	%p81, %f56, 0f00000000;
	selp.u64 	%rd243, 1, 0, %p81;
	add.s64 	%rd244, %rd242, %rd243;
	ld.global.f32 	%f57, [%rd394+8192];
	setp.gt.f32 	%p82, %f57, 0f00000000;
	selp.u64 	%rd245, 1, 0, %p82;
	add.s64 	%rd246, %rd244, %rd245;
	ld.global.f32 	%f58, [%rd394+10240];
	setp.gt.f32 	%p83, %f58, 0f00000000;
	selp.u64 	%rd247, 1, 0, %p83;
	add.s64 	%rd248, %rd246, %rd247;
	ld.global.f32 	%f59, [%rd394+12288];
	setp.gt.f32 	%p84, %f59, 0f00000000;
	selp.u64 	%rd249, 1, 0, %p84;
	add.s64 	%rd250, %rd248, %rd249;
	ld.global.f32 	%f60, [%rd394+14336];
	setp.gt.f32 	%p85, %f60, 0f00000000;
	selp.u64 	%rd251, 1, 0, %p85;
	add.s64 	%rd403, %rd250, %rd251;
	add.s32 	%r267, %r267, 8192;
	add.s32 	%r265, %r265, 16;
	add.s64 	%rd394, %rd394, 32768;
	setp.ne.s32 	%p86, %r265, 0;
	@%p86 bra 	$L__BB20_6;
$L__BB20_7:
	setp.eq.s32 	%p87, %r9, 0;
	@%p87 bra 	$L__BB20_16;
	and.b32  	%r16, %r8, 7;
	setp.lt.u32 	%p88, %r9, 8;
	@%p88 bra 	$L__BB20_10;
	cvt.s64.s32 	%rd253, %r267;
	add.s64 	%rd254, %rd253, %rd4;
	shl.b64 	%rd255, %rd254, 2;
	add.s64 	%rd256, %rd2, %rd255;
	ld.global.f32 	%f61, [%rd256];
	setp.gt.f32 	%p89, %f61, 0f00000000;
	selp.u64 	%rd257, 1, 0, %p89;
	add.s64 	%rd258, %rd403, %rd257;
	ld.global.f32 	%f62, [%rd256+2048];
	setp.gt.f32 	%p90, %f62, 0f00000000;
	selp.u64 	%rd259, 1, 0, %p90;
	add.s64 	%rd260, %rd258, %rd259;
	ld.global.f32 	%f63, [%rd256+4096];
	setp.gt.f32 	%p91, %f63, 0f00000000;
	selp.u64 	%rd261, 1, 0, %p91;
	add.s64 	%rd262, %rd260, %rd261;
	ld.global.f32 	%f64, [%rd256+6144];
	setp.gt.f32 	%p92, %f64, 0f00000000;
	selp.u64 	%rd263, 1, 0, %p92;
	add.s64 	%rd264, %rd262, %rd263;
	ld.global.f32 	%f65, [%rd256+8192];
	setp.gt.f32 	%p93, %f65, 0f00000000;
	selp.u64 	%rd265, 1, 0, %p93;
	add.s64 	%rd266, %rd264, %rd265;
	ld.global.f32 	%f66, [%rd256+10240];
	setp.gt.f32 	%p94, %f66, 0f00000000;
	selp.u64 	%rd267, 1, 0, %p94;
	add.s64 	%rd268, %rd266, %rd267;
	ld.global.f32 	%f67, [%rd256+12288];
	setp.gt.f32 	%p95, %f67, 0f00000000;
	selp.u64 	%rd269, 1, 0, %p95;
	add.s64 	%rd270, %rd268, %rd269;
	ld.global.f32 	%f68, [%rd256+14336];
	setp.gt.f32 	%p96, %f68, 0f00000000;
	selp.u64 	%rd271, 1, 0, %p96;
	add.s64 	%rd403, %rd270, %rd271;
	add.s32 	%r267, %r267, 4096;
$L__BB20_10:
	setp.eq.s32 	%p97, %r16, 0;
	@%p97 bra 	$L__BB20_16;
	and.b32  	%r19, %r8, 3;
	setp.lt.u32 	%p98, %r16, 4;
	@%p98 bra 	$L__BB20_13;
	cvt.s64.s32 	%rd273, %r267;
	add.s64 	%rd274, %rd273, %rd4;
	shl.b64 	%rd275, %rd274, 2;
	add.s64 	%rd276, %rd2, %rd275;
	ld.global.f32 	%f69, [%rd276];
	setp.gt.f32 	%p99, %f69, 0f00000000;
	selp.u64 	%rd277, 1, 0, %p99;
	add.s64 	%rd278, %rd403, %rd277;
	ld.global.f32 	%f70, [%rd276+2048];
	setp.gt.f32 	%p100, %f70, 0f00000000;
	selp.u64 	%rd279, 1, 0, %p100;
	add.s64 	%rd280, %rd278, %rd279;
	ld.global.f32 	%f71, [%rd276+4096];
	setp.gt.f32 	%p101, %f71, 0f00000000;
	selp.u64 	%rd281, 1, 0, %p101;
	add.s64 	%rd282, %rd280, %rd281;
	ld.global.f32 	%f72, [%rd276+6144];
	setp.gt.f32 	%p102, %f72, 0f00000000;
	selp.u64 	%rd283, 1, 0, %p102;
	add.s64 	%rd403, %rd282, %rd283;
	add.s32 	%r267, %r267, 2048;
$L__BB20_13:
	setp.eq.s32 	%p103, %r19, 0;
	@%p103 bra 	$L__BB20_16;
	mul.wide.u32 	%rd284, %r2, 14336;
	add.s64 	%rd21, %rd2, %rd284;
	neg.s32 	%r270, %r19;
$L__BB20_15:
	.pragma "nounroll";
	mul.wide.s32 	%rd285, %r267, 4;
	add.s64 	%rd286, %rd21, %rd285;
	ld.global.f32 	%f73, [%rd286];
	setp.gt.f32 	%p104, %f73, 0f00000000;
	selp.u64 	%rd287, 1, 0, %p104;
	add.s64 	%rd403, %rd403, %rd287;
	add.s32 	%r267, %r267, 512;
	add.s32 	%r270, %r270, 1;
	setp.ne.s32 	%p105, %r270, 0;
	@%p105 bra 	$L__BB20_15;
$L__BB20_16:
	setp.lt.s32 	%p106, %r4, 512;
	@%p106 bra 	$L__BB20_21;
	// begin inline asm
	mov.u32 %r208, %laneid;
	// end inline asm
	mov.b64 	{%r210, %r215}, %rd403;
	mov.b32 	%r216, 1;
	mov.b32 	%r257, 31;
	mov.b32 	%r258, -1;
	// begin inline asm
	shfl.sync.down.b32 %r209, %r210, %r216, %r257, %r258;
	// end inline asm
	// begin inline asm
	shfl.sync.down.b32 %r214, %r215, %r216, %r257, %r258;
	// end inline asm
	mov.b64 	%rd346, {%r209, %r214};
	setp.gt.s32 	%p130, %r208, 30;
	selp.b64 	%rd347, 0, %rd346, %p130;
	add.s64 	%rd348, %rd347, %rd403;
	mov.b64 	{%r220, %r225}, %rd348;
	mov.b32 	%r226, 2;
	// begin inline asm
	shfl.sync.down.b32 %r219, %r220, %r226, %r257, %r258;
	// end inline asm
	// begin inline asm
	shfl.sync.down.b32 %r224, %r225, %r226, %r257, %r258;
	// end inline asm
	mov.b64 	%rd349, {%r219, %r224};
	setp.gt.s32 	%p131, %r208, 29;
	selp.b64 	%rd350, 0, %rd349, %p131;
	add.s64 	%rd351, %rd350, %rd348;
	mov.b64 	{%r230, %r235}, %rd351;
	mov.b32 	%r236, 4;
	// begin inline asm
	shfl.sync.down.b32 %r229, %r230, %r236, %r257, %r258;
	// end inline asm
	// begin inline asm
	shfl.sync.down.b32 %r234, %r235, %r236, %r257, %r258;
	// end inline asm
	mov.b64 	%rd352, {%r229, %r234};
	setp.gt.s32 	%p132, %r208, 27;
	selp.b64 	%rd353, 0, %rd352, %p132;
	add.s64 	%rd354, %rd353, %rd351;
	mov.b64 	{%r240, %r245}, %rd354;
	mov.b32 	%r246, 8;
	// begin inline asm
	shfl.sync.down.b32 %r239, %r240, %r246, %r257, %r258;
	// end inline asm
	// begin inline asm
	shfl.sync.down.b32 %r244, %r245, %r246, %r257, %r258;
	// end inline asm
	mov.b64 	%rd355, {%r239, %r244};
	setp.gt.s32 	%p133, %r208, 23;
	selp.b64 	%rd356, 0, %rd355, %p133;
	add.s64 	%rd357, %rd356, %rd354;
	mov.b64 	{%r250, %r255}, %rd357;
	mov.b32 	%r256, 16;
	// begin inline asm
	shfl.sync.down.b32 %r249, %r250, %r256, %r257, %r258;
	// end inline asm
	// begin inline asm
	shfl.sync.down.b32 %r254, %r255, %r256, %r257, %r258;
	// end inline asm
	mov.b64 	%rd358, {%r249, %r254};
	setp.gt.s32 	%p134, %r208, 15;
	selp.b64 	%rd359, 0, %rd358, %p134;
	add.s64 	%rd419, %rd359, %rd357;
	setp.ne.s32 	%p135, %r208, 0;
	@%p135 bra 	$L__BB20_19;
	shr.u32 	%r259, %r5, 2;
	and.b32  	%r260, %r259, 248;
	mov.u32 	%r261, _ZZN3cub18CUB_300001_SM_10006detail6reduce18DeviceReduceKernelINS2_10policy_hubIlyN4cuda3std3__44plusIlEEE10Policy1000EN6thrust24THRUST_300001_SM_1000_NS18transform_iteratorI16positive_functorNSD_6detail15normal_iteratorINSD_10device_ptrIfEEEEllEEyS9_lNS7_10__identityEEEvT0_PT3_T1_NS0_13GridEvenShareISQ_EET2_T4_E12temp_storage;
	add.s32 	%r262, %r261, %r260;
	st.shared.u64 	[%r262+16], %rd419;
$L__BB20_19:
	bar.sync 	0;
	setp.ne.s32 	%p136, %r5, 0;
	@%p136 bra 	$L__BB20_46;
	ld.shared.u64 	%rd360, [_ZZN3cub18CUB_300001_SM_10006detail6reduce18DeviceReduceKernelINS2_10policy_hubIlyN4cuda3std3__44plusIlEEE10Policy1000EN6thrust24THRUST_300001_SM_1000_NS18transform_iteratorI16positive_functorNSD_6detail15normal_iteratorINSD_10device_ptrIfEEEEllEEyS9_lNS7_10__identityEEEvT0_PT3_T1_NS0_13GridEvenShareISQ_EET2_T4_E12temp_storage+24];
	add.s64 	%rd361, %rd360, %rd419;
	ld.shared.u64 	%rd362, [_ZZN3cub18CUB_300001_SM_10006detail6reduce18DeviceReduceKernelINS2_10policy_hubIlyN4cuda3std3__44plusIlEEE10Policy1000EN6thrust24THRUST_300001_SM_1000_NS18transform_iteratorI16positive_functorNSD_6detail15normal_iteratorINSD_10device_ptrIfEEEEllEEyS9_lNS7_10__identityEEEvT0_PT3_T1_NS0_13GridEvenShareISQ_EET2_T4_E12temp_storage+32];
	add.s64 	%rd363, %rd361, %rd362;
	ld.shared.u64 	%rd364, [_ZZN3cub18CUB_300001_SM_10006detail6reduce18DeviceReduceKernelINS2_10policy_hubIlyN4cuda3std3__44plusIlEEE10Policy1000EN6thrust24THRUST_300001_SM_1000_NS18transform_iteratorI16positive_functorNSD_6detail15normal_iteratorINSD_10device_ptrIfEEEEllEEyS9_lNS7_10__identityEEEvT0_PT3_T1_NS0_13GridEvenShareISQ_EET2_T4_E12temp_storage+40];
	add.s64 	%rd365, %rd363, %rd364;
	ld.shared.u64 	%rd366, [_ZZN3cub18CUB_300001_SM_10006detail6reduce18DeviceReduceKernelINS2_10policy_hubIlyN4cuda3std3__44plusIlEEE10Policy1000EN6thrust24THRUST_300001_SM_1000_NS18transform_iteratorI16positive_functorNSD_6detail15normal_iteratorINSD_10device_ptrIfEEEEllEEyS9_lNS7_10__identityEEEvT0_PT3_T1_NS0_13GridEvenShareISQ_EET2_T4_E12temp_storage+48];
	add.s64 	%rd367, %rd365, %rd366;
	ld.shared.u64 	%rd368, [_ZZN3cub18CUB_300001_SM_10006detail6reduce18DeviceReduceKernelINS2_10policy_hubIlyN4cuda3std3__44plusIlEEE10Policy1000EN6thrust24THRUST_300001_SM_1000_NS18transform_iteratorI16positive_functorNSD_6detail15normal_iteratorINSD_10device_ptrIfEEEEllEEyS9_lNS7_10__identityEEEvT0_PT3_T1_NS0_13GridEvenShareISQ_EET2_T4_E12temp_storage+56];
	add.s64 	%rd369, %rd367, %rd368;
	ld.shared.u64 	%rd370, [_ZZN3cub18CUB_300001_SM_10006detail6reduce18DeviceReduceKernelINS2_10policy_hubIlyN4cuda3std3__44plusIlEEE10Policy1000EN6thrust24THRUST_300001_SM_1000_NS18transform_iteratorI16positive_functorNSD_6detail15normal_iteratorINSD_10device_ptrIfEEEEllEEyS9_lNS7_10__identityEEEvT0_PT3_T1_NS0_13GridEvenShareISQ_EET2_T4_E12temp_storage+64];
	add.s64 	%rd371, %rd369, %rd370;
	ld.shared.u64 	%rd372, [_ZZN3cub18CUB_300001_SM_10006detail6reduce18DeviceReduceKernelINS2_10policy_hubIlyN4cuda3std3__44plusIlEEE10Policy1000EN6thrust24THRUST_300001_SM_1000_NS18transform_iteratorI16positive_functorNSD_6detail15normal_iteratorINSD_10device_ptrIfEEEEllEEyS9_lNS7_10__identityEEEvT0_PT3_T1_NS0_13GridEvenShareISQ_EET2_T4_E12temp_storage+72];
	add.s64 	%rd373, %rd371, %rd372;
	ld.shared.u64 	%rd374, [_ZZN3cub18CUB_300001_SM_10006detail6reduce18DeviceReduceKernelINS2_10policy_hubIlyN4cuda3std3__44plusIlEEE10Policy1000EN6thrust24THRUST_300001_SM_1000_NS18transform_iteratorI16positive_functorNSD_6detail15normal_iteratorINSD_10device_ptrIfEEEEllEEyS9_lNS7_10__identityEEEvT0_PT3_T1_NS0_13GridEvenShareISQ_EET2_T4_E12temp_storage+80];
	add.s64 	%rd375, %rd373, %rd374;
	ld.shared.u64 	%rd376, [_ZZN3cub18CUB_300001_SM_10006detail6reduce18DeviceReduceKernelINS2_10policy_hubIlyN4cuda3std3__44plusIlEEE10Policy1000EN6thrust24THRUST_300001_SM_1000_NS18transform_iteratorI16positive_functorNSD_6detail15normal_iteratorINSD_10device_ptrIfEEEEllEEyS9_lNS7_10__identityEEEvT0_PT3_T1_NS0_13GridEvenShareISQ_EET2_T4_E12temp_storage+88];
	add.s64 	%rd377, %rd375, %rd376;
	ld.shared.u64 	%rd378, [_ZZN3cub18CUB_300001_SM_10006detail6reduce18DeviceReduceKernelINS2_10policy_hubIlyN4cuda3std3__44plusIlEEE10Policy1000EN6thrust24THRUST_300001_SM_1000_NS18transform_iteratorI16positive_functorNSD_6detail15normal_iteratorINSD_10device_ptrIfEEEEllEEyS9_lNS7_10__identityEEEvT0_PT3_T1_NS0_13GridEvenShareISQ_EET2_T4_E12temp_storage+96];
	add.s64 	%rd379, %rd377, %rd378;
	ld.shared.u64 	%rd380, [_ZZN3cub18CUB_300001_SM_10006detail6reduce18DeviceReduceKernelINS2_10policy_hubIlyN4cuda3std3__44plusIlEEE10Policy1000EN6thrust24THRUST_300001_SM_1000_NS18transform_iteratorI16positive_functorNSD_6detail15normal_iteratorINSD_10device_ptrIfEEEEllEEyS9_lNS7_10__identityEEEvT0_PT3_T1_NS0_13GridEvenShareISQ_EET2_T4_E12temp_storage+104];
	add.s64 	%rd381, %rd379, %rd380;
	ld.shared.u64 	%rd382, [_ZZN3cub18CUB_300001_SM_10006detail6reduce18DeviceReduceKernelINS2_10policy_hubIlyN4cuda3std3__44plusIlEEE10Policy1000EN6thrust24THRUST_300001_SM_1000_NS18transform_iteratorI16positive_functorNSD_6detail15normal_iteratorINSD_10device_ptrIfEEEEllEEyS9_lNS7_10__identityEEEvT0_PT3_T1_NS0_13GridEvenShareISQ_EET2_T4_E12temp_storage+112];
	add.s64 	%rd383, %rd381, %rd382;
	ld.shared.u64 	%rd384, [_ZZN3cub18CUB_300001_SM_10006detail6reduce18DeviceReduceKernelINS2_10policy_hubIlyN4cuda3std3__44plusIlEEE10Policy1000EN6thrust24THRUST_300001_SM_1000_NS18transform_iteratorI16positive_functorNSD_6detail15normal_iteratorINSD_10device_ptrIfEEEEllEEyS9_lNS7_10__identityEEEvT0_PT3_T1_NS0_13GridEvenShareISQ_EET2_T4_E12temp_storage+120];
	add.s64 	%rd385, %rd383, %rd384;
	ld.shared.u64 	%rd386, [_ZZN3cub18CUB_300001_SM_10006detail6reduce18DeviceReduceKernelINS2_10policy_hubIlyN4cuda3std3__44plusIlEEE10Policy1000EN6thrust24THRUST_300001_SM_1000_NS18transform_iteratorI16positive_functorNSD_6detail15normal_iteratorINSD_10device_ptrIfEEEEllEEyS9_lNS7_10__identityEEEvT0_PT3_T1_NS0_13GridEvenShareISQ_EET2_T4_E12temp_storage+128];
	add.s64 	%rd387, %rd385, %rd386;
	ld.shared.u64 	%rd388, [_ZZN3cub18CUB_300001_SM_10006detail6reduce18DeviceReduceKernelINS2_10policy_hubIlyN4cuda3std3__44plusIlEEE10Policy1000EN6thrust24THRUST_300001_SM_1000_NS18transform_iteratorI16positive_functorNSD_6detail15normal_iteratorINSD_10device_ptrIfEEEEllEEyS9_lNS7_10__identityEEEvT0_PT3_T1_NS0_13GridEvenShareISQ_EET2_T4_E12temp_storage+136];
	add.s64 	%rd419, %rd387, %rd388;
	bra.uni 	$L__BB20_46;
$L__BB20_21:
	// begin inline asm
	mov.u32 %r145, %laneid;
	// end inline asm
	and.b32  	%r196, %r5, 992;
	add.s32 	%r197, %r196, 32;
	setp.gt.s32 	%p107, %r197, %r4;
	not.b32 	%r198, %r196;
	add.s32 	%r199, %r4, %r198;
	selp.b32 	%r194, %r199, 31, %p107;
	mov.b64 	{%r147, %r152}, %rd403;
	mov.b32 	%r153, 1;
	mov.b32 	%r195, -1;
	// begin inline asm
	shfl.sync.down.b32 %r146, %r147, %r153, %r194, %r195;
	// end inline asm
	// begin inline asm
	shfl.sync.down.b32 %r151, %r152, %r153, %r194, %r195;
	// end inline asm
	mov.b64 	%rd288, {%r146, %r151};
	setp.lt.s32 	%p108, %r145, %r194;
	selp.b64 	%rd289, %rd288, 0, %p108;
	add.s64 	%rd290, %rd289, %rd403;
	mov.b64 	{%r157, %r162}, %rd290;
	mov.b32 	%r163, 2;
	// begin inline asm
	shfl.sync.down.b32 %r156, %r157, %r163, %r194, %r195;
	// end inline asm
	// begin inline asm
	shfl.sync.down.b32 %r161, %r162, %r163, %r194, %r195;
	// end inline asm
	mov.b64 	%rd291, {%r156, %r161};
	add.s32 	%r200, %r145, 2;
	setp.gt.s32 	%p109, %r200, %r194;
	selp.b64 	%rd292, 0, %rd291, %p109;
	add.s64 	%rd293, %rd292, %rd290;
	mov.b64 	{%r167, %r172}, %rd293;
	mov.b32 	%r173, 4;
	// begin inline asm
	shfl.sync.down.b32 %r166, %r167, %r173, %r194, %r195;
	// end inline asm
	// begin inline asm
	shfl.sync.down.b32 %r171, %r172, %r173, %r194, %r195;
	// end inline asm
	mov.b64 	%rd294, {%r166, %r171};
	add.s32 	%r201, %r145, 4;
	setp.gt.s32 	%p110, %r201, %r194;
	selp.b64 	%rd295, 0, %rd294, %p110;
	add.s64 	%rd296, %rd295, %rd293;
	mov.b64 	{%r177, %r182}, %rd296;
	mov.b32 	%r183, 8;
	// begin inline asm
	shfl.sync.down.b32 %r176, %r177, %r183, %r194, %r195;
	// end inline asm
	// begin inline asm
	shfl.sync.down.b32 %r181, %r182, %r183, %r194, %r195;
	// end inline asm
	mov.b64 	%rd297, {%r176, %r181};
	add.s32 	%r202, %r145, 8;
	setp.gt.s32 	%p111, %r202, %r194;
	selp.b64 	%rd298, 0, %rd297, %p111;
	add.s64 	%rd299, %rd298, %rd296;
	mov.b64 	{%r187, %r192}, %rd299;
	mov.b32 	%r193, 16;
	// begin inline asm
	shfl.sync.down.b32 %r186, %r187, %r193, %r194, %r195;
	// end inline asm
	// begin inline asm
	shfl.sync.down.b32 %r191, %r192, %r193, %r194, %r195;
	// end inline asm
	mov.b64 	%rd300, {%r186, %r191};
	add.s32 	%r203, %r145, 16;
	setp.gt.s32 	%p112, %r203, %r194;
	selp.b64 	%rd301, 0, %rd300, %p112;
	add.s64 	%rd419, %rd301, %rd299;
	setp.ne.s32 	%p113, %r145, 0;
	@%p113 bra 	$L__BB20_23;
	shr.u32 	%r204, %r5, 2;
	and.b32  	%r205, %r204, 248;
	mov.u32 	%r206, _ZZN3cub18CUB_300001_SM_10006detail6reduce18DeviceReduceKernelINS2_10policy_hubIlyN4cuda3std3__44plusIlEEE10Policy1000EN6thrust24THRUST_300001_SM_1000_NS18transform_iteratorI16positive_functorNSD_6detail15normal_iteratorINSD_10device_ptrIfEEEEllEEyS9_lNS7_10__identityEEEvT0_PT3_T1_NS0_13GridEvenShareISQ_EET2_T4_E12temp_storage;
	add.s32 	%r207, %r206, %r205;
	st.shared.u64 	[%r207+16], %rd419;
$L__BB20_23:
	bar.sync 	0;
	setp.ne.s32 	%p114, %r5, 0;
	@%p114 bra 	$L__BB20_46;
	setp.gt.s32 	%p115, %r4, 32;
	ld.shared.u64 	%rd302, [_ZZN3cub18CUB_300001_SM_10006detail6reduce18DeviceReduceKernelINS2_10policy_hubIlyN4cuda3std3__44plusIlEEE10Policy1000EN6thrust24THRUST_300001_SM_1000_NS18transform_iteratorI16positive_functorNSD_6detail15normal_iteratorINSD_10device_ptrIfEEEEllEEyS9_lNS7_10__identityEEEvT0_PT3_T1_NS0_13GridEvenShareISQ_EET2_T4_E12temp_storage+24];
	selp.b64 	%rd303, %rd302, 0, %p115;
	add.s64 	%rd304, %rd303, %rd419;
	setp.gt.s32 	%p116, %r4, 64;
	ld.shared.u64 	%rd305, [_ZZN3cub18CUB_300001_SM_10006detail6reduce18DeviceReduceKernelINS2_10policy_hubIlyN4cuda3std3__44plusIlEEE10Policy1000EN6thrust24THRUST_300001_SM_1000_NS18transform_iteratorI16positive_functorNSD_6detail15normal_iteratorINSD_10device_ptrIfEEEEllEEyS9_lNS7_10__identityEEEvT0_PT3_T1_NS0_13GridEvenShareISQ_EET2_T4_E12temp_storage+32];
	selp.b64 	%rd306, %rd305, 0, %p116;
	add.s64 	%rd307, %rd304, %rd306;
	setp.gt.s32 	%p117, %r4, 96;
	ld.shared.u64 	%rd308, [_ZZN3cub18CUB_300001_SM_10006detail6reduce18DeviceReduceKernelINS2_10policy_hubIlyN4cuda3std3__44plusIlEEE10Policy1000EN6thrust24THRUST_300001_SM_1000_NS18transform_iteratorI16positive_functorNSD_6detail15normal_iteratorINSD_10device_ptrIfEEEEllEEyS9_lNS7_10__identityEEEvT0_PT3_T1_NS0_13GridEvenShareISQ_EET2_T4_E12temp_storage+40];
	selp.b64 	%rd309, %rd308, 0, %p117;
	add.s64 	%rd310, %rd307, %rd309;
	setp.gt.s32 	%p118, %r4, 128;
	ld.shared.u64 	%rd311, [_ZZN3cub18CUB_300001_SM_10006detail6reduce18DeviceReduceKernelINS2_10policy_hubIlyN4cuda3std3__44plusIlEEE10Policy1000EN6thrust24THRUST_300001_SM_1000_NS18transform_iteratorI16positive_functorNSD_6detail15normal_iteratorINSD_10device_ptrIfEEEEllEEyS9_lNS7_10__identityEEEvT0_PT3_T1_NS0_13GridEvenShareISQ_EET2_T4_E12temp_storage+48];
	selp.b64 	%rd312, %rd311, 0, %p118;
	add.s64 	%rd313, %rd310, %rd312;
	setp.gt.s32 	%p119, %r4, 160;
	ld.shared.u64 	%rd314, [_ZZN3cub18CUB_300001_SM_10006detail6reduce18DeviceReduceKernelINS2_10policy_hubIlyN4cuda3std3__44plusIlEEE10Policy1000EN6thrust24THRUST_300001_SM_1000_NS18transform_iteratorI16positive_functorNSD_6detail15normal_iteratorINSD_10device_ptrIfEEEEllEEyS9_lNS7_10__identityEEEvT0_PT3_T1_NS0_13GridEvenShareISQ_EET2_T4_E12temp_storage+56];
	selp.b64 	%rd315, %rd314, 0, %p119;
	add.s64 	%rd316, %rd313, %rd315;
	setp.gt.s32 	%p120, %r4, 192;
	ld.shared.u64 	%rd317, [_ZZN3cub18CUB_300001_SM_10006detail6reduce18DeviceReduceKernelINS2_10policy_hubIlyN4cuda3std3__44plusIlEEE10Policy1000EN6thrust24THRUST_300001_SM_1000_NS18transform_iteratorI16positive_functorNSD_6detail15normal_iteratorINSD_10device_ptrIfEEEEllEEyS9_lNS7_10__identityEEEvT0_PT3_T1_NS0_13GridEvenShareISQ_EET2_T4_E12temp_storage+64];
	selp.b64 	%rd318, %rd317, 0, %p120;
	add.s64 	%rd319, %rd316, %rd318;
	setp.gt.s32 	%p121, %r4, 224;
	ld.shared.u64 	%rd320, [_ZZN3cub18CUB_300001_SM_10006detail6reduce18DeviceReduceKernelINS2_10policy_hubIlyN4cuda3std3__44plusIlEEE10Policy1000EN6thrust24THRUST_300001_SM_1000_NS18transform_iteratorI16positive_functorNSD_6detail15normal_iteratorINSD_10device_ptrIfEEEEllEEyS9_lNS7_10__identityEEEvT0_PT3_T1_NS0_13GridEvenShareISQ_EET2_T4_E12temp_storage+72];
	selp.b64 	%rd321, %rd320, 0, %p121;
	add.s64 	%rd322, %rd319, %rd321;
	setp.gt.s32 	%p122, %r4, 256;
	ld.shared.u64 	%rd323, [_ZZN3cub18CUB_300001_SM_10006detail6reduce18DeviceReduceKernelINS2_10policy_hubIlyN4cuda3std3__44plusIlEEE10Policy1000EN6thrust24THRUST_300001_SM_1000_NS18transform_iteratorI16positive_functorNSD_6detail15normal_iteratorINSD_10device_ptrIfEEEEllEEyS9_lNS7_10__identityEEEvT0_PT3_T1_NS0_13GridEvenShareISQ_EET2_T4_E12temp_storage+80];
	selp.b64 	%rd324, %rd323, 0, %p122;
	add.s64 	%rd325, %rd322, %rd324;
	setp.gt.s32 	%p123, %r4, 288;
	ld.shared.u64 	%rd326, [_ZZN3cub18CUB_300001_SM_10006detail6reduce18DeviceReduceKernelINS2_10policy_hubIlyN4cuda3std3__44plusIlEEE10Policy1000EN6thrust24THRUST_300001_SM_1000_NS18transform_iteratorI16positive_functorNSD_6detail15normal_iteratorINSD_10device_ptrIfEEEEllEEyS9_lNS7_10__identityEEEvT0_PT3_T1_NS0_13GridEvenShareISQ_EET2_T4_E12temp_storage+88];
	selp.b64 	%rd327, %rd326, 0, %p123;
	add.s64 	%rd328, %rd325, %rd327;
	setp.gt.s32 	%p124, %r4, 320;
	ld.shared.u64 	%rd329, [_ZZN3cub18CUB_300001_SM_10006detail6reduce18DeviceReduceKernelINS2_10policy_hubIlyN4cuda3std3__44plusIlEEE10Policy1000EN6thrust24THRUST_300001_SM_1000_NS18transform_iteratorI16positive_functorNSD_6detail15normal_iteratorINSD_10device_ptrIfEEEEllEEyS9_lNS7_10__identityEEEvT0_PT3_T1_NS0_13GridEvenShareISQ_EET2_T4_E12temp_storage+96];
	selp.b64 	%rd330, %rd329, 0, %p124;
	add.s64 	%rd331, %rd328, %rd330;
	setp.gt.s32 	%p125, %r4, 352;
	ld.shared.u64 	%rd332, [_ZZN3cub18CUB_300001_SM_10006detail6reduce18DeviceReduceKernelINS2_10policy_hubIlyN4cuda3std3__44plusIlEEE10Policy1000EN6thrust24THRUST_300001_SM_1000_NS18transform_iteratorI16positive_functorNSD_6detail15normal_iteratorINSD_10device_ptrIfEEEEllEEyS9_lNS7_10__identityEEEvT0_PT3_T1_NS0_13GridEvenShareISQ_EET2_T4_E12temp_storage+104];
	selp.b64 	%rd333, %rd332, 0, %p125;
	add.s64 	%rd334, %rd331, %rd333;
	setp.gt.s32 	%p126, %r4, 384;
	ld.shared.u64 	%rd335, [_ZZN3cub18CUB_300001_SM_10006detail6reduce18DeviceReduceKernelINS2_10policy_hubIlyN4cuda3std3__44plusIlEEE10Policy1000EN6thrust24THRUST_300001_SM_1000_NS18transform_iteratorI16positive_functorNSD_6detail15normal_iteratorINSD_10device_ptrIfEEEEllEEyS9_lNS7_10__identityEEEvT0_PT3_T1_NS0_13GridEvenShareISQ_EET2_T4_E12temp_storage+112];
	selp.b64 	%rd336, %rd335, 0, %p126;
	add.s64 	%rd337, %rd334, %rd336;
	setp.gt.s32 	%p127, %r4, 416;
	ld.shared.u64 	%rd338, [_ZZN3cub18CUB_300001_SM_10006detail6reduce18DeviceReduceKernelINS2_10policy_hubIlyN4cuda3std3__44plusIlEEE10Policy1000EN6thrust24THRUST_300001_SM_1000_NS18transform_iteratorI16positive_functorNSD_6detail15normal_iteratorINSD_10device_ptrIfEEEEllEEyS9_lNS7_10__identityEEEvT0_PT3_T1_NS0_13GridEvenShareISQ_EET2_T4_E12temp_storage+120];
	selp.b64 	%rd339, %rd338, 0, %p127;
	add.s64 	%rd340, %rd337, %rd339;
	setp.gt.s32 	%p128, %r4, 448;
	ld.shared.u64 	%rd341, [_ZZN3cub18CUB_300001_SM_10006detail6reduce18DeviceReduceKernelINS2_10policy_hubIlyN4cuda3std3__44plusIlEEE10Policy1000EN6thrust24THRUST_300001_SM_1000_NS18transform_iteratorI16positive_functorNSD_6detail15normal_iteratorINSD_10device_ptrIfEEEEllEEyS9_lNS7_10__identityEEEvT0_PT3_T1_NS0_13GridEvenShareISQ_EET2_T4_E12temp_storage+128];
	selp.b64 	%rd342, %rd341, 0, %p128;
	add.s64 	%rd343, %rd340, %rd342;
	setp.gt.s32 	%p129, %r4, 480;
	ld.shared.u64 	%rd344, [_ZZN3cub18CUB_300001_SM_10006detail6reduce18DeviceReduceKernelINS2_10policy_hubIlyN4cuda3std3__44plusIlEEE10Policy1000EN6thrust24THRUST_300001_SM_1000_NS18transform_iteratorI16positive_functorNSD_6detail15normal_iteratorINSD_10device_ptrIfEEEEllEEyS9_lNS7_10__identityEEEvT0_PT3_T1_NS0_13GridEvenShareISQ_EET2_T4_E12temp_storage+136];
	selp.b64 	%rd345, %rd344, 0, %p129;
	add.s64 	%rd419, %rd343, %rd345;
	bra.uni 	$L__BB20_46;
$L__BB20_25:
	cvt.u32.u64 	%r52, %rd4;
	mov.u32 	%r27, %tid.x;
	add.s32 	%r53, %r52, %r27;
	mul.wide.u32 	%rd65, %r53, 4;
	add.s64 	%rd66, %rd2, %rd65;
	ld.global.f32 	%f1, [%rd66];
	setp.gt.f32 	%p2, %f1, 0f00000000;
	selp.u64 	%rd67, 1, 0, %p2;
	ld.global.f32 	%f2, [%rd66+2048];
	setp.gt.f32 	%p3, %f2, 0f00000000;
	selp.u64 	%rd68, 1, 0, %p3;
	ld.global.f32 	%f3, [%rd66+4096];
	setp.gt.f32 	%p4, %f3, 0f00000000;
	selp.u64 	%rd69, 1, 0, %p4;
	ld.global.f32 	%f4, [%rd66+6144];
	setp.gt.f32 	%p5, %f4, 0f00000000;
	selp.u64 	%rd70, 1, 0, %p5;
	ld.global.f32 	%f5, [%rd66+8192];
	setp.gt.f32 	%p6, %f5, 0f00000000;
	selp.u64 	%rd71, 1, 0, %p6;
	ld.global.f32 	%f6, [%rd66+10240];
	setp.gt.f32 	%p7, %f6, 0f00000000;
	selp.u64 	%rd72, 1, 0, %p7;
	ld.global.f32 	%f7, [%rd66+12288];
	setp.gt.f32 	%p8, %f7, 0f00000000;
	selp.u64 	%rd73, 1, 0, %p8;
	add.s64 	%rd74, %rd68, %rd67;
	add.s64 	%rd75, %rd74, %rd69;
	add.s64 	%rd76, %rd75, %rd70;
	add.s64 	%rd77, %rd76, %rd71;
	add.s64 	%rd78, %rd77, %rd72;
	add.s64 	%rd418, %rd78, %rd73;
	setp.lt.u64 	%p9, %rd5, %rd3;
	@%p9 bra 	$L__BB20_42;
	cvt.u32.u64 	%r55, %rd3;
	cvt.u64.u32 	%rd30, %r27;
	add.s64 	%rd405, %rd4, %rd3;
	cvt.u32.u64 	%r28, %rd1;
	not.b32 	%r57, %r27;
	add.s32 	%r58, %r57, %r28;
	sub.s32 	%r59, %r58, %r55;
	sub.s32 	%r272, %r59, %r52;
	add.s64 	%rd79, %rd405, %rd30;
	shl.b64 	%rd80, %rd79, 2;
	add.s64 	%rd81, %rd80, %rd2;
	add.s64 	%rd404, %rd81, 16384;
	mov.b32 	%r273, 0;
	mov.u64 	%rd406, %rd4;
$L__BB20_27:
	cvt.s64.s32 	%rd37, %r50;
	add.s64 	%rd406, %rd406, %rd37;
	add.s64 	%rd82, %rd1, -3584;
	setp.gt.u64 	%p10, %rd406, %rd82;
	@%p10 bra 	$L__BB20_29;
	mul.lo.s32 	%r61, %r1, 3584;
	cvt.s64.s32 	%rd83, %r61;
	add.s64 	%rd84, %rd406, %rd30;
	shl.b64 	%rd85, %rd84, 2;
	add.s64 	%rd86, %rd2, %rd85;
	ld.global.f32 	%f8, [%rd86];
	setp.gt.f32 	%p11, %f8, 0f00000000;
	selp.u64 	%rd87, 1, 0, %p11;
	ld.global.f32 	%f9, [%rd86+2048];
	setp.gt.f32 	%p12, %f9, 0f00000000;
	selp.u64 	%rd88, 1, 0, %p12;
	ld.global.f32 	%f10, [%rd86+4096];
	setp.gt.f32 	%p13, %f10, 0f00000000;
	selp.u64 	%rd89, 1, 0, %p13;
	ld.global.f32 	%f11, [%rd86+6144];
	setp.gt.f32 	%p14, %f11, 0f00000000;
	selp.u64 	%rd90, 1, 0, %p14;
	ld.global.f32 	%f12, [%rd86+8192];
	setp.gt.f32 	%p15, %f12, 0f00000000;
	selp.u64 	%rd91, 1, 0, %p15;
	ld.global.f32 	%f13, [%rd86+10240];
	setp.gt.f32 	%p16, %f13, 0f00000000;
	selp.u64 	%rd92, 1, 0, %p16;
	ld.global.f32 	%f14, [%rd86+12288];
	setp.gt.f32 	%p17, %f14, 0f00000000;
	selp.u64 	%rd93, 1, 0, %p17;
	add.s64 	%rd94, %rd418, %rd87;
	add.s64 	%rd95, %rd94, %rd88;
	add.s64 	%rd96, %rd95, %rd89;
	add.s64 	%rd97, %rd96, %rd90;
	add.s64 	%rd98, %rd97, %rd91;
	add.s64 	%rd99, %rd98, %rd92;
	add.s64 	%rd418, %rd99, %rd93;
	sub.s64 	%rd100, %rd1, %rd406;
	setp.lt.u64 	%p18, %rd100, %rd83;
	add.s32 	%r273, %r273, 1;
	add.s64 	%rd405, %rd405, %rd83;
	sub.s32 	%r272, %r272, %r61;
	mul.wide.s32 	%rd101, %r61, 4;
	add.s64 	%rd404, %rd404, %rd101;
	@%p18 bra 	$L__BB20_42;
	bra.uni 	$L__BB20_27;
$L__BB20_29:
	setp.le.u64 	%p19, %rd1, %rd406;
	cvt.u32.u64 	%r62, %rd406;
	cvt.u32.u64 	%r63, %rd1;
	sub.s32 	%r64, %r63, %r62;
	setp.ge.s32 	%p20, %r27, %r64;
	or.pred  	%p21, %p19, %p20;
	@%p21 bra 	$L__BB20_42;
	cvt.u32.u64 	%r66, %rd37;
	cvt.u32.u64 	%r67, %rd4;
	not.b32 	%r68, %r27;
	add.s32 	%r69, %r68, %r28;
	add.s32 	%r70, %r66, %r67;
	sub.s32 	%r71, %r69, %r70;
	mul.lo.s32 	%r72, %r1, %r273;
	mad.lo.s32 	%r73, %r72, -3584, %r71;
	shr.u32 	%r74, %r73, 9;
	add.s32 	%r34, %r74, 1;
	and.b32  	%r35, %r34, 15;
	setp.lt.u32 	%p22, %r73, 7680;
	mov.u32 	%r276, %r27;
	@%p22 bra 	$L__BB20_33;
	shr.u32 	%r75, %r272, 9;
	add.s32 	%r76, %r75, 1;
	and.b32  	%r77, %r76, 16777200;
	neg.s32 	%r274, %r77;
	mov.u32 	%r276, %r27;
$L__BB20_32:
	.pragma "nounroll";
	ld.global.f32 	%f15, [%rd404+-16384];
	setp.gt.f32 	%p23, %f15, 0f00000000;
	selp.u64 	%rd103, 1, 0, %p23;
	add.s64 	%rd104, %rd418, %rd103;
	ld.global.f32 	%f16, [%rd404+-14336];
	setp.gt.f32 	%p24, %f16, 0f00000000;
	selp.u64 	%rd105, 1, 0, %p24;
	add.s64 	%rd106, %rd104, %rd105;
	ld.global.f32 	%f17, [%rd404+-12288];
	setp.gt.f32 	%p25, %f17, 0f00000000;
	selp.u64 	%rd107, 1, 0, %p25;
	add.s64 	%rd108, %rd106, %rd107;
	ld.global.f32 	%f18, [%rd404+-10240];
	setp.gt.f32 	%p26, %f18, 0f00000000;
	selp.u64 	%rd109, 1, 0, %p26;
	add.s64 	%rd110, %rd108, %rd109;
	ld.global.f32 	%f19, [%rd404+-8192];
	setp.gt.f32 	%p27, %f19, 0f00000000;
	selp.u64 	%rd111, 1, 0, %p27;
	add.s64 	%rd112, %rd110, %rd111;
	ld.global.f32 	%f20, [%rd404+-6144];
	setp.gt.f32 	%p28, %f20, 0f00000000;
	selp.u64 	%rd113, 1, 0, %p28;
	add.s64 	%rd114, %rd112, %rd113;
	ld.global.f32 	%f21, [%rd404+-4096];
	setp.gt.f32 	%p29, %f21, 0f00000000;
	selp.u64 	%rd115, 1, 0, %p29;
	add.s64 	%rd116, %rd114, %rd115;
	ld.global.f32 	%f22, [%rd404+-2048];
	setp.gt.f32 	%p30, %f22, 0f00000000;
	selp.u64 	%rd117, 1, 0, %p30;
	add.s64 	%rd118, %rd116, %rd117;
	ld.global.f32 	%f23, [%rd404];
	setp.gt.f32 	%p31, %f23, 0f00000000;
	selp.u64 	%rd119, 1, 0, %p31;
	add.s64 	%rd120, %rd118, %rd119;
	ld.global.f32 	%f24, [%rd404+2048];
	setp.gt.f32 	%p32, %f24, 0f00000000;
	selp.u64 	%rd121, 1, 0, %p32;
	add.s64 	%rd122, %rd120, %rd121;
	ld.global.f32 	%f25, [%rd404+4096];
	setp.gt.f32 	%p33, %f25, 0f00000000;
	selp.u64 	%rd123, 1, 0, %p33;
	add.s64 	%rd124, %rd122, %rd123;
	ld.global.f32 	%f26, [%rd404+6144];
	setp.gt.f32 	%p34, %f26, 0f00000000;
	selp.u64 	%rd125, 1, 0, %p34;
	add.s64 	%rd126, %rd124, %rd125;
	ld.global.f32 	%f27, [%rd404+8192];
	setp.gt.f32 	%p35, %f27, 0f00000000;
	selp.u64 	%rd127, 1, 0, %p35;
	add.s64 	%rd128, %rd126, %rd127;
	ld.global.f32 	%f28, [%rd404+10240];
	setp.gt.f32 	%p36, %f28, 0f00000000;
	selp.u64 	%rd129, 1, 0, %p36;
	add.s64 	%rd130, %rd128, %rd129;
	ld.global.f32 	%f29, [%rd404+12288];
	setp.gt.f32 	%p37, %f29, 0f00000000;
	selp.u64 	%rd131, 1, 0, %p37;
	add.s64 	%rd132, %rd130, %rd131;
	ld.global.f32 	%f30, [%rd404+14336];
	setp.gt.f32 	%p38, %f30, 0f00000000;
	selp.u64 	%rd133, 1, 0, %p38;
	add.s64 	%rd418, %rd132, %rd133;
	add.s32 	%r276, %r276, 8192;
	add.s32 	%r274, %r274, 16;
	add.s64 	%rd404, %rd404, 32768;
	setp.ne.s32 	%p39, %r274, 0;
	@%p39 bra 	$L__BB20_32;
$L__BB20_33:
	setp.eq.s32 	%p40, %r35, 0;
	@%p40 bra 	$L__BB20_42;
	and.b32  	%r42, %r34, 7;
	setp.lt.u32 	%p41, %r35, 8;
	@%p41 bra 	$L__BB20_36;
	cvt.u64.u32 	%rd135, %r276;
	add.s64 	%rd136, %rd406, %rd135;
	shl.b64 	%rd137, %rd136, 2;
	add.s64 	%rd138, %rd2, %rd137;
	ld.global.f32 	%f31, [%rd138];
	setp.gt.f32 	%p42, %f31, 0f00000000;
	selp.u64 	%rd139, 1, 0, %p42;
	add.s64 	%rd140, %rd418, %rd139;
	ld.global.f32 	%f32, [%rd138+2048];
	setp.gt.f32 	%p43, %f32, 0f00000000;
	selp.u64 	%rd141, 1, 0, %p43;
	add.s64 	%rd142, %rd140, %rd141;
	ld.global.f32 	%f33, [%rd138+4096];
	setp.gt.f32 	%p44, %f33, 0f00000000;
	selp.u64 	%rd143, 1, 0, %p44;
	add.s64 	%rd144, %rd142, %rd143;
	ld.global.f32 	%f34, [%rd138+6144];
	setp.gt.f32 	%p45, %f34, 0f00000000;
	selp.u64 	%rd145, 1, 0, %p45;
	add.s64 	%rd146, %rd144, %rd145;
	ld.global.f32 	%f35, [%rd138+8192];
	setp.gt.f32 	%p46, %f35, 0f00000000;
	selp.u64 	%rd147, 1, 0, %p46;
	add.s64 	%rd148, %rd146, %rd147;
	ld.global.f32 	%f36, [%rd138+10240];
	setp.gt.f32 	%p47, %f36, 0f00000000;
	selp.u64 	%rd149, 1, 0, %p47;
	add.s64 	%rd150, %rd148, %rd149;
	ld.global.f32 	%f37, [%rd138+12288];
	setp.gt.f32 	%p48, %f37, 0f00000000;
	selp.u64 	%rd151, 1, 0, %p48;
	add.s64 	%rd152, %rd150, %rd151;
	ld.global.f32 	%f38, [%rd138+14336];
	setp.gt.f32 	%p49, %f38, 0f00000000;
	selp.u64 	%rd153, 1, 0, %p49;
	add.s64 	%rd418, %rd152, %rd153;
	add.s32 	%r276, %r276, 4096;
$L__BB20_36:
	setp.eq.s32 	%p50, %r42, 0;
	@%p50 bra 	$L__BB20_42;
	setp.lt.u32 	%p51, %r42, 4;
	@%p51 bra 	$L__BB20_39;
	cvt.u64.u32 	%rd155, %r276;
	add.s64 	%rd156, %rd406, %rd155;
	shl.b64 	%rd157, %rd156, 2;
	add.s64 	%rd158, %rd2, %rd157;
	ld.global.f32 	%f39, [%rd158];
	setp.gt.f32 	%p52, %f39, 0f00000000;
	selp.u64 	%rd159, 1, 0, %p52;
	add.s64 	%rd160, %rd418, %rd159;
	ld.global.f32 	%f40, [%rd158+2048];
	setp.gt.f32 	%p53, %f40, 0f00000000;
	selp.u64 	%rd161, 1, 0, %p53;
	add.s64 	%rd162, %rd160, %rd161;
	ld.global.f32 	%f41, [%rd158+4096];
	setp.gt.f32 	%p54, %f41, 0f00000000;
	selp.u64 	%rd163, 1, 0, %p54;
	add.s64 	%rd164, %rd162, %rd163;
	ld.global.f32 	%f42, [%rd158+6144];
	setp.gt.f32 	%p55, %f42, 0f00000000;
	selp.u64 	%rd165, 1, 0, %p55;
	add.s64 	%rd418, %rd164, %rd165;
	add.s32 	%r276, %r276, 2048;
$L__BB20_39:
	and.b32  	%r78, %r34, 3;
	setp.eq.s32 	%p56, %r78, 0;
	@%p56 bra 	$L__BB20_42;
	cvt.u64.u32 	%rd166, %r276;
	add.s64 	%rd167, %rd166, %rd405;
	shl.b64 	%rd168, %rd167, 2;
	add.s64 	%rd416, %rd2, %rd168;
	cvt.u16.u32 	%rs1, %r272;
	shr.u16 	%rs2, %rs1, 9;
	add.s16 	%rs3, %rs2, 1;
	cvt.u32.u16 	%r79, %rs3;
	and.b32  	%r80, %r79, 3;
	neg.s32 	%r279, %r80;
$L__BB20_41:
	.pragma "nounroll";
	ld.global.f32 	%f43, [%rd416];
	setp.gt.f32 	%p57, %f43, 0f00000000;
	selp.u64 	%rd169, 1, 0, %p57;
	add.s64 	%rd418, %rd418, %rd169;
	add.s64 	%rd416, %rd416, 2048;
	add.s32 	%r279, %r279, 1;
	setp.ne.s32 	%p58, %r279, 0;
	@%p58 bra 	$L__BB20_41;
$L__BB20_42:
	// begin inline asm
	mov.u32 %r81, %laneid;
	// end inline asm
	mov.b64 	{%r83, %r88}, %rd418;
	mov.b32 	%r89, 1;
	mov.b32 	%r130, 31;
	mov.b32 	%r131, -1;
	// begin inline asm
	shfl.sync.down.b32 %r82, %r83, %r89, %r130, %r131;
	// end inline asm
	// begin inline asm
	shfl.sync.down.b32 %r87, %r88, %r89, %r130, %r131;
	// end inline asm
	mov.b64 	%rd170, {%r82, %r87};
	setp.gt.s32 	%p59, %r81, 30;
	selp.b64 	%rd171, 0, %rd170, %p59;
	add.s64 	%rd172, %rd171, %rd418;
	mov.b64 	{%r93, %r98}, %rd172;
	mov.b32 	%r99, 2;
	// begin inline asm
	shfl.sync.down.b32 %r92, %r93, %r99, %r130, %r131;
	// end inline asm
	// begin inline asm
	shfl.sync.down.b32 %r97, %r98, %r99, %r130, %r131;
	// end inline asm
	mov.b64 	%rd173, {%r92, %r97};
	setp.gt.s32 	%p60, %r81, 29;
	selp.b64 	%rd174, 0, %rd173, %p60;
	add.s64 	%rd175, %rd174, %rd172;
	mov.b64 	{%r103, %r108}, %rd175;
	mov.b32 	%r109, 4;
	// begin inline asm
	shfl.sync.down.b32 %r102, %r103, %r109, %r130, %r131;
	// end inline asm
	// begin inline asm
	shfl.sync.down.b32 %r107, %r108, %r109, %r130, %r131;
	// end inline asm
	mov.b64 	%rd176, {%r102, %r107};
	setp.gt.s32 	%p61, %r81, 27;
	selp.b64 	%rd177, 0, %rd176, %p61;
	add.s64 	%rd178, %rd177, %rd175;
	mov.b64 	{%r113, %r118}, %rd178;
	mov.b32 	%r119, 8;
	// begin inline asm
	shfl.sync.down.b32 %r112, %r113, %r119, %r130, %r131;
	// end inline asm
	// begin inline asm
	shfl.sync.down.b32 %r117, %r118, %r119, %r130, %r131;
	// end inline asm
	mov.b64 	%rd179, {%r112, %r117};
	setp.gt.s32 	%p62, %r81, 23;
	selp.b64 	%rd180, 0, %rd179, %p62;
	add.s64 	%rd181, %rd180, %rd178;
	mov.b64 	{%r123, %r128}, %rd181;
	mov.b32 	%r129, 16;
	// begin inline asm
	shfl.sync.down.b32 %r122, %r123, %r129, %r130, %r131;
	// end inline asm
	// begin inline asm
	shfl.sync.down.b32 %r127, %r128, %r129, %r130, %r131;
	// end inline asm
	mov.b64 	%rd182, {%r122, %r127};
	setp.gt.s32 	%p63, %r81, 15;
	selp.b64 	%rd183, 0, %rd182, %p63;
	add.s64 	%rd419, %rd183, %rd181;
	setp.ne.s32 	%p64, %r81, 0;
	@%p64 bra 	$L__BB20_44;
	shr.u32 	%r132, %r27, 2;
	and.b32  	%r133, %r132, 248;
	mov.u32 	%r134, _ZZN3cub18CUB_300001_SM_10006detail6reduce18DeviceReduceKernelINS2_10policy_hubIlyN4cuda3std3__44plusIlEEE10Policy1000EN6thrust24THRUST_300001_SM_1000_NS18transform_iteratorI16positive_functorNSD_6detail15normal_iteratorINSD_10device_ptrIfEEEEllEEyS9_lNS7_10__identityEEEvT0_PT3_T1_NS0_13GridEvenShareISQ_EET2_T4_E12temp_storage;
	add.s32 	%r135, %r134, %r133;
	st.shared.u64 	[%r135+16], %rd419;
$L__BB20_44:
	bar.sync 	0;
	setp.ne.s32 	%p65, %r27, 0;
	@%p65 bra 	$L__BB20_46;
	ld.shared.u64 	%rd184, [_ZZN3cub18CUB_300001_SM_10006detail6reduce18DeviceReduceKernelINS2_10policy_hubIlyN4cuda3std3__44plusIlEEE10Policy1000EN6thrust24THRUST_300001_SM_1000_NS18transform_iteratorI16positive_functorNSD_6detail15normal_iteratorINSD_10device_ptrIfEEEEllEEyS9_lNS7_10__identityEEEvT0_PT3_T1_NS0_13GridEvenShareISQ_EET2_T4_E12temp_storage+24];
	add.s64 	%rd185, %rd184, %rd419;
	ld.shared.u64 	%rd186, [_ZZN3cub18CUB_300001_SM_10006detail6reduce18DeviceReduceKernelINS2_10policy_hubIlyN4cuda3std3__44plusIlEEE10Policy1000EN6thrust24THRUST_300001_SM_1000_NS18transform_iteratorI16positive_functorNSD_6detail15normal_iteratorINSD_10device_ptrIfEEEEllEEyS9_lNS7_10__identityEEEvT0_PT3_T1_NS0_13GridEvenShareISQ_EET2_T4_E12temp_storage+32];
	add.s64 	%rd187, %rd185, %rd186;
	ld.shared.u64 	%rd188, [_ZZN3cub18CUB_300001_SM_10006detail6reduce18DeviceReduceKernelINS2_10policy_hubIlyN4cuda3std3__44plusIlEEE10Policy1000EN6thrust24THRUST_300001_SM_1000_NS18transform_iteratorI16positive_functorNSD_6detail15normal_iteratorINSD_10device_ptrIfEEEEllEEyS9_lNS7_10__identityEEEvT0_PT3_T1_NS0_13GridEvenShareISQ_EET2_T4_E12temp_storage+40];
	add.s64 	%rd189, %rd187, %rd188;
	ld.shared.u64 	%rd190, [_ZZN3cub18CUB_300001_SM_10006detail6reduce18DeviceReduceKernelINS2_10policy_hubIlyN4cuda3std3__44plusIlEEE10Policy1000EN6thrust24THRUST_300001_SM_1000_NS18transform_iteratorI16positive_functorNSD_6detail15normal_iteratorINSD_10device_ptrIfEEEEllEEyS9_lNS7_10__identityEEEvT0_PT3_T1_NS0_13GridEvenShareISQ_EET2_T4_E12temp_storage+48];
	add.s64 	%rd191, %rd189, %rd190;
	ld.shared.u64 	%rd192, [_ZZN3cub18CUB_300001_SM_10006detail6reduce18DeviceReduceKernelINS2_10policy_hubIlyN4cuda3std3__44plusIlEEE10Policy1000EN6thrust24THRUST_300001_SM_1000_NS18transform_iteratorI16positive_functorNSD_6detail15normal_iteratorINSD_10device_ptrIfEEEEllEEyS9_lNS7_10__identityEEEvT0_PT3_T1_NS0_13GridEvenShareISQ_EET2_T4_E12temp_storage+56];
	add.s64 	%rd193, %rd191, %rd192;
	ld.shared.u64 	%rd194, [_ZZN3cub18CUB_300001_SM_10006detail6reduce18DeviceReduceKernelINS2_10policy_hubIlyN4cuda3std3__44plusIlEEE10Policy1000EN6thrust24THRUST_300001_SM_1000_NS18transform_iteratorI16positive_functorNSD_6detail15normal_iteratorINSD_10device_ptrIfEEEEllEEyS9_lNS7_10__identityEEEvT0_PT3_T1_NS0_13GridEvenShareISQ_EET2_T4_E12temp_storage+64];
	add.s64 	%rd195, %rd193, %rd194;
	ld.shared.u64 	%rd196, [_ZZN3cub18CUB_300001_SM_10006detail6reduce18DeviceReduceKernelINS2_10policy_hubIlyN4cuda3std3__44plusIlEEE10Policy1000EN6thrust24THRUST_300001_SM_1000_NS18transform_iteratorI16positive_functorNSD_6detail15normal_iteratorINSD_10device_ptrIfEEEEllEEyS9_lNS7_10__identityEEEvT0_PT3_T1_NS0_13GridEvenShareISQ_EET2_T4_E12temp_storage+72];
	add.s64 	%rd197, %rd195, %rd196;
	ld.shared.u64 	%rd198, [_ZZN3cub18CUB_300001_SM_10006detail6reduce18DeviceReduceKernelINS2_10policy_hubIlyN4cuda3std3__44plusIlEEE10Policy1000EN6thrust24THRUST_300001_SM_1000_NS18transform_iteratorI16positive_functorNSD_6detail15normal_iteratorINSD_10device_ptrIfEEEEllEEyS9_lNS7_10__identityEEEvT0_PT3_T1_NS0_13GridEvenShareISQ_EET2_T4_E12temp_storage+80];
	add.s64 	%rd199, %rd197, %rd198;
	ld.shared.u64 	%rd200, [_ZZN3cub18CUB_300001_SM_10006detail6reduce18DeviceReduceKernelINS2_10policy_hubIlyN4cuda3std3__44plusIlEEE10Policy1000EN6thrust24THRUST_300001_SM_1000_NS18transform_iteratorI16positive_functorNSD_6detail15normal_iteratorINSD_10device_ptrIfEEEEllEEyS9_lNS7_10__identityEEEvT0_PT3_T1_NS0_13GridEvenShareISQ_EET2_T4_E12temp_storage+88];
	add.s64 	%rd201, %rd199, %rd200;
	ld.shared.u64 	%rd202, [_ZZN3cub18CUB_300001_SM_10006detail6reduce18DeviceReduceKernelINS2_10policy_hubIlyN4cuda3std3__44plusIlEEE10Policy1000EN6thrust24THRUST_300001_SM_1000_NS18transform_iteratorI16positive_functorNSD_6detail15normal_iteratorINSD_10device_ptrIfEEEEllEEyS9_lNS7_10__identityEEEvT0_PT3_T1_NS0_13GridEvenShareISQ_EET2_T4_E12temp_storage+96];
	add.s64 	%rd203, %rd201, %rd202;
	ld.shared.u64 	%rd204, [_ZZN3cub18CUB_300001_SM_10006detail6reduce18DeviceReduceKernelINS2_10policy_hubIlyN4cuda3std3__44plusIlEEE10Policy1000EN6thrust24THRUST_300001_SM_1000_NS18transform_iteratorI16positive_functorNSD_6detail15normal_iteratorINSD_10device_ptrIfEEEEllEEyS9_lNS7_10__identityEEEvT0_PT3_T1_NS0_13GridEvenShareISQ_EET2_T4_E12temp_storage+104];
	add.s64 	%rd205, %rd203, %rd204;
	ld.shared.u64 	%rd206, [_ZZN3cub18CUB_300001_SM_10006detail6reduce18DeviceReduceKernelINS2_10policy_hubIlyN4cuda3std3__44plusIlEEE10Policy1000EN6thrust24THRUST_300001_SM_1000_NS18transform_iteratorI16positive_functorNSD_6detail15normal_iteratorINSD_10device_ptrIfEEEEllEEyS9_lNS7_10__identityEEEvT0_PT3_T1_NS0_13GridEvenShareISQ_EET2_T4_E12temp_storage+112];
	add.s64 	%rd207, %rd205, %rd206;
	ld.shared.u64 	%rd208, [_ZZN3cub18CUB_300001_SM_10006detail6reduce18DeviceReduceKernelINS2_10policy_hubIlyN4cuda3std3__44plusIlEEE10Policy1000EN6thrust24THRUST_300001_SM_1000_NS18transform_iteratorI16positive_functorNSD_6detail15normal_iteratorINSD_10device_ptrIfEEEEllEEyS9_lNS7_10__identityEEEvT0_PT3_T1_NS0_13GridEvenShareISQ_EET2_T4_E12temp_storage+120];
	add.s64 	%rd209, %rd207, %rd208;
	ld.shared.u64 	%rd210, [_ZZN3cub18CUB_300001_SM_10006detail6reduce18DeviceReduceKernelINS2_10policy_hubIlyN4cuda3std3__44plusIlEEE10Policy1000EN6thrust24THRUST_300001_SM_1000_NS18transform_iteratorI16positive_functorNSD_6detail15normal_iteratorINSD_10device_ptrIfEEEEllEEyS9_lNS7_10__identityEEEvT0_PT3_T1_NS0_13GridEvenShareISQ_EET2_T4_E12temp_storage+128];
	add.s64 	%rd211, %rd209, %rd210;
	ld.shared.u64 	%rd212, [_ZZN3cub18CUB_300001_SM_10006detail6reduce18DeviceReduceKernelINS2_10policy_hubIlyN4cuda3std3__44plusIlEEE10Policy1000EN6thrust24THRUST_300001_SM_1000_NS18transform_iteratorI16positive_functorNSD_6detail15normal_iteratorINSD_10device_ptrIfEEEEllEEyS9_lNS7_10__identityEEEvT0_PT3_T1_NS0_13GridEvenShareISQ_EET2_T4_E12temp_storage+136];
	add.s64 	%rd419, %rd211, %rd212;
$L__BB20_46:
	mov.u32 	%r263, %tid.x;
	setp.ne.s32 	%p137, %r263, 0;
	@%p137 bra 	$L__BB20_48;
	ld.param.u64 	%rd392, [_ZN3cub18CUB_300001_SM_10006detail6reduce18DeviceReduceKernelINS2_10policy_hubIlyN4cuda3std3__44plusIlEEE10Policy1000EN6thrust24THRUST_300001_SM_1000_NS18transform_iteratorI16positive_functorNSD_6detail15normal_iteratorINSD_10device_ptrIfEEEEllEEyS9_lNS7_10__identityEEEvT0_PT3_T1_NS0_13GridEvenShareISQ_EET2_T4__param_1];
	cvta.to.global.u64 	%rd389, %rd392;
	mul.wide.u32 	%rd390, %r2, 8;
	add.s64 	%rd391, %rd389, %rd390;
	st.global.u64 	[%rd391], %rd419;
$L__BB20_48:
	ret;

}
	// .globl	_ZN3cub18CUB_300001_SM_10006detail6reduce28DeviceReduceSingleTileKernelINS2_10policy_hubIlyN4cuda3std3__44plusIlEEE10Policy1000EPlSC_iS9_llNS7_10__identityEEEvT0_T1_T2_T3_T4_T6_
.visible .entry _ZN3cub18CUB_300001_SM_10006detail6reduce28DeviceReduceSingleTileKernelINS2_10policy_hubIlyN4cuda3std3__44plusIlEEE10Policy1000EPlSC_iS9_llNS7_10__identityEEEvT0_T1_T2_T3_T4_T6_(
	.param .u64 .ptr .align 1 _ZN3cub18CUB_300001_SM_10006detail6reduce28DeviceReduceSingleTileKernelINS2_10policy_hubIlyN4cuda3std3__44plusIlEEE10Policy1000EPlSC_iS9_llNS7_10__identityEEEvT0_T1_T2_T3_T4_T6__param_0,
	.param .u64 .ptr .align 1 _ZN3cub18CUB_300001_SM_10006detail6reduce28DeviceReduceSingleTileKernelINS2_10policy_hubIlyN4cuda3std3__44plusIlEEE10Policy1000EPlSC_iS9_llNS7_10__identityEEEvT0_T1_T2_T3_T4_T6__param_1,
	.param .u32 _ZN3cub18CUB_300001_SM_10006detail6reduce28DeviceReduceSingleTileKernelINS2_10policy_hubIlyN4cuda3std3__44plusIlEEE10Policy1000EPlSC_iS9_llNS7_10__identityEEEvT0_T1_T2_T3_T4_T6__param_2,
	.param .align 1 .b8 _ZN3cub18CUB_300001_SM_10006detail6reduce28DeviceReduceSingleTileKernelINS2_10policy_hubIlyN4cuda3std3__44plusIlEEE10Policy1000EPlSC_iS9_llNS7_10__identityEEEvT0_T1_T2_T3_T4_T6__param_3[1],
	.param .u64 _ZN3cub18CUB_300001_SM_10006detail6reduce28DeviceReduceSingleTileKernelINS2_10policy_hubIlyN4cuda3std3__44plusIlEEE10Policy1000EPlSC_iS9_llNS7_10__identityEEEvT0_T1_T2_T3_T4_T6__param_4,
	.param .align 1 .b8 _ZN3cub18CUB_300001_SM_10006detail6reduce28DeviceReduceSingleTileKernelINS2_10policy_hubIlyN4cuda3std3__44plusIlEEE10Policy1000EPlSC_iS9_llNS7_10__identityEEEvT0_T1_T2_T3_T4_T6__param_5[1]
)
.maxntid 512
.minnctapersm 1
{
	.reg .pred 	%p<58>;
	.reg .b32 	%r<238>;
	.reg .b64 	%rd<281>;
	// demoted variable
	.shared .align 8 .b8 _ZZN3cub18CUB_300001_SM_10006detail6reduce28DeviceReduceSingleTileKernelINS2_10policy_hubIlyN4cuda3std3__44plusIlEEE10Policy1000EPlSC_iS9_llNS7_10__identityEEEvT0_T1_T2_T3_T4_T6_E12temp_storage[152];
	ld.param.u64 	%rd35, [_ZN3cub18CUB_300001_SM_10006detail6reduce28DeviceReduceSingleTileKernelINS2_10policy_hubIlyN4cuda3std3__44plusIlEEE10Policy1000EPlSC_iS9_llNS7_10__identityEEEvT0_T1_T2_T3_T4_T6__param_0];
	ld.param.u64 	%rd37, [_ZN3cub18CUB_300001_SM_10006detail6reduce28DeviceReduceSingleTileKernelINS2_10policy_hubIlyN4cuda3std3__44plusIlEEE10Policy1000EPlSC_iS9_llNS7_10__identityEEEvT0_T1_T2_T3_T4_T6__param_1];
	ld.param.u32 	%r34, [_ZN3cub18CUB_300001_SM_10006detail6reduce28DeviceReduceSingleTileKernelINS2_10policy_hubIlyN4cuda3std3__44plusIlEEE10Policy1000EPlSC_iS9_llNS7_10__identityEEEvT0_T1_T2_T3_T4_T6__param_2];
	ld.param.u64 	%rd36, [_ZN3cub18CUB_300001_SM_10006detail6reduce28DeviceReduceSingleTileKernelINS2_10policy_hubIlyN4cuda3std3__44plusIlEEE10Policy1000EPlSC_iS9_llNS7_10__identityEEEvT0_T1_T2_T3_T4_T6__param_4];
	cvta.to.global.u64 	%rd1, %rd37;
	setp.ne.s32 	%p1, %r34, 0;
	@%p1 bra 	$L__BB21_3;
	mov.u32 	%r224, %tid.x;
	setp.ne.s32 	%p57, %r224, 0;
	@%p57 bra 	$L__BB21_39;
	st.global.u64 	[%rd1], %rd36;
	bra.uni 	$L__BB21_39;
$L__BB21_3:
	setp.gt.s32 	%p2, %r34, 3583;
	@%p2 bra 	$L__BB21_21;
	mov.u32 	%r1, %tid.x;
	setp.ge.s32 	%p19, %r1, %r34;
	mov.b64 	%rd271, 0;
	mov.u32 	%r228, %r1;
	@%p19 bra 	$L__BB21_6;
	mul.wide.u32 	%rd146, %r1, 8;
	add.s64 	%rd145, %rd35, %rd146;
	// begin inline asm
	ld.global.nc.u64 %rd271, [%rd145];
	// end inline asm
	add.s32 	%r228, %r1, 512;
$L__BB21_6:
	setp.ge.s32 	%p20, %r228, %r34;
	@%p20 bra 	$L__BB21_12;
	not.b32 	%r100, %r228;
	add.s32 	%r4, %r34, %r100;
	and.b32  	%r101, %r4, 1536;
	setp.eq.s32 	%p21, %r101, 1536;
	@%p21 bra 	$L__BB21_10;
	mul.wide.u32 	%rd148, %r228, 8;
	add.s64 	%rd266, %rd35, %rd148;
	shr.u32 	%r102, %r4, 9;
	add.s32 	%r103, %r102, 1;
	and.b32  	%r104, %r103, 3;
	neg.s32 	%r226, %r104;
$L__BB21_9:
	.pragma "nounroll";
	// begin inline asm
	ld.global.nc.u64 %rd149, [%rd266];
	// end inline asm
	add.s64 	%rd271, %rd149, %rd271;
	add.s32 	%r228, %r228, 512;
	add.s64 	%rd266, %rd266, 4096;
	add.s32 	%r226, %r226, 1;
	setp.ne.s32 	%p22, %r226, 0;
	@%p22 bra 	$L__BB21_9;
$L__BB21_10:
	setp.lt.u32 	%p23, %r4, 1536;
	@%p23 bra 	$L__BB21_12;
$L__BB21_11:
	mul.wide.s32 	%rd159, %r228, 8;
	add.s64 	%rd152, %rd35, %rd159;
	// begin inline asm
	ld.global.nc.u64 %rd151, [%rd152];
	// end inline asm
	add.s64 	%rd160, %rd151, %rd271;
	add.s64 	%rd154, %rd152, 4096;
	// begin inline asm
	ld.global.nc.u64 %rd153, [%rd154];
	// end inline asm
	add.s64 	%rd161, %rd153, %rd160;
	add.s64 	%rd156, %rd152, 8192;
	// begin inline asm
	ld.global.nc.u64 %rd155, [%rd156];
	// end inline asm
	add.s64 	%rd162, %rd155, %rd161;
	add.s64 	%rd158, %rd152, 12288;
	// begin inline asm
	ld.global.nc.u64 %rd157, [%rd158];
	// end inline asm
	add.s64 	%rd271, %rd157, %rd162;
	add.s32 	%r228, %r228, 2048;
	setp.lt.s32 	%p24, %r228, %r34;
	@%p24 bra 	$L__BB21_11;
$L__BB21_12:
	setp.lt.s32 	%p25, %r34, 512;
	@%p25 bra 	$L__BB21_17;
	// begin inline asm
	mov.u32 %r168, %laneid;
	// end inline asm
	mov.b64 	{%r170, %r175}, %rd271;
	mov.b32 	%r176, 1;
	mov.b32 	%r217, 31;
	mov.b32 	%r218, -1;
	// begin inline asm
	shfl.sync.down.b32 %r169, %r170, %r176, %r217, %r218;
	// end inline asm
	// begin inline asm
	shfl.sync.down.b32 %r174, %r175, %r176, %r217, %r218;
	// end inline asm
	mov.b64 	%rd221, {%r169, %r174};
	setp.gt.s32 	%p49, %r168, 30;
	selp.b64 	%rd222, 0, %rd221, %p49;
	add.s64 	%rd223, %rd222, %rd271;
	mov.b64 	{%r180, %r185}, %rd223;
	mov.b32 	%r186, 2;
	// begin inline asm
	shfl.sync.down.b32 %r179, %r180, %r186, %r217, %r218;
	// end inline asm
	// begin inline asm
	shfl.sync.down.b32 %r184, %r185, %r186, %r217, %r218;
	// end inline asm
	mov.b64 	%rd224, {%r179, %r184};
	setp.gt.s32 	%p50, %r168, 29;
	selp.b64 	%rd225, 0, %rd224, %p50;
	add.s64 	%rd226, %rd225, %rd223;
	mov.b64 	{%r190, %r195}, %rd226;
	mov.b32 	%r196, 4;
	// begin inline asm
	shfl.sync.down.b32 %r189, %r190, %r196, %r217, %r218;
	// end inline asm
	// begin inline asm
	shfl.sync.down.b32 %r194, %r195, %r196, %r217, %r218;
	// end inline asm
	mov.b64 	%rd227, {%r189, %r194};
	setp.gt.s32 	%p51, %r168, 27;
	selp.b64 	%rd228, 0, %rd227, %p51;
	add.s64 	%rd229, %rd228, %rd226;
	mov.b64 	{%r200, %r205}, %rd229;
	mov.b32 	%r206, 8;
	// begin inline asm
	shfl.sync.down.b32 %r199, %r200, %r206, %r217, %r218;
	// end inline asm
	// begin inline asm
	shfl.sync.down.b32 %r204, %r205, %r206, %r217, %r218;
	// end inline asm
	mov.b64 	%rd230, {%r199, %r204};
	setp.gt.s32 	%p52, %r168, 23;
	selp.b64 	%rd231, 0, %rd230, %p52;
	add.s64 	%rd232, %rd231, %rd229;
	mov.b64 	{%r210, %r215}, %rd232;
	mov.b32 	%r216, 16;
	// begin inline asm
	shfl.sync.down.b32 %r209, %r210, %r216, %r217, %r218;
	// end inline asm
	// begin inline asm
	shfl.sync.down.b32 %r214, %r215, %r216, %r217, %r218;
	// end inline asm
	mov.b64 	%rd233, {%r209, %r214};
	setp.gt.s32 	%p53, %r168, 15;
	selp.b64 	%rd234, 0, %rd233, %p53;
	add.s64 	%rd280, %rd234, %rd232;
	setp.ne.s32 	%p54, %r168, 0;
	@%p54 bra 	$L__BB21_15;
	shr.u32 	%r219, %r1, 2;
	and.b32  	%r220, %r219, 248;
	mov.u32 	%r221, _ZZN3cub18CUB_300001_SM_10006detail6reduce28DeviceReduceSingleTileKernelINS2_10policy_hubIlyN4cuda3std3__44plusIlEEE10Policy1000EPlSC_iS9_llNS7_10__identityEEEvT0_T1_T2_T3_T4_T6_E12temp_storage;
	add.s32 	%r222, %r221, %r220;
	st.shared.u64 	[%r222+16], %rd280;
$L__BB21_15:
	bar.sync 	0;
	setp.ne.s32 	%p55, %r1, 0;
	@%p55 bra 	$L__BB21_37;
	ld.shared.u64 	%rd235, [_ZZN3cub18CUB_300001_SM_10006detail6reduce28DeviceReduceSingleTileKernelINS2_10policy_hubIlyN4cuda3std3__44plusIlEEE10Policy1000EPlSC_iS9_llNS7_10__identityEEEvT0_T1_T2_T3_T4_T6_E12temp_storage+24];
	add.s64 	%rd236, %rd235, %rd280;
	ld.shared.u64 	%rd237, [_ZZN3cub18CUB_300001_SM_10006detail6reduce28DeviceReduceSingleTileKernelINS2_10policy_hubIlyN4cuda3std3__44plusIlEEE10Policy1000EPlSC_iS9_llNS7_10__identityEEEvT0_T1_T2_T3_T4_T6_E12temp_storage+32];
	add.s64 	%rd238, %rd236, %rd237;
	ld.shared.u64 	%rd239, [_ZZN3cub18CUB_300001_SM_10006detail6reduce28DeviceReduceSingleTileKernelINS2_10policy_hubIlyN4cuda3std3__44plusIlEEE10Policy1000EPlSC_iS9_llNS7_10__identityEEEvT0_T1_T2_T3_T4_T6_E12temp_storage+40];
	add.s64 	%rd240, %rd238, %rd239;
	ld.shared.u64 	%rd241, [_ZZN3cub18CUB_300001_SM_10006detail6reduce28DeviceReduceSingleTileKernelINS2_10policy_hubIlyN4cuda3std3__44plusIlEEE10Policy1000EPlSC_iS9_llNS7_10__identityEEEvT0_T1_T2_T3_T4_T6_E12temp_storage+48];
	add.s64 	%rd242, %rd240, %rd241;
	ld.shared.u64 	%rd243, [_ZZN3cub18CUB_300001_SM_10006detail6reduce28DeviceReduceSingleTileKernelINS2_10policy_hubIlyN4cuda3std3__44plusIlEEE10Policy1000EPlSC_iS9_llNS7_10__identityEEEvT0_T1_T2_T3_T4_T6_E12temp_storage+56];
	add.s64 	%rd244, %rd242, %rd243;
	ld.shared.u64 	%rd245, [_ZZN3cub18CUB_300001_SM_10006detail6reduce28DeviceReduceSingleTileKernelINS2_10policy_hubIlyN4cuda3std3__44plusIlEEE10Policy1000EPlSC_iS9_llNS7_10__identityEEEvT0_T1_T2_T3_T4_T6_E12temp_storage+64];
	add.s64 	%rd246, %rd244, %rd245;
	ld.shared.u64 	%rd247, [_ZZN3cub18CUB_300001_SM_10006detail6reduce28DeviceReduceSingleTileKernelINS2_10policy_hubIlyN4cuda3std3__44plusIlEEE10Policy1000EPlSC_iS9_llNS7_10__identityEEEvT0_T1_T2_T3_T4_T6_E12temp_storage+72];
	add.s64 	%rd248, %rd246, %rd247;
	ld.shared.u64 	%rd249, [_ZZN3cub18CUB_300001_SM_10006detail6reduce28DeviceReduceSingleTileKernelINS2_10policy_hubIlyN4cuda3std3__44plusIlEEE10Policy1000EPlSC_iS9_llNS7_10__identityEEEvT0_T1_T2_T3_T4_T6_E12temp_storage+80];
	add.s64 	%rd250, %rd248, %rd249;
	ld.shared.u64 	%rd251, [_ZZN3cub18CUB_300001_SM_10006detail6reduce28DeviceReduceSingleTileKernelINS2_10policy_hubIlyN4cuda3std3__44plusIlEEE10Policy1000EPlSC_iS9_llNS7_10__identityEEEvT0_T1_T2_T3_T4_T6_E12temp_storage+88];
	add.s64 	%rd252, %rd250, %rd251;
	ld.shared.u64 	%rd253, [_ZZN3cub18CUB_300001_SM_10006detail6reduce28DeviceReduceSingleTileKernelINS2_10policy_hubIlyN4cuda3std3__44plusIlEEE10Policy1000EPlSC_iS9_llNS7_10__identityEEEvT0_T1_T2_T3_T4_T6_E12temp_storage+96];
	add.s64 	%rd254, %rd252, %rd253;
	ld.shared.u64 	%rd255, [_ZZN3cub18CUB_300001_SM_10006detail6reduce28DeviceReduceSingleTileKernelINS2_10policy_hubIlyN4cuda3std3__44plusIlEEE10Policy1000EPlSC_iS9_llNS7_10__identityEEEvT0_T1_T2_T3_T4_T6_E12temp_storage+104];
	add.s64 	%rd256, %rd254, %rd255;
	ld.shared.u64 	%rd257, [_ZZN3cub18CUB_300001_SM_10006detail6reduce28DeviceReduceSingleTileKernelINS2_10policy_hubIlyN4cuda3std3__44plusIlEEE10Policy1000EPlSC_iS9_llNS7_10__identityEEEvT0_T1_T2_T3_T4_T6_E12temp_storage+112];
	add.s64 	%rd258, %rd256, %rd257;
	ld.shared.u64 	%rd259, [_ZZN3cub18CUB_300001_SM_10006detail6reduce28DeviceReduceSingleTileKernelINS2_10policy_hubIlyN4cuda3std3__44plusIlEEE10Policy1000EPlSC_iS9_llNS7_10__identityEEEvT0_T1_T2_T3_T4_T6_E12temp_storage+120];
	add.s64 	%rd260, %rd258, %rd259;
	ld.shared.u64 	%rd261, [_ZZN3cub18CUB_300001_SM_10006detail6reduce28DeviceReduceSingleTileKernelINS2_10policy_hubIlyN4cuda3std3__44plusIlEEE10Policy1000EPlSC_iS9_llNS7_10__identityEEEvT0_T1_T2_T3_T4_T6_E12temp_storage+128];
	add.s64 	%rd262, %rd260, %rd261;
	ld.shared.u64 	%rd263, [_ZZN3cub18CUB_300001_SM_10006detail6reduce28DeviceReduceSingleTileKernelINS2_10policy_hubIlyN4cuda3std3__44plusIlEEE10Policy1000EPlSC_iS9_llNS7_10__identityEEEvT0_T1_T2_T3_T4_T6_E12temp_storage+136];
	add.s64 	%rd280, %rd262, %rd263;
	bra.uni 	$L__BB21_37;
$L__BB21_17:
	// begin inline asm
	mov.u32 %r105, %laneid;
	// end inline asm
	and.b32  	%r156, %r1, 992;
	add.s32 	%r157, %r156, 32;
	setp.gt.s32 	%p26, %r157, %r34;
	not.b32 	%r158, %r156;
	add.s32 	%r159, %r34, %r158;
	selp.b32 	%r154, %r159, 31, %p26;
	mov.b64 	{%r107, %r112}, %rd271;
	mov.b32 	%r113, 1;
	mov.b32 	%r155, -1;
	// begin inline asm
	shfl.sync.down.b32 %r106, %r107, %r113, %r154, %r155;
	// end inline asm
	// begin inline asm
	shfl.sync.down.b32 %r111, %r112, %r113, %r154, %r155;
	// end inline asm
	mov.b64 	%rd163, {%r106, %r111};
	setp.lt.s32 	%p27, %r105, %r154;
	selp.b64 	%rd164, %rd163, 0, %p27;
	add.s64 	%rd165, %rd164, %rd271;
	mov.b64 	{%r117, %r122}, %rd165;
	mov.b32 	%r123, 2;
	// begin inline asm
	shfl.sync.down.b32 %r116, %r117, %r123, %r154, %r155;
	// end inline asm
	// begin inline asm
	shfl.sync.down.b32 %r121, %r122, %r123, %r154, %r155;
	// end inline asm
	mov.b64 	%rd166, {%r116, %r121};
	add.s32 	%r160, %r105, 2;
	setp.gt.s32 	%p28, %r160, %r154;
	selp.b64 	%rd167, 0, %rd166, %p28;
	add.s64 	%rd168, %rd167, %rd165;
	mov.b64 	{%r127, %r132}, %rd168;
	mov.b32 	%r133, 4;
	// begin inline asm
	shfl.sync.down.b32 %r126, %r127, %r133, %r154, %r155;
	// end inline asm
	// begin inline asm
	shfl.sync.down.b32 %r131, %r132, %r133, %r154, %r155;
	// end inline asm
	mov.b64 	%rd169, {%r126, %r131};
	add.s32 	%r161, %r105, 4;
	setp.gt.s32 	%p29, %r161, %r154;
	selp.b64 	%rd170, 0, %rd169, %p29;
	add.s64 	%rd171, %rd170, %rd168;
	mov.b64 	{%r137, %r142}, %rd171;
	mov.b32 	%r143, 8;
	// begin inline asm
	shfl.sync.down.b32 %r136, %r137, %r143, %r154, %r155;
	// end inline asm
	// begin inline asm
	shfl.sync.down.b32 %r141, %r142, %r143, %r154, %r155;
	// end inline asm
	mov.b64 	%rd172, {%r136, %r141};
	add.s32 	%r162, %r105, 8;
	setp.gt.s32 	%p30, %r162, %r154;
	selp.b64 	%rd173, 0, %rd172, %p30;
	add.s64 	%rd174, %rd173, %rd171;
	mov.b64 	{%r147, %r152}, %rd174;
	mov.b32 	%r153, 16;
	// begin inline asm
	shfl.sync.down.b32 %r146, %r147, %r153, %r154, %r155;
	// end inline asm
	// begin inline asm
	shfl.sync.down.b32 %r151, %r152, %r153, %r154, %r155;
	// end inline asm
	mov.b64 	%rd175, {%r146, %r151};
	add.s32 	%r163, %r105, 16;
	setp.gt.s32 	%p31, %r163, %r154;
	selp.b64 	%rd176, 0, %rd175, %p31;
	add.s64 	%rd280, %rd176, %rd174;
	setp.ne.s32 	%p32, %r105, 0;
	@%p32 bra 	$L__BB21_19;
	shr.u32 	%r164, %r1, 2;
	and.b32  	%r165, %r164, 248;
	mov.u32 	%r166, _ZZN3cub18CUB_300001_SM_10006detail6reduce28DeviceReduceSingleTileKernelINS2_10policy_hubIlyN4cuda3std3__44plusIlEEE10Policy1000EPlSC_iS9_llNS7_10__identityEEEvT0_T1_T2_T3_T4_T6_E12temp_storage;
	add.s32 	%r167, %r166, %r165;
	st.shared.u64 	[%r167+16], %rd280;
$L__BB21_19:
	bar.sync 	0;
	setp.ne.s32 	%p33, %r1, 0;
	@%p33 bra 	$L__BB21_37;
	setp.gt.s32 	%p34, %r34, 32;
	ld.shared.u64 	%rd177, [_ZZN3cub18CUB_300001_SM_10006detail6reduce28DeviceReduceSingleTileKernelINS2_10policy_hubIlyN4cuda3std3__44plusIlEEE10Policy1000EPlSC_iS9_llNS7_10__identityEEEvT0_T1_T2_T3_T4_T6_E12temp_storage+24];
	selp.b64 	%rd178, %rd177, 0, %p34;
	add.s64 	%rd179, %rd178, %rd280;
	setp.gt.s32 	%p35, %r34, 64;
	ld.shared.u64 	%rd180, [_ZZN3cub18CUB_300001_SM_10006detail6reduce28DeviceReduceSingleTileKernelINS2_10policy_hubIlyN4cuda3std3__44plusIlEEE10Policy1000EPlSC_iS9_llNS7_10__identityEEEvT0_T1_T2_T3_T4_T6_E12temp_storage+32];
	selp.b64 	%rd181, %rd180, 0, %p35;
	add.s64 	%rd182, %rd179, %rd181;
	setp.gt.s32 	%p36, %r34, 96;
	ld.shared.u64 	%rd183, [_ZZN3cub18CUB_300001_SM_10006detail6reduce28DeviceReduceSingleTileKernelINS2_10policy_hubIlyN4cuda3std3__44plusIlEEE10Policy1000EPlSC_iS9_llNS7_10__identityEEEvT0_T1_T2_T3_T4_T6_E12temp_storage+40];
	selp.b64 	%rd184, %rd183, 0, %p36;
	add.s64 	%rd185, %rd182, %rd184;
	setp.gt.s32 	%p37, %r34, 128;
	ld.shared.u64 	%rd186, [_ZZN3cub18CUB_300001_SM_10006detail6reduce28DeviceReduceSingleTileKernelINS2_10policy_hubIlyN4cuda3std3__44plusIlEEE10Policy1000EPlSC_iS9_llNS7_10__identityEEEvT0_T1_T2_T3_T4_T6_E12temp_storage+48];
	selp.b64 	%rd187, %rd186, 0, %p37;
	add.s64 	%rd188, %rd185, %rd187;
	setp.gt.s32 	%p38, %r34, 160;
	ld.shared.u64 	%rd189, [_ZZN3cub18CUB_300001_SM_10006detail6reduce28DeviceReduceSingleTileKernelINS2_10policy_hubIlyN4cuda3std3__44plusIlEEE10Policy1000EPlSC_iS9_llNS7_10__identityEEEvT0_T1_T2_T3_T4_T6_E12temp_storage+56];
	selp.b64 	%rd190, %rd189, 0, %p38;
	add.s64 	%rd191, %rd188, %rd190;
	setp.gt.s32 	%p39, %r34, 192;
	ld.shared.u64 	%rd192, [_ZZN3cub18CUB_300001_SM_10006detail6reduce28DeviceReduceSingleTileKernelINS2_10policy_hubIlyN4cuda3std3__44plusIlEEE10Policy1000EPlSC_iS9_llNS7_10__identityEEEvT0_T1_T2_T3_T4_T6_E12temp_storage+64];
	selp.b64 	%rd193, %rd192, 0, %p39;
	add.s64 	%rd194, %rd191, %rd193;
	setp.gt.s32 	%p40, %r34, 224;
	ld.shared.u64 	%rd195, [_ZZN3cub18CUB_300001_SM_10006detail6reduce28DeviceReduceSingleTileKernelINS2_10policy_hubIlyN4cuda3std3__44plusIlEEE10Policy1000EPlSC_iS9_llNS7_10__identityEEEvT0_T1_T2_T3_T4_T6_E12temp_storage+72];
	selp.b64 	%rd196, %rd195, 0, %p40;
	add.s64 	%rd197, %rd194, %rd196;
	setp.gt.s32 	%p41, %r34, 256;
	ld.shared.u64 	%rd198, [_ZZN3cub18CUB_300001_SM_10006detail6reduce28DeviceReduceSingleTileKernelINS2_10policy_hubIlyN4cuda3std3__44plusIlEEE10Policy1000EPlSC_iS9_llNS7_10__identityEEEvT0_T1_T2_T3_T4_T6_E12temp_storage+80];
	selp.b64 	%rd199, %rd198, 0, %p41;
	add.s64 	%rd200, %rd197, %rd199;
	setp.gt.s32 	%p42, %r34, 288;
	ld.shared.u64 	%rd201, [_ZZN3cub18CUB_300001_SM_10006detail6reduce28DeviceReduceSingleTileKernelINS2_10policy_hubIlyN4cuda3std3__44plusIlEEE10Policy1000EPlSC_iS9_llNS7_10__identityEEEvT0_T1_T2_T3_T4_T6_E12temp_storage+88];
	selp.b64 	%rd202, %rd201, 0, %p42;
	add.s64 	%rd203, %rd200, %rd202;
	setp.gt.s32 	%p43, %r34, 320;
	ld.shared.u64 	%rd204, [_ZZN3cub18CUB_300001_SM_10006detail6reduce28DeviceReduceSingleTileKernelINS2_10policy_hubIlyN4cuda3std3__44plusIlEEE10Policy1000EPlSC_iS9_llNS7_10__identityEEEvT0_T1_T2_T3_T4_T6_E12temp_storage+96];
	selp.b64 	%rd205, %rd204, 0, %p43;
	add.s64 	%rd206, %rd203, %rd205;
	setp.gt.s32 	%p44, %r34, 352;
	ld.shared.u64 	%rd207, [_ZZN3cub18CUB_300001_SM_10006detail6reduce28DeviceReduceSingleTileKernelINS2_10policy_hubIlyN4cuda3std3__44plusIlEEE10Policy1000EPlSC_iS9_llNS7_10__identityEEEvT0_T1_T2_T3_T4_T6_E12temp_storage+104];
	selp.b64 	%rd208, %rd207, 0, %p44;
	add.s64 	%rd209, %rd206, %rd208;
	setp.gt.s32 	%p45, %r34, 384;
	ld.shared.u64 	%rd210, [_ZZN3cub18CUB_300001_SM_10006detail6reduce28DeviceReduceSingleTileKernelINS2_10policy_hubIlyN4cuda3std3__44plusIlEEE10Policy1000EPlSC_iS9_llNS7_10__identityEEEvT0_T1_T2_T3_T4_T6_E12temp_storage+112];
	selp.b64 	%rd211, %rd210, 0, %p45;
	add.s64 	%rd212, %rd209, %rd211;
	setp.gt.s32 	%p46, %r34, 416;
	ld.shared.u64 	%rd213, [_ZZN3cub18CUB_300001_SM_10006detail6reduce28DeviceReduceSingleTileKernelINS2_10policy_hubIlyN4cuda3std3__44plusIlEEE10Policy1000EPlSC_iS9_llNS7_10__identityEEEvT0_T1_T2_T3_T4_T6_E12temp_storage+120];
	selp.b64 	%rd214, %rd213, 0, %p46;
	add.s64 	%rd215, %rd212, %rd214;
	setp.gt.s32 	%p47, %r34, 448;
	ld.shared.u64 	%rd216, [_ZZN3cub18CUB_300001_SM_10006detail6reduce28DeviceReduceSingleTileKernelINS2_10policy_hubIlyN4cuda3std3__44plusIlEEE10Policy1000EPlSC_iS9_llNS7_10__identityEEEvT0_T1_T2_T3_T4_T6_E12temp_storage+128];
	selp.b64 	%rd217, %rd216, 0, %p47;
	add.s64 	%rd218, %rd215, %rd217;
	setp.gt.s32 	%p48, %r34, 480;
	ld.shared.u64 	%rd219, [_ZZN3cub18CUB_300001_SM_10006detail6reduce28DeviceReduceSingleTileKernelINS2_10policy_hubIlyN4cuda3std3__44plusIlEEE10Policy1000EPlSC_iS9_llNS7_10__identityEEEvT0_T1_T2_T3_T4_T6_E12temp_storage+136];
	selp.b64 	%rd220, %rd219, 0, %p48;
	add.s64 	%rd280, %rd218, %rd220;
	bra.uni 	$L__BB21_37;
$L__BB21_21:
	mov.u32 	%r13, %tid.x;
	mul.wide.u32 	%rd52, %r13, 8;
	add.s64 	%rd39, %rd35, %rd52;
	// begin inline asm
	ld.global.nc.u64 %rd38, [%rd39];
	// end inline asm
	add.s64 	%rd41, %rd39, 4096;
	// begin inline asm
	ld.global.nc.u64 %rd40, [%rd41];
	// end inline asm
	add.s64 	%rd43, %rd39, 8192;
	// begin inline asm
	ld.global.nc.u64 %rd42, [%rd43];
	// end inline asm
	add.s64 	%rd45, %rd39, 12288;
	// begin inline asm
	ld.global.nc.u64 %rd44, [%rd45];
	// end inline asm
	add.s64 	%rd47, %rd39, 16384;
	// begin inline asm
	ld.global.nc.u64 %rd46, [%rd47];
	// end inline asm
	add.s64 	%rd49, %rd39, 20480;
	// begin inline asm
	ld.global.nc.u64 %rd48, [%rd49];
	// end inline asm
	add.s64 	%rd51, %rd39, 24576;
	// begin inline asm
	ld.global.nc.u64 %rd50, [%rd51];
	// end inline asm
	add.s64 	%rd53, %rd40, %rd38;
	add.s64 	%rd54, %rd42, %rd53;
	add.s64 	%rd55, %rd44, %rd54;
	add.s64 	%rd56, %rd46, %rd55;
	add.s64 	%rd57, %rd48, %rd56;
	add.s64 	%rd279, %rd50, %rd57;
	setp.lt.u32 	%p3, %r34, 7168;
	mov.b32 	%r231, 3584;
	@%p3 bra 	$L__BB21_25;
	add.s32 	%r14, %r34, -3584;
	mov.b32 	%r231, 3584;
$L__BB21_23:
	add.s32 	%r37, %r231, %r13;
	mul.wide.u32 	%rd72, %r37, 8;
	add.s64 	%rd59, %rd35, %rd72;
	// begin inline asm
	ld.global.nc.u64 %rd58, [%rd59];
	// end inline asm
	add.s64 	%rd61, %rd59, 4096;
	// begin inline asm
	ld.global.nc.u64 %rd60, [%rd61];
	// end inline asm
	add.s64 	%rd63, %rd59, 8192;
	// begin inline asm
	ld.global.nc.u64 %rd62, [%rd63];
	// end inline asm
	add.s64 	%rd65, %rd59, 12288;
	// begin inline asm
	ld.global.nc.u64 %rd64, [%rd65];
	// end inline asm
	add.s64 	%rd67, %rd59, 16384;
	// begin inline asm
	ld.global.nc.u64 %rd66, [%rd67];
	// end inline asm
	add.s64 	%rd69, %rd59, 20480;
	// begin inline asm
	ld.global.nc.u64 %rd68, [%rd69];
	// end inline asm
	add.s64 	%rd71, %rd59, 24576;
	// begin inline asm
	ld.global.nc.u64 %rd70, [%rd71];
	// end inline asm
	add.s64 	%rd73, %rd58, %rd279;
	add.s64 	%rd74, %rd60, %rd73;
	add.s64 	%rd75, %rd62, %rd74;
	add.s64 	%rd76, %rd64, %rd75;
	add.s64 	%rd77, %rd66, %rd76;
	add.s64 	%rd78, %rd68, %rd77;
	add.s64 	%rd279, %rd70, %rd78;
	sub.s32 	%r38, %r34, %r231;
	setp.lt.s32 	%p4, %r38, 3584;
	@%p4 bra 	$L__BB21_33;
	add.s32 	%r231, %r231, 3584;
	setp.le.s32 	%p5, %r231, %r14;
	@%p5 bra 	$L__BB21_23;
$L__BB21_25:
	setp.le.s32 	%p6, %r34, %r231;
	@%p6 bra 	$L__BB21_33;
	sub.s32 	%r18, %r34, %r231;
	setp.ge.s32 	%p7, %r13, %r18;
	@%p7 bra 	$L__BB21_33;
	not.b32 	%r39, %r13;
	add.s32 	%r40, %r34, %r39;
	sub.s32 	%r19, %r40, %r231;
	and.b32  	%r41, %r19, 1536;
	setp.eq.s32 	%p8, %r41, 1536;
	mov.u32 	%r235, %r13;
	@%p8 bra 	$L__BB21_30;
	add.s32 	%r233, %r13, %r231;
	shr.u32 	%r42, %r19, 9;
	add.s32 	%r43, %r42, 1;
	and.b32  	%r44, %r43, 3;
	neg.s32 	%r232, %r44;
	mov.u32 	%r235, %r13;
$L__BB21_29:
	.pragma "nounroll";
	mul.wide.u32 	%rd82, %r233, 8;
	add.s64 	%rd81, %rd35, %rd82;
	// begin inline asm
	ld.global.nc.u64 %rd80, [%rd81];
	// end inline asm
	add.s64 	%rd279, %rd80, %rd279;
	add.s32 	%r235, %r235, 512;
	add.s32 	%r233, %r233, 512;
	add.s32 	%r232, %r232, 1;
	setp.ne.s32 	%p9, %r232, 0;
	@%p9 bra 	$L__BB21_29;
$L__BB21_30:
	setp.lt.u32 	%p10, %r19, 1536;
	@%p10 bra 	$L__BB21_33;
	cvt.u64.u32 	%rd83, %r235;
	cvt.u64.u32 	%rd84, %r231;
	add.s64 	%rd85, %rd83, %rd84;
	shl.b64 	%rd86, %rd85, 3;
	add.s64 	%rd87, %rd86, %rd35;
	add.s64 	%rd277, %rd87, 8192;
	add.s32 	%r236, %r235, %r231;
$L__BB21_32:
	mul.wide.u32 	%rd96, %r236, 8;
	add.s64 	%rd89, %rd35, %rd96;
	// begin inline asm
	ld.global.nc.u64 %rd88, [%rd89];
	// end inline asm
	add.s64 	%rd97, %rd88, %rd279;
	add.s64 	%rd91, %rd277, -4096;
	// begin inline asm
	ld.global.nc.u64 %rd90, [%rd91];
	// end inline asm
	add.s64 	%rd98, %rd90, %rd97;
	// begin inline asm
	ld.global.nc.u64 %rd92, [%rd277];
	// end inline asm
	add.s64 	%rd99, %rd92, %rd98;
	add.s64 	%rd95, %rd277, 4096;
	// begin inline asm
	ld.global.nc.u64 %rd94, [%rd95];
	// end inline asm
	add.s64 	%rd279, %rd94, %rd99;
	add.s32 	%r235, %r235, 2048;
	add.s64 	%rd277, %rd277, 16384;
	add.s32 	%r236, %r236, 2048;
	setp.lt.s32 	%p11, %r235, %r18;
	@%p11 bra 	$L__BB21_32;
$L__BB21_33:
	// begin inline asm
	mov.u32 %r45, %laneid;
	// end inline asm
	mov.b64 	{%r47, %r52}, %rd279;
	mov.b32 	%r53, 1;
	mov.b32 	%r94, 31;
	mov.b32 	%r95, -1;
	// begin inline asm
	shfl.sync.down.b32 %r46, %r47, %r53, %r94, %r95;
	// end inline asm
	// begin inline asm
	shfl.sync.down.b32 %r51, %r52, %r53, %r94, %r95;
	// end inline asm
	mov.b64 	%rd100, {%r46, %r51};
	setp.gt.s32 	%p12, %r45, 30;
	selp.b64 	%rd101, 0, %rd100, %p12;
	add.s64 	%rd102, %rd101, %rd279;
	mov.b64 	{%r57, %r62}, %rd102;
	mov.b32 	%r63, 2;
	// begin inline asm
	shfl.sync.down.b32 %r56, %r57, %r63, %r94, %r95;
	// end inline asm
	// begin inline asm
	shfl.sync.down.b32 %r61, %r62, %r63, %r94, %r95;
	// end inline asm
	mov.b64 	%rd103, {%r56, %r61};
	setp.gt.s32 	%p13, %r45, 29;
	selp.b64 	%rd104, 0, %rd103, %p13;
	add.s64 	%rd105, %rd104, %rd102;
	mov.b64 	{%r67, %r72}, %rd105;
	mov.b32 	%r73, 4;
	// begin inline asm
	shfl.sync.down.b32 %r66, %r67, %r73, %r94, %r95;
	// end inline asm
	// begin inline asm
	shfl.sync.down.b32 %r71, %r72, %r73, %r94, %r95;
	// end inline asm
	mov.b64 	%rd106, {%r66, %r71};
	setp.gt.s32 	%p14, %r45, 27;
	selp.b64 	%rd107, 0, %rd106, %p14;
	add.s64 	%rd108, %rd107, %rd105;
	mov.b64 	{%r77, %r82}, %rd108;
	mov.b32 	%r83, 8;
	// begin inline asm
	shfl.sync.down.b32 %r76, %r77, %r83, %r94, %r95;
	// end inline asm
	// begin inline asm
	shfl.sync.down.b32 %r81, %r82, %r83, %r94, %r95;
	// end inline asm
	mov.b64 	%rd109, {%r76, %r81};
	setp.gt.s32 	%p15, %r45, 23;
	selp.b64 	%rd110, 0, %rd109, %p15;
	add.s64 	%rd111, %rd110, %rd108;
	mov.b64 	{%r87, %r92}, %rd111;
	mov.b32 	%r93, 16;
	// begin inline asm
	shfl.sync.down.b32 %r86, %r87, %r93, %r94, %r95;
	// end inline asm
	// begin inline asm
	shfl.sync.down.b32 %r91, %r92, %r93, %r94, %r95;
	// end inline asm
	mov.b64 	%rd112, {%r86, %r91};
	setp.gt.s32 	%p16, %r45, 15;
	selp.b64 	%rd113, 0, %rd112, %p16;
	add.s64 	%rd280, %rd113, %rd111;
	setp.ne.s32 	%p17, %r45, 0;
	@%p17 bra 	$L__BB21_35;
	shr.u32 	%r96, %r13, 2;
	and.b32  	%r97, %r96, 248;
	mov.u32 	%r98, _ZZN3cub18CUB_300001_SM_10006detail6reduce28DeviceReduceSingleTileKernelINS2_10policy_hubIlyN4cuda3std3__44plusIlEEE10Policy1000EPlSC_iS9_llNS7_10__identityEEEvT0_T1_T2_T3_T4_T6_E12temp_storage;
	add.s32 	%r99, %r98, %r97;
	st.shared.u64 	[%r99+16], %rd280;
$L__BB21_35:
	bar.sync 	0;
	setp.ne.s32 	%p18, %r13, 0;
	@%p18 bra 	$L__BB21_37;
	ld.shared.u64 	%rd114, [_ZZN3cub18CUB_300001_SM_10006detail6reduce28DeviceReduceSingleTileKernelINS2_10policy_hubIlyN4cuda3std3__44plusIlEEE10Policy1000EPlSC_iS9_llNS7_10__identityEEEvT0_T1_T2_T3_T4_T6_E12temp_storage+24];
	add.s64 	%rd115, %rd114, %rd280;
	ld.shared.u64 	%rd116, [_ZZN3cub18CUB_300001_SM_10006detail6reduce28DeviceReduceSingleTileKernelINS2_10policy_hubIlyN4cuda3std3__44plusIlEEE10Policy1000EPlSC_iS9_llNS7_10__identityEEEvT0_T1_T2_T3_T4_T6_E12temp_storage+32];
	add.s64 	%rd117, %rd115, %rd116;
	ld.shared.u64 	%rd118, [_ZZN3cub18CUB_300001_SM_10006detail6reduce28DeviceReduceSingleTileKernelINS2_10policy_hubIlyN4cuda3std3__44plusIlEEE10Policy1000EPlSC_iS9_llNS7_10__identityEEEvT0_T1_T2_T3_T4_T6_E12temp_storage+40];
	add.s64 	%rd119, %rd117, %rd118;
	ld.shared.u64 	%rd120, [_ZZN3cub18CUB_300001_SM_10006detail6reduce28DeviceReduceSingleTileKernelINS2_10policy_hubIlyN4cuda3std3__44plusIlEEE10Policy1000EPlSC_iS9_llNS7_10__identityEEEvT0_T1_T2_T3_T4_T6_E12temp_storage+48];
	add.s64 	%rd121, %rd119, %rd120;
	ld.shared.u64 	%rd122, [_ZZN3cub18CUB_300001_SM_10006detail6reduce28DeviceReduceSingleTileKernelINS2_10policy_hubIlyN4cuda3std3__44plusIlEEE10Policy1000EPlSC_iS9_llNS7_10__identityEEEvT0_T1_T2_T3_T4_T6_E12temp_storage+56];
	add.s64 	%rd123, %rd121, %rd122;
	ld.shared.u64 	%rd124, [_ZZN3cub18CUB_300001_SM_10006detail6reduce28DeviceReduceSingleTileKernelINS2_10policy_hubIlyN4cuda3std3__44plusIlEEE10Policy1000EPlSC_iS9_llNS7_10__identityEEEvT0_T1_T2_T3_T4_T6_E12temp_storage+64];
	add.s64 	%rd125, %rd123, %rd124;
	ld.shared.u64 	%rd126, [_ZZN3cub18CUB_300001_SM_10006detail6reduce28DeviceReduceSingleTileKernelINS2_10policy_hubIlyN4cuda3std3__44plusIlEEE10Policy1000EPlSC_iS9_llNS7_10__identityEEEvT0_T1_T2_T3_T4_T6_E12temp_storage+72];
	add.s64 	%rd127, %rd125, %rd126;
	ld.shared.u64 	%rd128, [_ZZN3cub18CUB_300001_SM_10006detail6reduce28DeviceReduceSingleTileKernelINS2_10policy_hubIlyN4cuda3std3__44plusIlEEE10Policy1000EPlSC_iS9_llNS7_10__identityEEEvT0_T1_T2_T3_T4_T6_E12temp_storage+80];
	add.s64 	%rd129, %rd127, %rd128;
	ld.shared.u64 	%rd130, [_ZZN3cub18CUB_300001_SM_10006detail6reduce28DeviceReduceSingleTileKernelINS2_10policy_hubIlyN4cuda3std3__44plusIlEEE10Policy1000EPlSC_iS9_llNS7_10__identityEEEvT0_T1_T2_T3_T4_T6_E12temp_storage+88];
	add.s64 	%rd131, %rd129, %rd130;
	ld.shared.u64 	%rd132, [_ZZN3cub18CUB_300001_SM_10006detail6reduce28DeviceReduceSingleTileKernelINS2_10policy_hubIlyN4cuda3std3__44plusIlEEE10Policy1000EPlSC_iS9_llNS7_10__identityEEEvT0_T1_T2_T3_T4_T6_E12temp_storage+96];
	add.s64 	%rd133, %rd131, %rd132;
	ld.shared.u64 	%rd134, [_ZZN3cub18CUB_300001_SM_10006detail6reduce28DeviceReduceSingleTileKernelINS2_10policy_hubIlyN4cuda3std3__44plusIlEEE10Policy1000EPlSC_iS9_llNS7_10__identityEEEvT0_T1_T2_T3_T4_T6_E12temp_storage+104];
	add.s64 	%rd135, %rd133, %rd134;
	ld.shared.u64 	%rd136, [_ZZN3cub18CUB_300001_SM_10006detail6reduce28DeviceReduceSingleTileKernelINS2_10policy_hubIlyN4cuda3std3__44plusIlEEE10Policy1000EPlSC_iS9_llNS7_10__identityEEEvT0_T1_T2_T3_T4_T6_E12temp_storage+112];
	add.s64 	%rd137, %rd135, %rd136;
	ld.shared.u64 	%rd138, [_ZZN3cub18CUB_300001_SM_10006detail6reduce28DeviceReduceSingleTileKernelINS2_10policy_hubIlyN4cuda3std3__44plusIlEEE10Policy1000EPlSC_iS9_llNS7_10__identityEEEvT0_T1_T2_T3_T4_T6_E12temp_storage+120];
	add.s64 	%rd139, %rd137, %rd138;
	ld.shared.u64 	%rd140, [_ZZN3cub18CUB_300001_SM_10006detail6reduce28DeviceReduceSingleTileKernelINS2_10policy_hubIlyN4cuda3std3__44plusIlEEE10Policy1000EPlSC_iS9_llNS7_10__identityEEEvT0_T1_T2_T3_T4_T6_E12temp_storage+128];
	add.s64 	%rd141, %rd139, %rd140;
	ld.shared.u64 	%rd142, [_ZZN3cub18CUB_300001_SM_10006detail6reduce28DeviceReduceSingleTileKernelINS2_10policy_hubIlyN4cuda3std3__44plusIlEEE10Policy1000EPlSC_iS9_llNS7_10__identityEEEvT0_T1_T2_T3_T4_T6_E12temp_storage+136];
	add.s64 	%rd280, %rd141, %rd142;
$L__BB21_37:
	mov.u32 	%r223, %tid.x;
	setp.ne.s32 	%p56, %r223, 0;
	@%p56 bra 	$L__BB21_39;
	add.s64 	%rd264, %rd280, %rd36;
	st.global.u64 	[%rd1], %rd264;
$L__BB21_39:
	ret;

}


// ===== COMPILED SASS (sm_100) =====

	.target	sm_100

	.elftype	@"ET_EXEC"


//--------------------- .note.nv.tkinfo           --------------------------
	.section	.note.nv.tkinfo,"",@"SHT_NOTE"
	.sectionflags	@"SHF_NOTE_NV_TKINFO"
	.tkinfo
        /*0018*/ 	.word	0x00000002
        /*0030*/ 	.string	""
        /*0030*/ 	.string	"ptxas"
        /*0030*/ 	.string	"Cuda compilation tools, release 13.0, V13.0.88"
        /*0030*/ 	.string	"Build cuda_13.0.r13.0/compiler.36424714_0"
        /*0030*/ 	.string	"-arch sm_100 -m 64 "



//--------------------- .note.nv.cuinfo           --------------------------
	.section	.note.nv.cuinfo,"",@"SHT_NOTE"
	.sectionflags	@"SHF_NOTE_NV_CUINFO"
        /*0018*/ 	.short	0x0002
        /*001a*/ 	.short	0x0064
        /*001c*/ 	.short	0x0082
	.zero		2


//--------------------- .nv.info                  --------------------------
	.section	.nv.info,"",@"SHT_CUDA_INFO"
	.align	4


	//----- nvinfo : EIATTR_REGCOUNT
	.align		4
        /*0000*/ 	.byte	0x04, 0x2f
        /*0002*/ 	.short	(.L_44 - .L_43)
	.align		4
.L_43:
        /*0004*/ 	.word	index@(_ZN3cub18CUB_300001_SM_10006detail11EmptyKernelIvEEvv)
        /*0008*/ 	.word	0x00000004


	//----- nvinfo : EIATTR_FRAME_SIZE
	.align		4
.L_44:
        /*000c*/ 	.byte	0x04, 0x11
        /*000e*/ 	.short	(.L_46 - .L_45)
	.align		4
.L_45:
        /*0010*/ 	.word	index@(_ZN3cub18CUB_300001_SM_10006detail11EmptyKernelIvEEvv)
        /*0014*/ 	.word	0x00000000


	//----- nvinfo : EIATTR_REGCOUNT
	.align		4
.L_46:
        /*0018*/ 	.byte	0x04, 0x2f
        /*001a*/ 	.short	(.L_48 - .L_47)
	.align		4
.L_47:
        /*001c*/ 	.word	index@(_ZN3cub18CUB_300001_SM_10006detail8for_each13static_kernelINS2_12policy_hub_t12policy_500_tEmN6thrust24THRUST_300001_SM_1000_NS8cuda_cub20__uninitialized_fill7functorINS7_10device_ptrIfEEfEEEEvT0_T1_)
        /*0020*/ 	.word	0x00000008


	//----- nvinfo : EIATTR_FRAME_SIZE
	.align		4
.L_48:
        /*0024*/ 	.byte	0x04, 0x11
        /*0026*/ 	.short	(.L_50 - .L_49)
	.align		4
.L_49:
        /*0028*/ 	.word	index@(_ZN3cub18CUB_300001_SM_10006detail8for_each13static_kernelINS2_12policy_hub_t12policy_500_tEmN6thrust24THRUST_300001_SM_1000_NS8cuda_cub20__uninitialized_fill7functorINS7_10device_ptrIfEEfEEEEvT0_T1_)
        /*002c*/ 	.word	0x00000000


	//----- nvinfo : EIATTR_REGCOUNT
	.align		4
.L_50:
        /*0030*/ 	.byte	0x04, 0x2f
        /*0032*/ 	.short	(.L_52 - .L_51)
	.align		4
.L_51:
        /*0034*/ 	.word	index@(_ZN3cub18CUB_300001_SM_10006detail9transform16transform_kernelINS2_10policy_hubILb1EN4cuda3std3__45tupleIJN6thrust24THRUST_300001_SM_1000_NS6detail15normal_iteratorINSA_10device_ptrIfEEEESF_EEEE10policy1000Ei12diff_functorSF_JPfSK_EEEvT0_iT1_T2_DpNS2_10kernel_argIT3_EE)
        /*0038*/ 	.word	0x00000020


	//----- nvinfo : EIATTR_FRAME_SIZE
	.align		4
.L_52:
        /*003c*/ 	.byte	0x04, 0x11
        /*003e*/ 	.short	(.L_54 - .L_53)
	.align		4
.L_53:
        /*0040*/ 	.word	index@(_ZN3cub18CUB_300001_SM_10006detail9transform16transform_kernelINS2_10policy_hubILb1EN4cuda3std3__45tupleIJN6thrust24THRUST_300001_SM_1000_NS6detail15normal_iteratorINSA_10device_ptrIfEEEESF_EEEE10policy1000Ei12diff_functorSF_JPfSK_EEEvT0_iT1_T2_DpNS2_10kernel_argIT3_EE)
        /*0044*/ 	.word	0x00000000


	//----- nvinfo : EIATTR_REGCOUNT
	.align		4
.L_54:
        /*0048*/ 	.byte	0x04, 0x2f
        /*004a*/ 	.short	(.L_56 - .L_55)
	.align		4
.L_55:
        /*004c*/ 	.word	index@(_ZN3cub18CUB_300001_SM_10006detail9transform16transform_kernelINS2_10policy_hubILb1EN4cuda3std3__45tupleIJN6thrust24THRUST_300001_SM_1000_NS6detail15normal_iteratorINSA_10device_ptrIfEEEESF_EEEE10policy1000El12diff_functorSF_JPfSK_EEEvT0_iT1_T2_DpNS2_10kernel_argIT3_EE)
        /*0050*/ 	.word	0x00000020


	//----- nvinfo : EIATTR_FRAME_SIZE
	.align		4
.L_56:
        /*0054*/ 	.byte	0x04, 0x11
        /*0056*/ 	.short	(.L_58 - .L_57)
	.align		4
.L_57:
        /*0058*/ 	.word	index@(_ZN3cub18CUB_300001_SM_10006detail9transform16transform_kernelINS2_10policy_hubILb1EN4cuda3std3__45tupleIJN6thrust24THRUST_300001_SM_1000_NS6detail15normal_iteratorINSA_10device_ptrIfEEEESF_EEEE10policy1000El12diff_functorSF_JPfSK_EEEvT0_iT1_T2_DpNS2_10kernel_argIT3_EE)
        /*005c*/ 	.word	0x00000000


	//----- nvinfo : EIATTR_REGCOUNT
	.align		4
.L_58:
        /*0060*/ 	.byte	0x04, 0x2f
        /*0062*/ 	.short	(.L_60 - .L_59)
	.align		4
.L_59:
        /*0064*/ 	.word	index@(_ZN3cub18CUB_300001_SM_10006detail9transform16transform_kernelINS2_10policy_hubILb0EN4cuda3std3__45tupleIJN6thrust24THRUST_300001_SM_1000_NS6detail15normal_iteratorINSA_10device_ptrIfEEEENSA_17constant_iteratorIfNSA_11use_defaultESH_EEEEEE10policy1000EiNS7_5minusIfEESF_JPfSI_EEEvT0_iT1_T2_DpNS2_10kernel_argIT3_EE)
        /*0068*/ 	.word	0x0000001c


	//----- nvinfo : EIATTR_FRAME_SIZE
	.align		4
.L_60:
        /*006c*/ 	.byte	0x04, 0x11
        /*006e*/ 	.short	(.L_62 - .L_61)
	.align		4
.L_61:
        /*0070*/ 	.word	index@(_ZN3cub18CUB_300001_SM_10006detail9transform16transform_kernelINS2_10policy_hubILb0EN4cuda3std3__45tupleIJN6thrust24THRUST_300001_SM_1000_NS6detail15normal_iteratorINSA_10device_ptrIfEEEENSA_17constant_iteratorIfNSA_11use_defaultESH_EEEEEE10policy1000EiNS7_5minusIfEESF_JPfSI_EEEvT0_iT1_T2_DpNS2_10kernel_argIT3_EE)
        /*0074*/ 	.word	0x00000000


	//----- nvinfo : EIATTR_REGCOUNT
	.align		4
.L_62:
        /*0078*/ 	.byte	0x04, 0x2f
        /*007a*/ 	.short	(.L_64 - .L_63)
	.align		4
.L_63:
        /*007c*/ 	.word	index@(_ZN3cub18CUB_300001_SM_10006detail9transform16transform_kernelINS2_10policy_hubILb0EN4cuda3std3__45tupleIJN6thrust24THRUST_300001_SM_1000_NS6detail15normal_iteratorINSA_10device_ptrIfEEEENSA_17constant_iteratorIfNSA_11use_defaultESH_EEEEEE10policy1000ElNS7_5minusIfEESF_JPfSI_EEEvT0_iT1_T2_DpNS2_10kernel_argIT3_EE)
        /*0080*/ 	.word	0x0000001c


	//----- nvinfo : EIATTR_FRAME_SIZE
	.align		4
.L_64:
        /*0084*/ 	.byte	0x04, 0x11
        /*0086*/ 	.short	(.L_66 - .L_65)
	.align		4
.L_65:
        /*0088*/ 	.word	index@(_ZN3cub18CUB_300001_SM_10006detail9transform16transform_kernelINS2_10policy_hubILb0EN4cuda3std3__45tupleIJN6thrust24THRUST_300001_SM_1000_NS6detail15normal_iteratorINSA_10device_ptrIfEEEENSA_17constant_iteratorIfNSA_11use_defaultESH_EEEEEE10policy1000ElNS7_5minusIfEESF_JPfSI_EEEvT0_iT1_T2_DpNS2_10kernel_argIT3_EE)
        /*008c*/ 	.word	0x00000000


	//----- nvinfo : EIATTR_REGCOUNT
	.align		4
.L_66:
        /*0090*/ 	.byte	0x04, 0x2f
        /*0092*/ 	.short	(.L_68 - .L_67)
	.align		4
.L_67:
        /*0094*/ 	.word	index@(_ZN3cub18CUB_300001_SM_10006detail9transform16transform_kernelINS2_10policy_hubILb0EN4cuda3std3__45tupleIJN6thrust24THRUST_300001_SM_1000_NS6detail15normal_iteratorINSA_10device_ptrIfEEEESF_EEEE10policy1000EiNS7_10multipliesIfEESF_JPfSL_EEEvT0_iT1_T2_DpNS2_10kernel_argIT3_EE)
        /*0098*/ 	.word	0x00000020


	//----- nvinfo : EIATTR_FRAME_SIZE
	.align		4
.L_68:
        /*009c*/ 	.byte	0x04, 0x11
        /*009e*/ 	.short	(.L_70 - .L_69)
	.align		4
.L_69:
        /*00a0*/ 	.word	index@($__internal_1_$__cuda_sm20_div_u64)
        /*00a4*/ 	.word	0x00000000


	//----- nvinfo : EIATTR_FRAME_SIZE
	.align		4
.L_70:
        /*00a8*/ 	.byte	0x04, 0x11
        /*00aa*/ 	.short	(.L_72 - .L_71)
	.align		4
.L_71:
        /*00ac*/ 	.word	index@(_ZN3cub18CUB_300001_SM_10006detail9transform16transform_kernelINS2_10policy_hubILb0EN4cuda3std3__45tupleIJN6thrust24THRUST_300001_SM_1000_NS6detail15normal_iteratorINSA_10device_ptrIfEEEESF_EEEE10policy1000EiNS7_10multipliesIfEESF_JPfSL_EEEvT0_iT1_T2_DpNS2_10kernel_argIT3_EE)
        /*00b0*/ 	.word	0x00000000


	//----- nvinfo : EIATTR_REGCOUNT
	.align		4
.L_72:
        /*00b4*/ 	.byte	0x04, 0x2f
        /*00b6*/ 	.short	(.L_74 - .L_73)
	.align		4
.L_73:
        /*00b8*/ 	.word	index@(_ZN3cub18CUB_300001_SM_10006detail9transform16transform_kernelINS2_10policy_hubILb0EN4cuda3std3__45tupleIJN6thrust24THRUST_300001_SM_1000_NS6detail15normal_iteratorINSA_10device_ptrIfEEEESF_EEEE10policy1000ElNS7_10multipliesIfEESF_JPfSL_EEEvT0_iT1_T2_DpNS2_10kernel_argIT3_EE)
        /*00bc*/ 	.word	0x00000020


	//----- nvinfo : EIATTR_FRAME_SIZE
	.align		4
.L_74:
        /*00c0*/ 	.byte	0x04, 0x11
        /*00c2*/ 	.short	(.L_76 - .L_75)
	.align		4
.L_75:
        /*00c4*/ 	.word	index@($__internal_0_$__cuda_sm20_div_u64)
        /*00c8*/ 	.word	0x00000000


	//----- nvinfo : EIATTR_FRAME_SIZE
	.align		4
.L_76:
        /*00cc*/ 	.byte	0x04, 0x11
        /*00ce*/ 	.short	(.L_78 - .L_77)
	.align		4
.L_77:
        /*00d0*/ 	.word	index@(_ZN3cub18CUB_300001_SM_10006detail9transform16transform_kernelINS2_10policy_hubILb0EN4cuda3std3__45tupleIJN6thrust24THRUST_300001_SM_1000_NS6detail15normal_iteratorINSA_10device_ptrIfEEEESF_EEEE10policy1000ElNS7_10multipliesIfEESF_JPfSL_EEEvT0_iT1_T2_DpNS2_10kernel_argIT3_EE)
        /*00d4*/ 	.word	0x00000000


	//----- nvinfo : EIATTR_REGCOUNT
	.align		4
.L_78:
        /*00d8*/ 	.byte	0x04, 0x2f
        /*00da*/ 	.short	(.L_80 - .L_79)
	.align		4
.L_79:
        /*00dc*/ 	.word	index@(_ZN3cub18CUB_300001_SM_10006detail9transform16transform_kernelINS2_10policy_hubILb1EN4cuda3std3__45tupleIJN6thrust24THRUST_300001_SM_1000_NS6detail15normal_iteratorINSA_10device_ptrIfEEEEEEEE10policy1000Ei16replace_negativeSF_JPfEEEvT0_iT1_T2_DpNS2_10kernel_argIT3_EE)
        /*00e0*/ 	.word	0x0000001e


	//----- nvinfo : EIATTR_FRAME_SIZE
	.align		4
.L_80:
        /*00e4*/ 	.byte	0x04, 0x11
        /*00e6*/ 	.short	(.L_82 - .L_81)
	.align		4
.L_81:
        /*00e8*/ 	.word	index@(_ZN3cub18CUB_300001_SM_10006detail9transform16transform_kernelINS2_10policy_hubILb1EN4cuda3std3__45tupleIJN6thrust24THRUST_300001_SM_1000_NS6detail15normal_iteratorINSA_10device_ptrIfEEEEEEEE10policy1000Ei16replace_negativeSF_JPfEEEvT0_iT1_T2_DpNS2_10kernel_argIT3_EE)
        /*00ec*/ 	.word	0x00000000


	//----- nvinfo : EIATTR_REGCOUNT
	.align		4
.L_82:
        /*00f0*/ 	.byte	0x04, 0x2f
        /*00f2*/ 	.short	(.L_84 - .L_83)
	.align		4
.L_83:
        /*00f4*/ 	.word	index@(_ZN3cub18CUB_300001_SM_10006detail9transform16transform_kernelINS2_10policy_hubILb1EN4cuda3std3__45tupleIJN6thrust24THRUST_300001_SM_1000_NS6detail15normal_iteratorINSA_10device_ptrIfEEEEEEEE10policy1000El16replace_negativeSF_JPfEEEvT0_iT1_T2_DpNS2_10kernel_argIT3_EE)
        /*00f8*/ 	.word	0x0000001e


	//----- nvinfo : EIATTR_FRAME_SIZE
	.align		4
.L_84:
        /*00fc*/ 	.byte	0x04, 0x11
        /*00fe*/ 	.short	(.L_86 - .L_85)
	.align		4
.L_85:
        /*0100*/ 	.word	index@(_ZN3cub18CUB_300001_SM_10006detail9transform16transform_kernelINS2_10policy_hubILb1EN4cuda3std3__45tupleIJN6thrust24THRUST_300001_SM_1000_NS6detail15normal_iteratorINSA_10device_ptrIfEEEEEEEE10policy1000El16replace_negativeSF_JPfEEEvT0_iT1_T2_DpNS2_10kernel_argIT3_EE)
        /*0104*/ 	.word	0x00000000


	//----- nvinfo : EIATTR_REGCOUNT
	.align		4
.L_86:
        /*0108*/ 	.byte	0x04, 0x2f
        /*010a*/ 	.short	(.L_88 - .L_87)
	.align		4
.L_87:
        /*010c*/ 	.word	index@(_ZN3cub18CUB_300001_SM_10006detail6reduce28DeviceReduceSingleTileKernelINS2_10policy_hubIfjN4cuda3std3__44plusIfEEE10Policy1000EN6thrust24THRUST_300001_SM_1000_NS6detail15normal_iteratorINSD_10device_ptrIfEEEEPfjS9_ffNS7_10__identityEEEvT0_T1_T2_T3_T4_T6_)
        /*0110*/ 	.word	0x00000020


	//----- nvinfo : EIATTR_FRAME_SIZE
	.align		4
.L_88:
        /*0114*/ 	.byte	0x04, 0x11
        /*0116*/ 	.short	(.L_90 - .L_89)
	.align		4
.L_89:
        /*0118*/ 	.word	index@(_ZN3cub18CUB_300001_SM_10006detail6reduce28DeviceReduceSingleTileKernelINS2_10policy_hubIfjN4cuda3std3__44plusIfEEE10Policy1000EN6thrust24THRUST_300001_SM_1000_NS6detail15normal_iteratorINSD_10device_ptrIfEEEEPfjS9_ffNS7_10__identityEEEvT0_T1_T2_T3_T4_T6_)
        /*011c*/ 	.word	0x00000000


	//----- nvinfo : EIATTR_REGCOUNT
	.align		4
.L_90:
        /*0120*/ 	.byte	0x04, 0x2f
        /*0122*/ 	.short	(.L_92 - .L_91)
	.align		4
.L_91:
        /*0124*/ 	.word	index@(_ZN3cub18CUB_300001_SM_10006detail6reduce18DeviceReduceKernelINS2_10policy_hubIfjN4cuda3std3__44plusIfEEE10Policy1000EN6thrust24THRUST_300001_SM_1000_NS6detail15normal_iteratorINSD_10device_ptrIfEEEEjS9_fNS7_10__identityEEEvT0_PT3_T1_NS0_13GridEvenShareISN_EET2_T4_)
        /*0128*/ 	.word	0x00000020


	//----- nvinfo : EIATTR_FRAME_SIZE
	.align		4
.L_92:
        /*012c*/ 	.byte	0x04, 0x11
        /*012e*/ 	.short	(.L_94 - .L_93)
	.align		4
.L_93:
        /*0130*/ 	.word	index@(_ZN3cub18CUB_300001_SM_10006detail6reduce18DeviceReduceKernelINS2_10policy_hubIfjN4cuda3std3__44plusIfEEE10Policy1000EN6thrust24THRUST_300001_SM_1000_NS6detail15normal_iteratorINSD_10device_ptrIfEEEEjS9_fNS7_10__identityEEEvT0_PT3_T1_NS0_13GridEvenShareISN_EET2_T4_)
        /*0134*/ 	.word	0x00000000


	//----- nvinfo : EIATTR_REGCOUNT
	.align		4
.L_94:
        /*0138*/ 	.byte	0x04, 0x2f
        /*013a*/ 	.short	(.L_96 - .L_95)
	.align		4
.L_95:
        /*013c*/ 	.word	index@(_ZN3cub18CUB_300001_SM_10006detail6reduce28DeviceReduceSingleTileKernelINS2_10policy_hubIfjN4cuda3std3__44plusIfEEE10Policy1000EPfSC_iS9_ffNS7_10__identityEEEvT0_T1_T2_T3_T4_T6_)
        /*0140*/ 	.word	0x0000001e


	//----- nvinfo : EIATTR_FRAME_SIZE
	.align		4
.L_96:
        /*0144*/ 	.byte	0x04, 0x11
        /*0146*/ 	.short	(.L_98 - .L_97)
	.align		4
.L_97:
        /*0148*/ 	.word	index@(_ZN3cub18CUB_300001_SM_10006detail6reduce28DeviceReduceSingleTileKernelINS2_10policy_hubIfjN4cuda3std3__44plusIfEEE10Policy1000EPfSC_iS9_ffNS7_10__identityEEEvT0_T1_T2_T3_T4_T6_)
        /*014c*/ 	.word	0x00000000


	//----- nvinfo : EIATTR_REGCOUNT
	.align		4
.L_98:
        /*0150*/ 	.byte	0x04, 0x2f
        /*0152*/ 	.short	(.L_100 - .L_99)
	.align		4
.L_99:
        /*0154*/ 	.word	index@(_ZN3cub18CUB_300001_SM_10006detail6reduce28DeviceReduceSingleTileKernelINS2_10policy_hubIfyN4cuda3std3__44plusIfEEE10Policy1000EN6thrust24THRUST_300001_SM_1000_NS6detail15normal_iteratorINSD_10device_ptrIfEEEEPfyS9_ffNS7_10__identityEEEvT0_T1_T2_T3_T4_T6_)
        /*0158*/ 	.word	0x00000020


	//----- nvinfo : EIATTR_FRAME_SIZE
	.align		4
.L_100:
        /*015c*/ 	.byte	0x04, 0x11
        /*015e*/ 	.short	(.L_102 - .L_101)
	.align		4
.L_101:
        /*0160*/ 	.word	index@(_ZN3cub18CUB_300001_SM_10006detail6reduce28DeviceReduceSingleTileKernelINS2_10policy_hubIfyN4cuda3std3__44plusIfEEE10Policy1000EN6thrust24THRUST_300001_SM_1000_NS6detail15normal_iteratorINSD_10device_ptrIfEEEEPfyS9_ffNS7_10__identityEEEvT0_T1_T2_T3_T4_T6_)
        /*0164*/ 	.word	0x00000000


	//----- nvinfo : EIATTR_REGCOUNT
	.align		4
.L_102:
        /*0168*/ 	.byte	0x04, 0x2f
        /*016a*/ 	.short	(.L_104 - .L_103)
	.align		4
.L_103:
        /*016c*/ 	.word	index@(_ZN3cub18CUB_300001_SM_10006detail6reduce18DeviceReduceKernelINS2_10policy_hubIfyN4cuda3std3__44plusIfEEE10Policy1000EN6thrust24THRUST_300001_SM_1000_NS6detail15normal_iteratorINSD_10device_ptrIfEEEEyS9_fNS7_10__identityEEEvT0_PT3_T1_NS0_13GridEvenShareISN_EET2_T4_)
        /*0170*/ 	.word	0x0000001e


	//----- nvinfo : EIATTR_FRAME_SIZE
	.align		4
.L_104:
        /*0174*/ 	.byte	0x04, 0x11
        /*0176*/ 	.short	(.L_106 - .L_105)
	.align		4
.L_105:
        /*0178*/ 	.word	index@(_ZN3cub18CUB_300001_SM_10006detail6reduce18DeviceReduceKernelINS2_10policy_hubIfyN4cuda3std3__44plusIfEEE10Policy1000EN6thrust24THRUST_300001_SM_1000_NS6detail15normal_iteratorINSD_10device_ptrIfEEEEyS9_fNS7_10__identityEEEvT0_PT3_T1_NS0_13GridEvenShareISN_EET2_T4_)
        /*017c*/ 	.word	0x00000000


	//----- nvinfo : EIATTR_REGCOUNT
	.align		4
.L_106:
        /*0180*/ 	.byte	0x04, 0x2f
        /*0182*/ 	.short	(.L_108 - .L_107)
	.align		4
.L_107:
        /*0184*/ 	.word	index@(_ZN3cub18CUB_300001_SM_10006detail6reduce28DeviceReduceSingleTileKernelINS2_10policy_hubIfyN4cuda3std3__44plusIfEEE10Policy1000EPfSC_iS9_ffNS7_10__identityEEEvT0_T1_T2_T3_T4_T6_)
        /*0188*/ 	.word	0x0000001e


	//----- nvinfo : EIATTR_FRAME_SIZE
	.align		4
.L_108:
        /*018c*/ 	.byte	0x04, 0x11
        /*018e*/ 	.short	(.L_110 - .L_109)
	.align		4
.L_109:
        /*0190*/ 	.word	index@(_ZN3cub18CUB_300001_SM_10006detail6reduce28DeviceReduceSingleTileKernelINS2_10policy_hubIfyN4cuda3std3__44plusIfEEE10Policy1000EPfSC_iS9_ffNS7_10__identityEEEvT0_T1_T2_T3_T4_T6_)
        /*0194*/ 	.word	0x00000000


	//----- nvinfo : EIATTR_REGCOUNT
	.align		4
.L_110:
        /*0198*/ 	.byte	0x04, 0x2f
        /*019a*/ 	.short	(.L_112 - .L_111)
	.align		4
.L_111:
        /*019c*/ 	.word	index@(_ZN3cub18CUB_300001_SM_10006detail6reduce28DeviceReduceSingleTileKernelINS2_10policy_hubIljN4cuda3std3__44plusIlEEE10Policy1000EN6thrust24THRUST_300001_SM_1000_NS18transform_iteratorI16positive_functorNSD_6detail15normal_iteratorINSD_10device_ptrIfEEEEllEEPljS9_llNS7_10__identityEEEvT0_T1_T2_T3_T4_T6_)
        /*01a0*/ 	.word	0x00000028


	//----- nvinfo : EIATTR_FRAME_SIZE
	.align		4
.L_112:
        /*01a4*/ 	.byte	0x04, 0x11
        /*01a6*/ 	.short	(.L_114 - .L_113)
	.align		4
.L_113:
        /*01a8*/ 	.word	index@(_ZN3cub18CUB_300001_SM_10006detail6reduce28DeviceReduceSingleTileKernelINS2_10policy_hubIljN4cuda3std3__44plusIlEEE10Policy1000EN6thrust24THRUST_300001_SM_1000_NS18transform_iteratorI16positive_functorNSD_6detail15normal_iteratorINSD_10device_ptrIfEEEEllEEPljS9_llNS7_10__identityEEEvT0_T1_T2_T3_T4_T6_)
        /*01ac*/ 	.word	0x00000000


	//----- nvinfo : EIATTR_REGCOUNT
	.align		4
.L_114:
        /*01b0*/ 	.byte	0x04, 0x2f
        /*01b2*/ 	.short	(.L_116 - .L_115)
	.align		4
.L_115:
        /*01b4*/ 	.word	index@(_ZN3cub18CUB_300001_SM_10006detail6reduce18DeviceReduceKernelINS2_10policy_hubIljN4cuda3std3__44plusIlEEE10Policy1000EN6thrust24THRUST_300001_SM_1000_NS18transform_iteratorI16positive_functorNSD_6detail15normal_iteratorINSD_10device_ptrIfEEEEllEEjS9_lNS7_10__identityEEEvT0_PT3_T1_NS0_13GridEvenShareISQ_EET2_T4_)
        /*01b8*/ 	.word	0x00000020


	//----- nvinfo : EIATTR_FRAME_SIZE
	.align		4
.L_116:
        /*01bc*/ 	.byte	0x04, 0x11
        /*01be*/ 	.short	(.L_118 - .L_117)
	.align		4
.L_117:
        /*01c0*/ 	.word	index@(_ZN3cub18CUB_300001_SM_10006detail6reduce18DeviceReduceKernelINS2_10policy_hubIljN4cuda3std3__44plusIlEEE10Policy1000EN6thrust24THRUST_300001_SM_1000_NS18transform_iteratorI16positive_functorNSD_6detail15normal_iteratorINSD_10device_ptrIfEEEEllEEjS9_lNS7_10__identityEEEvT0_PT3_T1_NS0_13GridEvenShareISQ_EET2_T4_)
        /*01c4*/ 	.word	0x00000000


	//----- nvinfo : EIATTR_REGCOUNT
	.align		4
.L_118:
        /*01c8*/ 	.byte	0x04, 0x2f
        /*01ca*/ 	.short	(.L_120 - .L_119)
	.align		4
.L_119:
        /*01cc*/ 	.word	index@(_ZN3cub18CUB_300001_SM_10006detail6reduce28DeviceReduceSingleTileKernelINS2_10policy_hubIljN4cuda3std3__44plusIlEEE10Policy1000EPlSC_iS9_llNS7_10__identityEEEvT0_T1_T2_T3_T4_T6_)
        /*01d0*/ 	.word	0x00000030


	//----- nvinfo : EIATTR_FRAME_SIZE
	.align		4
.L_120:
        /*01d4*/ 	.byte	0x04, 0x11
        /*01d6*/ 	.short	(.L_122 - .L_121)
	.align		4
.L_121:
        /*01d8*/ 	.word	index@(_ZN3cub18CUB_300001_SM_10006detail6reduce28DeviceReduceSingleTileKernelINS2_10policy_hubIljN4cuda3std3__44plusIlEEE10Policy1000EPlSC_iS9_llNS7_10__identityEEEvT0_T1_T2_T3_T4_T6_)
        /*01dc*/ 	.word	0x00000000


	//----- nvinfo : EIATTR_REGCOUNT
	.align		4
.L_122:
        /*01e0*/ 	.byte	0x04, 0x2f
        /*01e2*/ 	.short	(.L_124 - .L_123)
	.align		4
.L_123:
        /*01e4*/ 	.word	index@(_ZN3cub18CUB_300001_SM_10006detail6reduce28DeviceReduceSingleTileKernelINS2_10policy_hubIlyN4cuda3std3__44plusIlEEE10Policy1000EN6thrust24THRUST_300001_SM_1000_NS18transform_iteratorI16positive_functorNSD_6detail15normal_iteratorINSD_10device_ptrIfEEEEllEEPlyS9_llNS7_10__identityEEEvT0_T1_T2_T3_T4_T6_)
        /*01e8*/ 	.word	0x00000026


	//----- nvinfo : EIATTR_FRAME_SIZE
	.align		4
.L_124:
        /*01ec*/ 	.byte	0x04, 0x11
        /*01ee*/ 	.short	(.L_126 - .L_125)
	.align		4
.L_125:
        /*01f0*/ 	.word	index@(_ZN3cub18CUB_300001_SM_10006detail6reduce28DeviceReduceSingleTileKernelINS2_10policy_hubIlyN4cuda3std3__44plusIlEEE10Policy1000EN6thrust24THRUST_300001_SM_1000_NS18transform_iteratorI16positive_functorNSD_6detail15normal_iteratorINSD_10device_ptrIfEEEEllEEPlyS9_llNS7_10__identityEEEvT0_T1_T2_T3_T4_T6_)
        /*01f4*/ 	.word	0x00000000


	//----- nvinfo : EIATTR_REGCOUNT
	.align		4
.L_126:
        /*01f8*/ 	.byte	0x04, 0x2f
        /*01fa*/ 	.short	(.L_128 - .L_127)
	.align		4
.L_127:
        /*01fc*/ 	.word	index@(_ZN3cub18CUB_300001_SM_10006detail6reduce18DeviceReduceKernelINS2_10policy_hubIlyN4cuda3std3__44plusIlEEE10Policy1000EN6thrust24THRUST_300001_SM_1000_NS18transform_iteratorI16positive_functorNSD_6detail15normal_iteratorINSD_10device_ptrIfEEEEllEEyS9_lNS7_10__identityEEEvT0_PT3_T1_NS0_13GridEvenShareISQ_EET2_T4_)
        /*0200*/ 	.word	0x0000001f


	//----- nvinfo : EIATTR_FRAME_SIZE
	.align		4
.L_128:
        /*0204*/ 	.byte	0x04, 0x11
        /*0206*/ 	.short	(.L_130 - .L_129)
	.align		4
.L_129:
        /*0208*/ 	.word	index@(_ZN3cub18CUB_300001_SM_10006detail6reduce18DeviceReduceKernelINS2_10policy_hubIlyN4cuda3std3__44plusIlEEE10Policy1000EN6thrust24THRUST_300001_SM_1000_NS18transform_iteratorI16positive_functorNSD_6detail15normal_iteratorINSD_10device_ptrIfEEEEllEEyS9_lNS7_10__identityEEEvT0_PT3_T1_NS0_13GridEvenShareISQ_EET2_T4_)
        /*020c*/ 	.word	0x00000000


	//----- nvinfo : EIATTR_REGCOUNT
	.align		4
.L_130:
        /*0210*/ 	.byte	0x04, 0x2f
        /*0212*/ 	.short	(.L_132 - .L_131)
	.align		4
.L_131:
        /*0214*/ 	.word	index@(_ZN3cub18CUB_300001_SM_10006detail6reduce28DeviceReduceSingleTileKernelINS2_10policy_hubIlyN4cuda3std3__44plusIlEEE10Policy1000EPlSC_iS9_llNS7_10__identityEEEvT0_T1_T2_T3_T4_T6_)
        /*0218*/ 	.word	0x00000030


	//----- nvinfo : EIATTR_FRAME_SIZE
	.align		4
.L_132:
        /*021c*/ 	.byte	0x04, 0x11
        /*021e*/ 	.short	(.L_134 - .L_133)
	.align		4
.L_133:
        /*0220*/ 	.word	index@(_ZN3cub18CUB_300001_SM_10006detail6reduce28DeviceReduceSingleTileKernelINS2_10policy_hubIlyN4cuda3std3__44plusIlEEE10Policy1000EPlSC_iS9_llNS7_10__identityEEEvT0_T1_T2_T3_T4_T6_)
        /*0224*/ 	.word	0x00000000


	//----- nvinfo : EIATTR_MIN_STACK_SIZE
	.align		4
.L_134:
        /*0228*/ 	.byte	0x04, 0x12
        /*022a*/ 	.short	(.L_136 - .L_135)
	.align		4
.L_135:
        /*022c*/ 	.word	index@(_ZN3cub18CUB_300001_SM_10006detail6reduce28DeviceReduceSingleTileKernelINS2_10policy_hubIlyN4cuda3std3__44plusIlEEE10Policy1000EPlSC_iS9_llNS7_10__identityEEEvT0_T1_T2_T3_T4_T6_)
        /*0230*/ 	.word	0x00000000


	//----- nvinfo : EIATTR_MIN_STACK_SIZE
	.align		4
.L_136:
        /*0234*/ 	.byte	0x04, 0x12
        /*0236*/ 	.short	(.L_138 - .L_137)
	.align		4
.L_137:
        /*0238*/ 	.word	index@(_ZN3cub18CUB_300001_SM_10006detail6reduce18DeviceReduceKernelINS2_10policy_hubIlyN4cuda3std3__44plusIlEEE10Policy1000EN6thrust24THRUST_300001_SM_1000_NS18transform_iteratorI16positive_functorNSD_6detail15normal_iteratorINSD_10device_ptrIfEEEEllEEyS9_lNS7_10__identityEEEvT0_PT3_T1_NS0_13GridEvenShareISQ_EET2_T4_)
        /*023c*/ 	.word	0x00000000


	//----- nvinfo : EIATTR_MIN_STACK_SIZE
	.align		4
.L_138:
        /*0240*/ 	.byte	0x04, 0x12
        /*0242*/ 	.short	(.L_140 - .L_139)
	.align		4
.L_139:
        /*0244*/ 	.word	index@(_ZN3cub18CUB_300001_SM_10006detail6reduce28DeviceReduceSingleTileKernelINS2_10policy_hubIlyN4cuda3std3__44plusIlEEE10Policy1000EN6thrust24THRUST_300001_SM_1000_NS18transform_iteratorI16positive_functorNSD_6detail15normal_iteratorINSD_10device_ptrIfEEEEllEEPlyS9_llNS7_10__identityEEEvT0_T1_T2_T3_T4_T6_)
        /*0248*/ 	.word	0x00000000


	//----- nvinfo : EIATTR_MIN_STACK_SIZE
	.align		4
.L_140:
        /*024c*/ 	.byte	0x04, 0x12
        /*024e*/ 	.short	(.L_142 - .L_141)
	.align		4
.L_141:
        /*0250*/ 	.word	index@(_ZN3cub18CUB_300001_SM_10006detail6reduce28DeviceReduceSingleTileKernelINS2_10policy_hubIljN4cuda3std3__44plusIlEEE10Policy1000EPlSC_iS9_llNS7_10__identityEEEvT0_T1_T2_T3_T4_T6_)
        /*0254*/ 	.word	0x00000000


	//----- nvinfo : EIATTR_MIN_STACK_SIZE
	.align		4
.L_142:
        /*0258*/ 	.byte	0x04, 0x12
        /*025a*/ 	.short	(.L_144 - .L_143)
	.align		4
.L_143:
        /*025c*/ 	.word	index@(_ZN3cub18CUB_300001_SM_10006detail6reduce18DeviceReduceKernelINS2_10policy_hubIljN4cuda3std3__44plusIlEEE10Policy1000EN6thrust24THRUST_300001_SM_1000_NS18transform_iteratorI16positive_functorNSD_6detail15normal_iteratorINSD_10device_ptrIfEEEEllEEjS9_lNS7_10__identityEEEvT0_PT3_T1_NS0_13GridEvenShareISQ_EET2_T4_)
        /*0260*/ 	.word	0x00000000


	//----- nvinfo : EIATTR_MIN_STACK_SIZE
	.align		4
.L_144:
        /*0264*/ 	.byte	0x04, 0x12
        /*0266*/ 	.short	(.L_146 - .L_145)
	.align		4
.L_145:
        /*0268*/ 	.word	index@(_ZN3cub18CUB_300001_SM_10006detail6reduce28DeviceReduceSingleTileKernelINS2_10policy_hubIljN4cuda3std3__44plusIlEEE10Policy1000EN6thrust24THRUST_300001_SM_1000_NS18transform_iteratorI16positive_functorNSD_6detail15normal_iteratorINSD_10device_ptrIfEEEEllEEPljS9_llNS7_10__identityEEEvT0_T1_T2_T3_T4_T6_)
        /*026c*/ 	.word	0x00000000


	//----- nvinfo : EIATTR_MIN_STACK_SIZE
	.align		4
.L_146:
        /*0270*/ 	.byte	0x04, 0x12
        /*0272*/ 	.short	(.L_148 - .L_147)
	.align		4
.L_147:
        /*0274*/ 	.word	index@(_ZN3cub18CUB_300001_SM_10006detail6reduce28DeviceReduceSingleTileKernelINS2_10policy_hubIfyN4cuda3std3__44plusIfEEE10Policy1000EPfSC_iS9_ffNS7_10__identityEEEvT0_T1_T2_T3_T4_T6_)
        /*0278*/ 	.word	0x00000000


	//----- nvinfo : EIATTR_MIN_STACK_SIZE
	.align		4
.L_148:
        /*027c*/ 	.byte	0x04, 0x12
        /*027e*/ 	.short	(.L_150 - .L_149)
	.align		4
.L_149:
        /*0280*/ 	.word	index@(_ZN3cub18CUB_300001_SM_10006detail6reduce18DeviceReduceKernelINS2_10policy_hubIfyN4cuda3std3__44plusIfEEE10Policy1000EN6thrust24THRUST_300001_SM_1000_NS6detail15normal_iteratorINSD_10device_ptrIfEEEEyS9_fNS7_10__identityEEEvT0_PT3_T1_NS0_13GridEvenShareISN_EET2_T4_)
        /*0284*/ 	.word	0x00000000


	//----- nvinfo : EIATTR_MIN_STACK_SIZE
	.align		4
.L_150:
        /*0288*/ 	.byte	0x04, 0x12
        /*028a*/ 	.short	(.L_152 - .L_151)
	.align		4
.L_151:
        /*028c*/ 	.word	index@(_ZN3cub18CUB_300001_SM_10006detail6reduce28DeviceReduceSingleTileKernelINS2_10policy_hubIfyN4cuda3std3__44plusIfEEE10Policy1000EN6thrust24THRUST_300001_SM_1000_NS6detail15normal_iteratorINSD_10device_ptrIfEEEEPfyS9_ffNS7_10__identityEEEvT0_T1_T2_T3_T4_T6_)
        /*0290*/ 	.word	0x00000000


	//----- nvinfo : EIATTR_MIN_STACK_SIZE
	.align		4
.L_152:
        /*0294*/ 	.byte	0x04, 0x12
        /*0296*/ 	.short	(.L_154 - .L_153)
	.align		4
.L_153:
        /*0298*/ 	.word	index@(_ZN3cub18CUB_300001_SM_10006detail6reduce28DeviceReduceSingleTileKernelINS2_10policy_hubIfjN4cuda3std3__44plusIfEEE10Policy1000EPfSC_iS9_ffNS7_10__identityEEEvT0_T1_T2_T3_T4_T6_)
        /*029c*/ 	.word	0x00000000


	//----- nvinfo : EIATTR_MIN_STACK_SIZE
	.align		4
.L_154:
        /*02a0*/ 	.byte	0x04, 0x12
        /*02a2*/ 	.short	(.L_156 - .L_155)
	.align		4
.L_155:
        /*02a4*/ 	.word	index@(_ZN3cub18CUB_300001_SM_10006detail6reduce18DeviceReduceKernelINS2_10policy_hubIfjN4cuda3std3__44plusIfEEE10Policy1000EN6thrust24THRUST_300001_SM_1000_NS6detail15normal_iteratorINSD_10device_ptrIfEEEEjS9_fNS7_10__identityEEEvT0_PT3_T1_NS0_13GridEvenShareISN_EET2_T4_)
        /*02a8*/ 	.word	0x00000000


	//----- nvinfo : EIATTR_MIN_STACK_SIZE
	.align		4
.L_156:
        /*02ac*/ 	.byte	0x04, 0x12
        /*02ae*/ 	.short	(.L_158 - .L_157)
	.align		4
.L_157:
        /*02b0*/ 	.word	index@(_ZN3cub18CUB_300001_SM_10006detail6reduce28DeviceReduceSingleTileKernelINS2_10policy_hubIfjN4cuda3std3__44plusIfEEE10Policy1000EN6thrust24THRUST_300001_SM_1000_NS6detail15normal_iteratorINSD_10device_ptrIfEEEEPfjS9_ffNS7_10__identityEEEvT0_T1_T2_T3_T4_T6_)
        /*02b4*/ 	.word	0x00000000


	//----- nvinfo : EIATTR_MIN_STACK_SIZE
	.align		4
.L_158:
        /*02b8*/ 	.byte	0x04, 0x12
        /*02ba*/ 	.short	(.L_160 - .L_159)
	.align		4
.L_159:
        /*02bc*/ 	.word	index@(_ZN3cub18CUB_300001_SM_10006detail9transform16transform_kernelINS2_10policy_hubILb1EN4cuda3std3__45tupleIJN6thrust24THRUST_300001_SM_1000_NS6detail15normal_iteratorINSA_10device_ptrIfEEEEEEEE10policy1000El16replace_negativeSF_JPfEEEvT0_iT1_T2_DpNS2_10kernel_argIT3_EE)
        /*02c0*/ 	.word	0x00000000


	//----- nvinfo : EIATTR_MIN_STACK_SIZE
	.align		4
.L_160:
        /*02c4*/ 	.byte	0x04, 0x12
        /*02c6*/ 	.short	(.L_162 - .L_161)
	.align		4
.L_161:
        /*02c8*/ 	.word	index@(_ZN3cub18CUB_300001_SM_10006detail9transform16transform_kernelINS2_10policy_hubILb1EN4cuda3std3__45tupleIJN6thrust24THRUST_300001_SM_1000_NS6detail15normal_iteratorINSA_10device_ptrIfEEEEEEEE10policy1000Ei16replace_negativeSF_JPfEEEvT0_iT1_T2_DpNS2_10kernel_argIT3_EE)
        /*02cc*/ 	.word	0x00000000


	//----- nvinfo : EIATTR_MIN_STACK_SIZE
	.align		4
.L_162:
        /*02d0*/ 	.byte	0x04, 0x12
        /*02d2*/ 	.short	(.L_164 - .L_163)
	.align		4
.L_163:
        /*02d4*/ 	.word	index@(_ZN3cub18CUB_300001_SM_10006detail9transform16transform_kernelINS2_10policy_hubILb0EN4cuda3std3__45tupleIJN6thrust24THRUST_300001_SM_1000_NS6detail15normal_iteratorINSA_10device_ptrIfEEEESF_EEEE10policy1000ElNS7_10multipliesIfEESF_JPfSL_EEEvT0_iT1_T2_DpNS2_10kernel_argIT3_EE)
        /*02d8*/ 	.word	0x00000000


	//----- nvinfo : EIATTR_MIN_STACK_SIZE
	.align		4
.L_164:
        /*02dc*/ 	.byte	0x04, 0x12
        /*02de*/ 	.short	(.L_166 - .L_165)
	.align		4
.L_165:
        /*02e0*/ 	.word	index@(_ZN3cub18CUB_300001_SM_10006detail9transform16transform_kernelINS2_10policy_hubILb0EN4cuda3std3__45tupleIJN6thrust24THRUST_300001_SM_1000_NS6detail15normal_iteratorINSA_10device_ptrIfEEEESF_EEEE10policy1000EiNS7_10multipliesIfEESF_JPfSL_EEEvT0_iT1_T2_DpNS2_10kernel_argIT3_EE)
        /*02e4*/ 	.word	0x00000000


	//----- nvinfo : EIATTR_MIN_STACK_SIZE
	.align		4
.L_166:
        /*02e8*/ 	.byte	0x04, 0x12
        /*02ea*/ 	.short	(.L_168 - .L_167)
	.align		4
.L_167:
        /*02ec*/ 	.word	index@(_ZN3cub18CUB_300001_SM_10006detail9transform16transform_kernelINS2_10policy_hubILb0EN4cuda3std3__45tupleIJN6thrust24THRUST_300001_SM_1000_NS6detail15normal_iteratorINSA_10device_ptrIfEEEENSA_17constant_iteratorIfNSA_11use_defaultESH_EEEEEE10policy1000ElNS7_5minusIfEESF_JPfSI_EEEvT0_iT1_T2_DpNS2_10kernel_argIT3_EE)
        /*02f0*/ 	.word	0x00000000


	//----- nvinfo : EIATTR_MIN_STACK_SIZE
	.align		4
.L_168:
        /*02f4*/ 	.byte	0x04, 0x12
        /*02f6*/ 	.short	(.L_170 - .L_169)
	.align		4
.L_169:
        /*02f8*/ 	.word	index@(_ZN3cub18CUB_300001_SM_10006detail9transform16transform_kernelINS2_10policy_hubILb0EN4cuda3std3__45tupleIJN6thrust24THRUST_300001_SM_1000_NS6detail15normal_iteratorINSA_10device_ptrIfEEEENSA_17constant_iteratorIfNSA_11use_defaultESH_EEEEEE10policy1000EiNS7_5minusIfEESF_JPfSI_EEEvT0_iT1_T2_DpNS2_10kernel_argIT3_EE)
        /*02fc*/ 	.word	0x00000000


	//----- nvinfo : EIATTR_MIN_STACK_SIZE
	.align		4
.L_170:
        /*0300*/ 	.byte	0x04, 0x12
        /*0302*/ 	.short	(.L_172 - .L_171)
	.align		4
.L_171:
        /*0304*/ 	.word	index@(_ZN3cub18CUB_300001_SM_10006detail9transform16transform_kernelINS2_10policy_hubILb1EN4cuda3std3__45tupleIJN6thrust24THRUST_300001_SM_1000_NS6detail15normal_iteratorINSA_10device_ptrIfEEEESF_EEEE10policy1000El12diff_functorSF_JPfSK_EEEvT0_iT1_T2_DpNS2_10kernel_argIT3_EE)
        /*0308*/ 	.word	0x00000000


	//----- nvinfo : EIATTR_MIN_STACK_SIZE
	.align		4
.L_172:
        /*030c*/ 	.byte	0x04, 0x12
        /*030e*/ 	.short	(.L_174 - .L_173)
	.align		4
.L_173:
        /*0310*/ 	.word	index@(_ZN3cub18CUB_300001_SM_10006detail9transform16transform_kernelINS2_10policy_hubILb1EN4cuda3std3__45tupleIJN6thrust24THRUST_300001_SM_1000_NS6detail15normal_iteratorINSA_10device_ptrIfEEEESF_EEEE10policy1000Ei12diff_functorSF_JPfSK_EEEvT0_iT1_T2_DpNS2_10kernel_argIT3_EE)
        /*0314*/ 	.word	0x00000000


	//----- nvinfo : EIATTR_MIN_STACK_SIZE
	.align		4
.L_174:
        /*0318*/ 	.byte	0x04, 0x12
        /*031a*/ 	.short	(.L_176 - .L_175)
	.align		4
.L_175:
        /*031c*/ 	.word	index@(_ZN3cub18CUB_300001_SM_10006detail8for_each13static_kernelINS2_12policy_hub_t12policy_500_tEmN6thrust24THRUST_300001_SM_1000_NS8cuda_cub20__uninitialized_fill7functorINS7_10device_ptrIfEEfEEEEvT0_T1_)
        /*0320*/ 	.word	0x00000000


	//----- nvinfo : EIATTR_MIN_STACK_SIZE
	.align		4
.L_176:
        /*0324*/ 	.byte	0x04, 0x12
        /*0326*/ 	.short	(.L_178 - .L_177)
	.align		4
.L_177:
        /*0328*/ 	.word	index@(_ZN3cub18CUB_300001_SM_10006detail11EmptyKernelIvEEvv)
        /*032c*/ 	.word	0x00000000
.L_178:


//--------------------- .nv.compat                --------------------------
	.section	.nv.compat,"",@"SHT_CUDA_COMPAT_INFO"
	.align	4
        /*0000*/ 	.byte	0x02, 0x09, 0x00, 0x00, 0x02, 0x02, 0x02, 0x00, 0x02, 0x05, 0x05, 0x00, 0x03, 0x07, 0x01, 0x01
        /*0010*/ 	.byte	0x02, 0x03, 0x00, 0x00, 0x02, 0x06, 0x01, 0x00, 0x04, 0x0b, 0x08, 0x00, 0x09, 0x00, 0x00, 0x00
        /*0020*/ 	.byte	0x00, 0x00, 0x00, 0x00


//--------------------- .nv.info._ZN3cub18CUB_300001_SM_10006detail6reduce28DeviceReduceSingleTileKernelINS2_10policy_hubIlyN4cuda3std3__44plusIlEEE10Policy1000EPlSC_iS9_llNS7_10__identityEEEvT0_T1_T2_T3_T4_T6_ --------------------------
	.section	.nv.info._ZN3cub18CUB_300001_SM_10006detail6reduce28DeviceReduceSingleTileKernelINS2_10policy_hubIlyN4cuda3std3__44plusIlEEE10Policy1000EPlSC_iS9_llNS7_10__identityEEEvT0_T1_T2_T3_T4_T6_,"",@"SHT_CUDA_INFO"
	.sectionflags	@""
	.align	4


	//----- nvinfo : EIATTR_CUDA_API_VERSION
	.align		4
        /*0000*/ 	.byte	0x04, 0x37
        /*0002*/ 	.short	(.L_180 - .L_179)
.L_179:
        /*0004*/ 	.word	0x00000082


	//----- nvinfo : EIATTR_KPARAM_INFO
	.align		4
.L_180:
        /*0008*/ 	.byte	0x04, 0x17
        /*000a*/ 	.short	(.L_182 - .L_181)
.L_181:
        /*000c*/ 	.word	0x00000000
        /*0010*/ 	.short	0x0005
        /*0012*/ 	.short	0x0020
        /*0014*/ 	.byte	0x00, 0xf0, 0x05, 0x00


	//----- nvinfo : EIATTR_KPARAM_INFO
	.align		4
.L_182:
        /*0018*/ 	.byte	0x04, 0x17
        /*001a*/ 	.short	(.L_184 - .L_183)
.L_183:
        /*001c*/ 	.word	0x00000000
        /*0020*/ 	.short	0x0004
        /*0022*/ 	.short	0x0018
        /*0024*/ 	.byte	0x00, 0xf0, 0x21, 0x00


	//----- nvinfo : EIATTR_KPARAM_INFO
	.align		4
.L_184:
        /*0028*/ 	.byte	0x04, 0x17
        /*002a*/ 	.short	(.L_186 - .L_185)
.L_185:
        /*002c*/ 	.word	0x00000000
        /*0030*/ 	.short	0x0003
        /*0032*/ 	.short	0x0014
        /*0034*/ 	.byte	0x00, 0xf0, 0x05, 0x00


	//----- nvinfo : EIATTR_KPARAM_INFO
	.align		4
.L_186:
        /*0038*/ 	.byte	0x04, 0x17
        /*003a*/ 	.short	(.L_188 - .L_187)
.L_187:
        /*003c*/ 	.word	0x00000000
        /*0040*/ 	.short	0x0002
        /*0042*/ 	.short	0x0010
        /*0044*/ 	.byte	0x00, 0xf0, 0x11, 0x00


	//----- nvinfo : EIATTR_KPARAM_INFO
	.align		4
.L_188:
        /*0048*/ 	.byte	0x04, 0x17
        /*004a*/ 	.short	(.L_190 - .L_189)
.L_189:
        /*004c*/ 	.word	0x00000000
        /*0050*/ 	.short	0x0001
        /*0052*/ 	.short	0x0008
        /*0054*/ 	.byte	0x00, 0xf5, 0x21, 0x00


	//----- nvinfo : EIATTR_KPARAM_INFO
	.align		4
.L_190:
        /*0058*/ 	.byte	0x04, 0x17
        /*005a*/ 	.short	(.L_192 - .L_191)
.L_191:
        /*005c*/ 	.word	0x00000000
        /*0060*/ 	.short	0x0000
        /*0062*/ 	.short	0x0000
        /*0064*/ 	.byte	0x00, 0xf5, 0x21, 0x00


	//----- nvinfo : EIATTR_SPARSE_MMA_MASK
	.align		4
.L_192:
        /*0068*/ 	.byte	0x03, 0x50
        /*006a*/ 	.short	0x0000


	//----- nvinfo : EIATTR_MAXREG_COUNT
	.align		4
        /*006c*/ 	.byte	0x03, 0x1b
        /*006e*/ 	.short	0x0080


	//----- nvinfo : EIATTR_NUM_BARRIERS
	.align		4
        /*0070*/ 	.byte	0x02, 0x4c
        /*0072*/ 	.byte	0x01
	.zero		1


	//----- nvinfo : EIATTR_MERCURY_ISA_VERSION
	.align		4
        /*0074*/ 	.byte	0x03, 0x5f
        /*0076*/ 	.short	0x0101


	//----- nvinfo : EIATTR_COOP_GROUP_MASK_REGIDS
	.align		4
        /*0078*/ 	.byte	0x04, 0x29
        /*007a*/ 	.short	(.L_194 - .L_193)


	//   ....[0]....
.L_193:
        /*007c*/ 	.word	0xffffffff


	//   ....[1]....
        /*0080*/ 	.word	0xffffffff


	//   ....[2]....
        /*0084*/ 	.word	0xffffffff


	//   ....[3]....
        /*0088*/ 	.word	0xffffffff


	//   ....[4]....
        /*008c*/ 	.word	0xffffffff


	//   ....[5]....
        /*0090*/ 	.word	0xffffffff


	//   ....[6]....
        /*0094*/ 	.word	0xffffffff


	//   ....[7]....
        /*0098*/ 	.word	0xffffffff


	//   ....[8]....
        /*009c*/ 	.word	0xffffffff


	//   ....[9]....
        /*00a0*/ 	.word	0xffffffff


	//   ....[10]....
        /*00a4*/ 	.word	0xffffffff


	//   ....[11]....
        /*00a8*/ 	.word	0xffffffff


	//   ....[12]....
        /*00ac*/ 	.word	0xffffffff


	//   ....[13]....
        /*00b0*/ 	.word	0xffffffff


	//   ....[14]....
        /*00b4*/ 	.word	0xffffffff


	//   ....[15]....
        /*00b8*/ 	.word	0xffffffff


	//   ....[16]....
        /*00bc*/ 	.word	0xffffffff


	//   ....[17]....
        /*00c0*/ 	.word	0xffffffff


	//   ....[18]....
        /*00c4*/ 	.word	0xffffffff


	//   ....[19]....
        /*00c8*/ 	.word	0xffffffff


	//   ....[20]....
        /*00cc*/ 	.word	0xffffffff


	//   ....[21]....
        /*00d0*/ 	.word	0xffffffff


	//   ....[22]....
        /*00d4*/ 	.word	0xffffffff


	//   ....[23]....
        /*00d8*/ 	.word	0xffffffff


	//   ....[24]....
        /*00dc*/ 	.word	0xffffffff


	//   ....[25]....
        /*00e0*/ 	.word	0xffffffff


	//   ....[26]....
        /*00e4*/ 	.word	0xffffffff


	//   ....[27]....
        /*00e8*/ 	.word	0xffffffff


	//   ....[28]....
        /*00ec*/ 	.word	0xffffffff


	//   ....[29]....
        /*00f0*/ 	.word	0xffffffff


	//----- nvinfo : EIATTR_COOP_GROUP_INSTR_OFFSETS
	.align		4
.L_194:
        /*00f4*/ 	.byte	0x04, 0x28
        /*00f6*/ 	.short	(.L_196 - .L_195)


	//   ....[0]....
.L_195:
        /*00f8*/ 	.word	0x00000970


	//   ....[1]....
        /*00fc*/ 	.word	0x00000980


	//   ....[2]....
        /*0100*/ 	.word	0x000009e0


	//   ....[3]....
        /*0104*/ 	.word	0x00000a00


	//   ....[4]....
        /*0108*/ 	.word	0x00000a50


	//   ....[5]....
        /*010c*/ 	.word	0x00000a70


	//   ....[6]....
        /*0110*/ 	.word	0x00000ab0


	//   ....[7]....
        /*0114*/ 	.word	0x00000af0


	//   ....[8]....
        /*0118*/ 	.word	0x00000b40


	//   ....[9]....
        /*011c*/ 	.word	0x00000b80


	//   ....[10]....
        /*0120*/ 	.word	0x00000e80


	//   ....[11]....
        /*0124*/ 	.word	0x00000e90


	//   ....[12]....
        /*0128*/ 	.word	0x00000f10


	//   ....[13]....
        /*012c*/ 	.word	0x00000f30


	//   ....[14]....
        /*0130*/ 	.word	0x00000f70


	//   ....[15]....
        /*0134*/ 	.word	0x00000fb0


	//   ....[16]....
        /*0138*/ 	.word	0x00001010


	//   ....[17]....
        /*013c*/ 	.word	0x00001040


	//   ....[18]....
        /*0140*/ 	.word	0x00001080


	//   ....[19]....
        /*0144*/ 	.word	0x000010c0


	//   ....[20]....
        /*0148*/ 	.word	0x000021b0


	//   ....[21]....
        /*014c*/ 	.word	0x000021c0


	//   ....[22]....
        /*0150*/ 	.word	0x00002240


	//   ....[23]....
        /*0154*/ 	.word	0x00002250


	//   ....[24]....
        /*0158*/ 	.word	0x000022b0


	//   ....[25]....
        /*015c*/ 	.word	0x000022d0


	//   ....[26]....
        /*0160*/ 	.word	0x00002310


	//   ....[27]....
        /*0164*/ 	.word	0x00002340


	//   ....[28]....
        /*0168*/ 	.word	0x00002380


	//   ....[29]....
        /*016c*/ 	.word	0x000023e0


	//----- nvinfo : EIATTR_VRC_CTA_INIT_COUNT
	.align		4
.L_196:
        /*0170*/ 	.byte	0x02, 0x4a
	.zero		1
	.zero		1


	//----- nvinfo : EIATTR_EXIT_INSTR_OFFSETS
	.align		4
        /*0174*/ 	.byte	0x04, 0x1c
        /*0176*/ 	.short	(.L_198 - .L_197)


	//   ....[0]....
.L_197:
        /*0178*/ 	.word	0x00000080


	//   ....[1]....
        /*017c*/ 	.word	0x000000c0


	//   ....[2]....
        /*0180*/ 	.word	0x00002650


	//   ....[3]....
        /*0184*/ 	.word	0x000026b0


	//----- nvinfo : EIATTR_MAX_THREADS
	.align		4
.L_198:
        /*0188*/ 	.byte	0x04, 0x05
        /*018a*/ 	.short	(.L_200 - .L_199)
.L_199:
        /*018c*/ 	.word	0x00000200
        /*0190*/ 	.word	0x00000001
        /*0194*/ 	.word	0x00000001


	//----- nvinfo : EIATTR_CRS_STACK_SIZE
	.align		4
.L_200:
        /*0198*/ 	.byte	0x04, 0x1e
        /*019a*/ 	.short	(.L_202 - .L_201)
.L_201:
        /*019c*/ 	.word	0x00000000


	//----- nvinfo : EIATTR_CBANK_PARAM_SIZE
	.align		4
.L_202:
        /*01a0*/ 	.byte	0x03, 0x19
        /*01a2*/ 	.short	0x0021


	//----- nvinfo : EIATTR_PARAM_CBANK
	.align		4
        /*01a4*/ 	.byte	0x04, 0x0a
        /*01a6*/ 	.short	(.L_204 - .L_203)
	.align		4
.L_203:
        /*01a8*/ 	.word	index@(.nv.constant0._ZN3cub18CUB_300001_SM_10006detail6reduce28DeviceReduceSingleTileKernelINS2_10policy_hubIlyN4cuda3std3__44plusIlEEE10Policy1000EPlSC_iS9_llNS7_10__identityEEEvT0_T1_T2_T3_T4_T6_)
        /*01ac*/ 	.short	0x0380
        /*01ae*/ 	.short	0x0021


	//----- nvinfo : EIATTR_SW_WAR
	.align		4
.L_204:
        /*01b0*/ 	.byte	0x04, 0x36
        /*01b2*/ 	.short	(.L_206 - .L_205)
.L_205:
        /*01b4*/ 	.word	0x00000008
.L_206:


//--------------------- .nv.info._ZN3cub18CUB_300001_SM_10006detail6reduce18DeviceReduceKernelINS2_10policy_hubIlyN4cuda3std3__44plusIlEEE10Policy1000EN6thrust24THRUST_300001_SM_1000_NS18transform_iteratorI16positive_functorNSD_6detail15normal_iteratorINSD_10device_ptrIfEEEEllEEyS9_lNS7_10__identityEEEvT0_PT3_T1_NS0_13GridEvenShareISQ_EET2_T4_ --------------------------
	.section	.nv.info._ZN3cub18CUB_300001_SM_10006detail6reduce18DeviceReduceKernelINS2_10policy_hubIlyN4cuda3std3__44plusIlEEE10Policy1000EN6thrust24THRUST_300001_SM_1000_NS18transform_iteratorI16positive_functorNSD_6detail15normal_iteratorINSD_10device_ptrIfEEEEllEEyS9_lNS7_10__identityEEEvT0_PT3_T1_NS0_13GridEvenShareISQ_EET2_T4_,"",@"SHT_CUDA_INFO"
	.sectionflags	@""
	.align	4


	//----- nvinfo : EIATTR_CUDA_API_VERSION
	.align		4
        /*0000*/ 	.byte	0x04, 0x37
        /*0002*/ 	.short	(.L_208 - .L_207)
.L_207:
        /*0004*/ 	.word	0x00000082


	//----- nvinfo : EIATTR_KPARAM_INFO
	.align		4
.L_208:
        /*0008*/ 	.byte	0x04, 0x17
        /*000a*/ 	.short	(.L_210 - .L_209)
.L_209:
        /*000c*/ 	.word	0x00000000
        /*0010*/ 	.short	0x0005
        /*0012*/ 	.short	0x0069
        /*0014*/ 	.byte	0x00, 0xf0, 0x05, 0x00


	//----- nvinfo : EIATTR_KPARAM_INFO
	.align		4
.L_210:
        /*0018*/ 	.byte	0x04, 0x17
        /*001a*/ 	.short	(.L_212 - .L_211)
.L_211:
        /*001c*/ 	.word	0x00000000
        /*0020*/ 	.short	0x0004
        /*0022*/ 	.short	0x0068
        /*0024*/ 	.byte	0x00, 0xf0, 0x05, 0x00


	//----- nvinfo : EIATTR_KPARAM_INFO
	.align		4
.L_212:
        /*0028*/ 	.byte	0x04, 0x17
        /*002a*/ 	.short	(.L_214 - .L_213)
.L_213:
        /*002c*/ 	.word	0x00000000
        /*0030*/ 	.short	0x0003
        /*0032*/ 	.short	0x0020
        /*0034*/ 	.byte	0x00, 0xf0, 0x21, 0x01


	//----- nvinfo : EIATTR_KPARAM_INFO
	.align		4
.L_214:
        /*0038*/ 	.byte	0x04, 0x17
        /*003a*/ 	.short	(.L_216 - .L_215)
.L_215:
        /*003c*/ 	.word	0x00000000
        /*0040*/ 	.short	0x0002
        /*0042*/ 	.short	0x0018
        /*0044*/ 	.byte	0x00, 0xf0, 0x21, 0x00


	//----- nvinfo : EIATTR_KPARAM_INFO
	.align		4
.L_216:
        /*0048*/ 	.byte	0x04, 0x17
        /*004a*/ 	.short	(.L_218 - .L_217)
.L_217:
        /*004c*/ 	.word	0x00000000
        /*0050*/ 	.short	0x0001
        /*0052*/ 	.short	0x0010
        /*0054*/ 	.byte	0x00, 0xf5, 0x21, 0x00


	//----- nvinfo : EIATTR_KPARAM_INFO
	.align		4
.L_218:
        /*0058*/ 	.byte	0x04, 0x17
        /*005a*/ 	.short	(.L_220 - .L_219)
.L_219:
        /*005c*/ 	.word	0x00000000
        /*0060*/ 	.short	0x0000
        /*0062*/ 	.short	0x0000
        /*0064*/ 	.byte	0x00, 0xf0, 0x41, 0x00


	//----- nvinfo : EIATTR_SPARSE_MMA_MASK
	.align		4
.L_220:
        /*0068*/ 	.byte	0x03, 0x50
        /*006a*/ 	.short	0x0000


	//----- nvinfo : EIATTR_MAXREG_COUNT
	.align		4
        /*006c*/ 	.byte	0x03, 0x1b
        /*006e*/ 	.short	0x0080


	//----- nvinfo : EIATTR_NUM_BARRIERS
	.align		4
        /*0070*/ 	.byte	0x02, 0x4c
        /*0072*/ 	.byte	0x01
	.zero		1


	//----- nvinfo : EIATTR_MERCURY_ISA_VERSION
	.align		4
        /*0074*/ 	.byte	0x03, 0x5f
        /*0076*/ 	.short	0x0101


	//----- nvinfo : EIATTR_COOP_GROUP_MASK_REGIDS
	.align		4
        /*0078*/ 	.byte	0x04, 0x29
        /*007a*/ 	.short	(.L_222 - .L_221)


	//   ....[0]....
.L_221:
        /*007c*/ 	.word	0xffffffff


	//   ....[1]....
        /*0080*/ 	.word	0xffffffff


	//   ....[2]....
        /*0084*/ 	.word	0xffffffff


	//   ....[3]....
        /*0088*/ 	.word	0xffffffff


	//   ....[4]....
        /*008c*/ 	.word	0xffffffff


	//   ....[5]....
        /*0090*/ 	.word	0xffffffff


	//   ....[6]....
        /*0094*/ 	.word	0xffffffff


	//   ....[7]....
        /*0098*/ 	.word	0xffffffff


	//   ....[8]....
        /*009c*/ 	.word	0xffffffff


	//   ....[9]....
        /*00a0*/ 	.word	0xffffffff


	//   ....[10]....
        /*00a4*/ 	.word	0xffffffff


	//   ....[11]....
        /*00a8*/ 	.word	0xffffffff


	//   ....[12]....
        /*00ac*/ 	.word	0xffffffff


	//   ....[13]....
        /*00b0*/ 	.word	0xffffffff


	//   ....[14]....
        /*00b4*/ 	.word	0xffffffff


	//   ....[15]....
        /*00b8*/ 	.word	0xffffffff


	//   ....[16]....
        /*00bc*/ 	.word	0xffffffff


	//   ....[17]....
        /*00c0*/ 	.word	0xffffffff


	//   ....[18]....
        /*00c4*/ 	.word	0xffffffff


	//   ....[19]....
        /*00c8*/ 	.word	0xffffffff


	//   ....[20]....
        /*00cc*/ 	.word	0xffffffff


	//   ....[21]....
        /*00d0*/ 	.word	0xffffffff


	//   ....[22]....
        /*00d4*/ 	.word	0xffffffff


	//   ....[23]....
        /*00d8*/ 	.word	0xffffffff


	//   ....[24]....
        /*00dc*/ 	.word	0xffffffff


	//   ....[25]....
        /*00e0*/ 	.word	0xffffffff


	//   ....[26]....
        /*00e4*/ 	.word	0xffffffff


	//   ....[27]....
        /*00e8*/ 	.word	0xffffffff


	//   ....[28]....
        /*00ec*/ 	.word	0xffffffff


	//   ....[29]....
        /*00f0*/ 	.word	0xffffffff


	//----- nvinfo : EIATTR_COOP_GROUP_INSTR_OFFSETS
	.align		4
.L_222:
        /*00f4*/ 	.byte	0x04, 0x28
        /*00f6*/ 	.short	(.L_224 - .L_223)


	//   ....[0]....
.L_223:
        /*00f8*/ 	.word	0x00000d80


	//   ....[1]....
        /*00fc*/ 	.word	0x00000d90


	//   ....[2]....
        /*0100*/ 	.word	0x00000df0


	//   ....[3]....
        /*0104*/ 	.word	0x00000e10


	//   ....[4]....
        /*0108*/ 	.word	0x00000e60


	//   ....[5]....
        /*010c*/ 	.word	0x00000e80


	//   ....[6]....
        /*0110*/ 	.word	0x00000ec0


	//   ....[7]....
        /*0114*/ 	.word	0x00000f00


	//   ....[8]....
        /*0118*/ 	.word	0x00000f60


	//   ....[9]....
        /*011c*/ 	.word	0x00000fb0


	//   ....[10]....
        /*0120*/ 	.word	0x00001290


	//   ....[11]....
        /*0124*/ 	.word	0x000012a0


	//   ....[12]....
        /*0128*/ 	.word	0x00001330


	//   ....[13]....
        /*012c*/ 	.word	0x00001350


	//   ....[14]....
        /*0130*/ 	.word	0x000013b0


	//   ....[15]....
        /*0134*/ 	.word	0x00001400


	//   ....[16]....
        /*0138*/ 	.word	0x00001450


	//   ....[17]....
        /*013c*/ 	.word	0x00001480


	//   ....[18]....
        /*0140*/ 	.word	0x000014c0


	//   ....[19]....
        /*0144*/ 	.word	0x00001510


	//   ....[20]....
        /*0148*/ 	.word	0x00002d40


	//   ....[21]....
        /*014c*/ 	.word	0x00002d50


	//   ....[22]....
        /*0150*/ 	.word	0x00002dd0


	//   ....[23]....
        /*0154*/ 	.word	0x00002de0


	//   ....[24]....
        /*0158*/ 	.word	0x00002e40


	//   ....[25]....
        /*015c*/ 	.word	0x00002e70


	//   ....[26]....
        /*0160*/ 	.word	0x00002eb0


	//   ....[27]....
        /*0164*/ 	.word	0x00002ee0


	//   ....[28]....
        /*0168*/ 	.word	0x00002f30


	//   ....[29]....
        /*016c*/ 	.word	0x00002f80


	//----- nvinfo : EIATTR_VRC_CTA_INIT_COUNT
	.align		4
.L_224:
        /*0170*/ 	.byte	0x02, 0x4a
	.zero		1
	.zero		1


	//----- nvinfo : EIATTR_EXIT_INSTR_OFFSETS
	.align		4
        /*0174*/ 	.byte	0x04, 0x1c
        /*0176*/ 	.short	(.L_226 - .L_225)


	//   ....[0]....
.L_225:
        /*0178*/ 	.word	0x000031f0


	//   ....[1]....
        /*017c*/ 	.word	0x00003230


	//----- nvinfo : EIATTR_MAX_THREADS
	.align		4
.L_226:
        /*0180*/ 	.byte	0x04, 0x05
        /*0182*/ 	.short	(.L_228 - .L_227)
.L_227:
        /*0184*/ 	.word	0x00000200
        /*0188*/ 	.word	0x00000001
        /*018c*/ 	.word	0x00000001


	//----- nvinfo : EIATTR_CRS_STACK_SIZE
	.align		4
.L_228:
        /*0190*/ 	.byte	0x04, 0x1e
        /*0192*/ 	.short	(.L_230 - .L_229)
.L_229:
        /*0194*/ 	.word	0x00000000


	//----- nvinfo : EIATTR_CBANK_PARAM_SIZE
	.align		4
.L_230:
        /*0198*/ 	.byte	0x03, 0x19
        /*019a*/ 	.short	0x006a


	//----- nvinfo : EIATTR_PARAM_CBANK
	.align		4
        /*019c*/ 	.byte	0x04, 0x0a
        /*019e*/ 	.short	(.L_232 - .L_231)
	.align		4
.L_231:
        /*01a0*/ 	.word	index@(.nv.constant0._ZN3cub18CUB_300001_SM_10006detail6reduce18DeviceReduceKernelINS2_10policy_hubIlyN4cuda3std3__44plusIlEEE10Policy1000EN6thrust24THRUST_300001_SM_1000_NS18transform_iteratorI16positive_functorNSD_6detail15normal_iteratorINSD_10device_ptrIfEEEEllEEyS9_lNS7_10__identityEEEvT0_PT3_T1_NS0_13GridEvenShareISQ_EET2_T4_)
        /*01a4*/ 	.short	0x0380
        /*01a6*/ 	.short	0x006a


	//----- nvinfo : EIATTR_SW_WAR
	.align		4
.L_232:
        /*01a8*/ 	.byte	0x04, 0x36
        /*01aa*/ 	.short	(.L_234 - .L_233)
.L_233:
        /*01ac*/ 	.word	0x00000008
.L_234:


//--------------------- .nv.info._ZN3cub18CUB_300001_SM_10006detail6reduce28DeviceReduceSingleTileKernelINS2_10policy_hubIlyN4cuda3std3__44plusIlEEE10Policy1000EN6thrust24THRUST_300001_SM_1000_NS18transform_iteratorI16positive_functorNSD_6detail15normal_iteratorINSD_10device_ptrIfEEEEllEEPlyS9_llNS7_10__identityEEEvT0_T1_T2_T3_T4_T6_ --------------------------
	.section	.nv.info._ZN3cub18CUB_300001_SM_10006detail6reduce28DeviceReduceSingleTileKernelINS2_10policy_hubIlyN4cuda3std3__44plusIlEEE10Policy1000EN6thrust24THRUST_300001_SM_1000_NS18transform_iteratorI16positive_functorNSD_6detail15normal_iteratorINSD_10device_ptrIfEEEEllEEPlyS9_llNS7_10__identityEEEvT0_T1_T2_T3_T4_T6_,"",@"SHT_CUDA_INFO"
	.sectionflags	@""
	.align	4


	//----- nvinfo : EIATTR_CUDA_API_VERSION
	.align		4
        /*0000*/ 	.byte	0x04, 0x37
        /*0002*/ 	.short	(.L_236 - .L_235)
.L_235:
        /*0004*/ 	.word	0x00000082


	//----- nvinfo : EIATTR_KPARAM_INFO
	.align		4
.L_236:
        /*0008*/ 	.byte	0x04, 0x17
        /*000a*/ 	.short	(.L_238 - .L_237)
.L_237:
        /*000c*/ 	.word	0x00000000
        /*0010*/ 	.short	0x0005
        /*0012*/ 	.short	0x0030
        /*0014*/ 	.byte	0x00, 0xf0, 0x05, 0x00


	//----- nvinfo : EIATTR_KPARAM_INFO
	.align		4
.L_238:
        /*0018*/ 	.byte	0x04, 0x17
        /*001a*/ 	.short	(.L_240 - .L_239)
.L_239:
        /*001c*/ 	.word	0x00000000
        /*0020*/ 	.short	0x0004
        /*0022*/ 	.short	0x0028
        /*0024*/ 	.byte	0x00, 0xf0, 0x21, 0x00


	//----- nvinfo : EIATTR_KPARAM_INFO
	.align		4
.L_240:
        /*0028*/ 	.byte	0x04, 0x17
        /*002a*/ 	.short	(.L_242 - .L_241)
.L_241:
        /*002c*/ 	.word	0x00000000
        /*0030*/ 	.short	0x0003
        /*0032*/ 	.short	0x0020
        /*0034*/ 	.byte	0x00, 0xf0, 0x05, 0x00


	//----- nvinfo : EIATTR_KPARAM_INFO
	.align		4
.L_242:
        /*0038*/ 	.byte	0x04, 0x17
        /*003a*/ 	.short	(.L_244 - .L_243)
.L_243:
        /*003c*/ 	.word	0x00000000
        /*0040*/ 	.short	0x0002
        /*0042*/ 	.short	0x0018
        /*0044*/ 	.byte	0x00, 0xf0, 0x21, 0x00


	//----- nvinfo : EIATTR_KPARAM_INFO
	.align		4
.L_244:
        /*0048*/ 	.byte	0x04, 0x17
        /*004a*/ 	.short	(.L_246 - .L_245)
.L_245:
        /*004c*/ 	.word	0x00000000
        /*0050*/ 	.short	0x0001
        /*0052*/ 	.short	0x0010
        /*0054*/ 	.byte	0x00, 0xf5, 0x21, 0x00


	//----- nvinfo : EIATTR_KPARAM_INFO
	.align		4
.L_246:
        /*0058*/ 	.byte	0x04, 0x17
        /*005a*/ 	.short	(.L_248 - .L_247)
.L_247:
        /*005c*/ 	.word	0x00000000
        /*0060*/ 	.short	0x0000
        /*0062*/ 	.short	0x0000
        /*0064*/ 	.byte	0x00, 0xf0, 0x41, 0x00


	//----- nvinfo : EIATTR_SPARSE_MMA_MASK
	.align		4
.L_248:
        /*0068*/ 	.byte	0x03, 0x50
        /*006a*/ 	.short	0x0000


	//----- nvinfo : EIATTR_MAXREG_COUNT
	.align		4
        /*006c*/ 	.byte	0x03, 0x1b
        /*006e*/ 	.short	0x0080


	//----- nvinfo : EIATTR_NUM_BARRIERS
	.align		4
        /*0070*/ 	.byte	0x02, 0x4c
        /*0072*/ 	.byte	0x01
	.zero		1


	//----- nvinfo : EIATTR_MERCURY_ISA_VERSION
	.align		4
        /*0074*/ 	.byte	0x03, 0x5f
        /*0076*/ 	.short	0x0101


	//----- nvinfo : EIATTR_COOP_GROUP_MASK_REGIDS
	.align		4
        /*0078*/ 	.byte	0x04, 0x29
        /*007a*/ 	.short	(.L_250 - .L_249)


	//   ....[0]....
.L_249:
        /*007c*/ 	.word	0xffffffff


	//   ....[1]....
        /*0080*/ 	.word	0xffffffff


	//   ....[2]....
        /*0084*/ 	.word	0xffffffff


	//   ....[3]....
        /*0088*/ 	.word	0xffffffff


	//   ....[4]....
        /*008c*/ 	.word	0xffffffff


	//   ....[5]....
        /*0090*/ 	.word	0xffffffff


	//   ....[6]....
        /*0094*/ 	.word	0xffffffff


	//   ....[7]....
        /*0098*/ 	.word	0xffffffff


	//   ....[8]....
        /*009c*/ 	.word	0xffffffff


	//   ....[9]....
        /*00a0*/ 	.word	0xffffffff


	//   ....[10]....
        /*00a4*/ 	.word	0xffffffff


	//   ....[11]....
        /*00a8*/ 	.word	0xffffffff


	//   ....[12]....
        /*00ac*/ 	.word	0xffffffff


	//   ....[13]....
        /*00b0*/ 	.word	0xffffffff


	//   ....[14]....
        /*00b4*/ 	.word	0xffffffff


	//   ....[15]....
        /*00b8*/ 	.word	0xffffffff


	//   ....[16]....
        /*00bc*/ 	.word	0xffffffff


	//   ....[17]....
        /*00c0*/ 	.word	0xffffffff


	//   ....[18]....
        /*00c4*/ 	.word	0xffffffff


	//   ....[19]....
        /*00c8*/ 	.word	0xffffffff


	//   ....[20]....
        /*00cc*/ 	.word	0xffffffff


	//   ....[21]....
        /*00d0*/ 	.word	0xffffffff


	//   ....[22]....
        /*00d4*/ 	.word	0xffffffff


	//   ....[23]....
        /*00d8*/ 	.word	0xffffffff


	//   ....[24]....
        /*00dc*/ 	.word	0xffffffff


	//   ....[25]....
        /*00e0*/ 	.word	0xffffffff


	//   ....[26]....
        /*00e4*/ 	.word	0xffffffff


	//   ....[27]....
        /*00e8*/ 	.word	0xffffffff


	//   ....[28]....
        /*00ec*/ 	.word	0xffffffff


	//   ....[29]....
        /*00f0*/ 	.word	0xffffffff


	//----- nvinfo : EIATTR_COOP_GROUP_INSTR_OFFSETS
	.align		4
.L_250:
        /*00f4*/ 	.byte	0x04, 0x28
        /*00f6*/ 	.short	(.L_252 - .L_251)


	//   ....[0]....
.L_251:
        /*00f8*/ 	.word	0x00000d00


	//   ....[1]....
        /*00fc*/ 	.word	0x00000d10


	//   ....[2]....
        /*0100*/ 	.word	0x00000d70


	//   ....[3]....
        /*0104*/ 	.word	0x00000d90


	//   ....[4]....
        /*0108*/ 	.word	0x00000de0


	//   ....[5]....
        /*010c*/ 	.word	0x00000e00


	//   ....[6]....
        /*0110*/ 	.word	0x00000e40


	//   ....[7]....
        /*0114*/ 	.word	0x00000e80


	//   ....[8]....
        /*0118*/ 	.word	0x00000ed0


	//   ....[9]....
        /*011c*/ 	.word	0x00000f10


	//   ....[10]....
        /*0120*/ 	.word	0x00001210


	//   ....[11]....
        /*0124*/ 	.word	0x00001220


	//   ....[12]....
        /*0128*/ 	.word	0x000012a0


	//   ....[13]....
        /*012c*/ 	.word	0x000012c0


	//   ....[14]....
        /*0130*/ 	.word	0x00001310


	//   ....[15]....
        /*0134*/ 	.word	0x00001370


	//   ....[16]....
        /*0138*/ 	.word	0x000013b0


	//   ....[17]....
        /*013c*/ 	.word	0x000013e0


	//   ....[18]....
        /*0140*/ 	.word	0x00001430


	//   ....[19]....
        /*0144*/ 	.word	0x00001490


	//   ....[20]....
        /*0148*/ 	.word	0x00002ba0


	//   ....[21]....
        /*014c*/ 	.word	0x00002bb0


	//   ....[22]....
        /*0150*/ 	.word	0x00002c30


	//   ....[23]....
        /*0154*/ 	.word	0x00002c40


	//   ....[24]....
        /*0158*/ 	.word	0x00002ca0


	//   ....[25]....
        /*015c*/ 	.word	0x00002cc0


	//   ....[26]....
        /*0160*/ 	.word	0x00002d00


	//   ....[27]....
        /*0164*/ 	.word	0x00002d30


	//   ....[28]....
        /*0168*/ 	.word	0x00002d80


	//   ....[29]....
        /*016c*/ 	.word	0x00002dd0


	//----- nvinfo : EIATTR_VRC_CTA_INIT_COUNT
	.align		4
.L_252:
        /*0170*/ 	.byte	0x02, 0x4a
	.zero		1
	.zero		1


	//----- nvinfo : EIATTR_EXIT_INSTR_OFFSETS
	.align		4
        /*0174*/ 	.byte	0x04, 0x1c
        /*0176*/ 	.short	(.L_254 - .L_253)


	//   ....[0]....
.L_253:
        /*0178*/ 	.word	0x000000a0


	//   ....[1]....
        /*017c*/ 	.word	0x000000e0


	//   ....[2]....
        /*0180*/ 	.word	0x00003030


	//   ....[3]....
        /*0184*/ 	.word	0x00003090


	//----- nvinfo : EIATTR_MAX_THREADS
	.align		4
.L_254:
        /*0188*/ 	.byte	0x04, 0x05
        /*018a*/ 	.short	(.L_256 - .L_255)
.L_255:
        /*018c*/ 	.word	0x00000200
        /*0190*/ 	.word	0x00000001
        /*0194*/ 	.word	0x00000001


	//----- nvinfo : EIATTR_CRS_STACK_SIZE
	.align		4
.L_256:
        /*0198*/ 	.byte	0x04, 0x1e
        /*019a*/ 	.short	(.L_258 - .L_257)
.L_257:
        /*019c*/ 	.word	0x00000000


	//----- nvinfo : EIATTR_CBANK_PARAM_SIZE
	.align		4
.L_258:
        /*01a0*/ 	.byte	0x03, 0x19
        /*01a2*/ 	.short	0x0031


	//----- nvinfo : EIATTR_PARAM_CBANK
	.align		4
        /*01a4*/ 	.byte	0x04, 0x0a
        /*01a6*/ 	.short	(.L_260 - .L_259)
	.align		4
.L_259:
        /*01a8*/ 	.word	index@(.nv.constant0._ZN3cub18CUB_300001_SM_10006detail6reduce28DeviceReduceSingleTileKernelINS2_10policy_hubIlyN4cuda3std3__44plusIlEEE10Policy1000EN6thrust24THRUST_300001_SM_1000_NS18transform_iteratorI16positive_functorNSD_6detail15normal_iteratorINSD_10device_ptrIfEEEEllEEPlyS9_llNS7_10__identityEEEvT0_T1_T2_T3_T4_T6_)
        /*01ac*/ 	.short	0x0380
        /*01ae*/ 	.short	0x0031


	//----- nvinfo : EIATTR_SW_WAR
	.align		4
.L_260:
        /*01b0*/ 	.byte	0x04, 0x36
        /*01b2*/ 	.short	(.L_262 - .L_261)
.L_261:
        /*01b4*/ 	.word	0x00000008
.L_262:


//--------------------- .nv.info._ZN3cub18CUB_300001_SM_10006detail6reduce28DeviceReduceSingleTileKernelINS2_10policy_hubIljN4cuda3std3__44plusIlEEE10Policy1000EPlSC_iS9_llNS7_10__identityEEEvT0_T1_T2_T3_T4_T6_ --------------------------
	.section	.nv.info._ZN3cub18CUB_300001_SM_10006detail6reduce28DeviceReduceSingleTileKernelINS2_10policy_hubIljN4cuda3std3__44plusIlEEE10Policy1000EPlSC_iS9_llNS7_10__identityEEEvT0_T1_T2_T3_T4_T6_,"",@"SHT_CUDA_INFO"
	.sectionflags	@""
	.align	4


	//----- nvinfo : EIATTR_CUDA_API_VERSION
	.align		4
        /*0000*/ 	.byte	0x04, 0x37
        /*0002*/ 	.short	(.L_264 - .L_263)
.L_263:
        /*0004*/ 	.word	0x00000082


	//----- nvinfo : EIATTR_KPARAM_INFO
	.align		4
.L_264:
        /*0008*/ 	.byte	0x04, 0x17
        /*000a*/ 	.short	(.L_266 - .L_265)
.L_265:
        /*000c*/ 	.word	0x00000000
        /*0010*/ 	.short	0x0005
        /*0012*/ 	.short	0x0020
        /*0014*/ 	.byte	0x00, 0xf0, 0x05, 0x00


	//----- nvinfo : EIATTR_KPARAM_INFO
	.align		4
.L_266:
        /*0018*/ 	.byte	0x04, 0x17
        /*001a*/ 	.short	(.L_268 - .L_267)
.L_267:
        /*001c*/ 	.word	0x00000000
        /*0020*/ 	.short	0x0004
        /*0022*/ 	.short	0x0018
        /*0024*/ 	.byte	0x00, 0xf0, 0x21, 0x00


	//----- nvinfo : EIATTR_KPARAM_INFO
	.align		4
.L_268:
        /*0028*/ 	.byte	0x04, 0x17
        /*002a*/ 	.short	(.L_270 - .L_269)
.L_269:
        /*002c*/ 	.word	0x00000000
        /*0030*/ 	.short	0x0003
        /*0032*/ 	.short	0x0014
        /*0034*/ 	.byte	0x00, 0xf0, 0x05, 0x00


	//----- nvinfo : EIATTR_KPARAM_INFO
	.align		4
.L_270:
        /*0038*/ 	.byte	0x04, 0x17
        /*003a*/ 	.short	(.L_272 - .L_271)
.L_271:
        /*003c*/ 	.word	0x00000000
        /*0040*/ 	.short	0x0002
        /*0042*/ 	.short	0x0010
        /*0044*/ 	.byte	0x00, 0xf0, 0x11, 0x00


	//----- nvinfo : EIATTR_KPARAM_INFO
	.align		4
.L_272:
        /*0048*/ 	.byte	0x04, 0x17
        /*004a*/ 	.short	(.L_274 - .L_273)
.L_273:
        /*004c*/ 	.word	0x00000000
        /*0050*/ 	.short	0x0001
        /*0052*/ 	.short	0x0008
        /*0054*/ 	.byte	0x00, 0xf5, 0x21, 0x00


	//----- nvinfo : EIATTR_KPARAM_INFO
	.align		4
.L_274:
        /*0058*/ 	.byte	0x04, 0x17
        /*005a*/ 	.short	(.L_276 - .L_275)
.L_275:
        /*005c*/ 	.word	0x00000000
        /*0060*/ 	.short	0x0000
        /*0062*/ 	.short	0x0000
        /*0064*/ 	.byte	0x00, 0xf5, 0x21, 0x00


	//----- nvinfo : EIATTR_SPARSE_MMA_MASK
	.align		4
.L_276:
        /*0068*/ 	.byte	0x03, 0x50
        /*006a*/ 	.short	0x0000


	//----- nvinfo : EIATTR_MAXREG_COUNT
	.align		4
        /*006c*/ 	.byte	0x03, 0x1b
        /*006e*/ 	.short	0x0080


	//----- nvinfo : EIATTR_NUM_BARRIERS
	.align		4
        /*0070*/ 	.byte	0x02, 0x4c
        /*0072*/ 	.byte	0x01
	.zero		1


	//----- nvinfo : EIATTR_MERCURY_ISA_VERSION
	.align		4
        /*0074*/ 	.byte	0x03, 0x5f
        /*0076*/ 	.short	0x0101


	//----- nvinfo : EIATTR_COOP_GROUP_MASK_REGIDS
	.align		4
        /*0078*/ 	.byte	0x04, 0x29
        /*007a*/ 	.short	(.L_278 - .L_277)


	//   ....[0]....
.L_277:
        /*007c*/ 	.word	0xffffffff


	//   ....[1]....
        /*0080*/ 	.word	0xffffffff


	//   ....[2]....
        /*0084*/ 	.word	0xffffffff


	//   ....[3]....
        /*0088*/ 	.word	0xffffffff


	//   ....[4]....
        /*008c*/ 	.word	0xffffffff


	//   ....[5]....
        /*0090*/ 	.word	0xffffffff


	//   ....[6]....
        /*0094*/ 	.word	0xffffffff


	//   ....[7]....
        /*0098*/ 	.word	0xffffffff


	//   ....[8]....
        /*009c*/ 	.word	0xffffffff


	//   ....[9]....
        /*00a0*/ 	.word	0xffffffff


	//   ....[10]....
        /*00a4*/ 	.word	0xffffffff


	//   ....[11]....
        /*00a8*/ 	.word	0xffffffff


	//   ....[12]....
        /*00ac*/ 	.word	0xffffffff


	//   ....[13]....
        /*00b0*/ 	.word	0xffffffff


	//   ....[14]....
        /*00b4*/ 	.word	0xffffffff


	//   ....[15]....
        /*00b8*/ 	.word	0xffffffff


	//   ....[16]....
        /*00bc*/ 	.word	0xffffffff


	//   ....[17]....
        /*00c0*/ 	.word	0xffffffff


	//   ....[18]....
        /*00c4*/ 	.word	0xffffffff


	//   ....[19]....
        /*00c8*/ 	.word	0xffffffff


	//   ....[20]....
        /*00cc*/ 	.word	0xffffffff


	//   ....[21]....
        /*00d0*/ 	.word	0xffffffff


	//   ....[22]....
        /*00d4*/ 	.word	0xffffffff


	//   ....[23]....
        /*00d8*/ 	.word	0xffffffff


	//   ....[24]....
        /*00dc*/ 	.word	0xffffffff


	//   ....[25]....
        /*00e0*/ 	.word	0xffffffff


	//   ....[26]....
        /*00e4*/ 	.word	0xffffffff


	//   ....[27]....
        /*00e8*/ 	.word	0xffffffff


	//   ....[28]....
        /*00ec*/ 	.word	0xffffffff


	//   ....[29]....
        /*00f0*/ 	.word	0xffffffff


	//----- nvinfo : EIATTR_COOP_GROUP_INSTR_OFFSETS
	.align		4
.L_278:
        /*00f4*/ 	.byte	0x04, 0x28
        /*00f6*/ 	.short	(.L_280 - .L_279)


	//   ....[0]....
.L_279:
        /*00f8*/ 	.word	0x00000970


	//   ....[1]....
        /*00fc*/ 	.word	0x00000980


	//   ....[2]....
        /*0100*/ 	.word	0x000009e0


	//   ....[3]....
        /*0104*/ 	.word	0x00000a00


	//   ....[4]....
        /*0108*/ 	.word	0x00000a50


	//   ....[5]....
        /*010c*/ 	.word	0x00000a70


	//   ....[6]....
        /*0110*/ 	.word	0x00000ab0


	//   ....[7]....
        /*0114*/ 	.word	0x00000af0


	//   ....[8]....
        /*0118*/ 	.word	0x00000b40


	//   ....[9]....
        /*011c*/ 	.word	0x00000b80


	//   ....[10]....
        /*0120*/ 	.word	0x00000e80


	//   ....[11]....
        /*0124*/ 	.word	0x00000e90


	//   ....[12]....
        /*0128*/ 	.word	0x00000f10


	//   ....[13]....
        /*012c*/ 	.word	0x00000f30


	//   ....[14]....
        /*0130*/ 	.word	0x00000f70


	//   ....[15]....
        /*0134*/ 	.word	0x00000fb0


	//   ....[16]....
        /*0138*/ 	.word	0x00001010


	//   ....[17]....
        /*013c*/ 	.word	0x00001040


	//   ....[18]....
        /*0140*/ 	.word	0x00001080


	//   ....[19]....
        /*0144*/ 	.word	0x000010c0


	//   ....[20]....
        /*0148*/ 	.word	0x000021b0


	//   ....[21]....
        /*014c*/ 	.word	0x000021c0


	//   ....[22]....
        /*0150*/ 	.word	0x00002240


	//   ....[23]....
        /*0154*/ 	.word	0x00002250


	//   ....[24]....
        /*0158*/ 	.word	0x000022b0


	//   ....[25]....
        /*015c*/ 	.word	0x000022d0


	//   ....[26]....
        /*0160*/ 	.word	0x00002310


	//   ....[27]....
        /*0164*/ 	.word	0x00002340


	//   ....[28]....
        /*0168*/ 	.word	0x00002380


	//   ....[29]....
        /*016c*/ 	.word	0x000023e0


	//----- nvinfo : EIATTR_VRC_CTA_INIT_COUNT
	.align		4
.L_280:
        /*0170*/ 	.byte	0x02, 0x4a
	.zero		1
	.zero		1


	//----- nvinfo : EIATTR_EXIT_INSTR_OFFSETS
	.align		4
        /*0174*/ 	.byte	0x04, 0x1c
        /*0176*/ 	.short	(.L_282 - .L_281)


	//   ....[0]....
.L_281:
        /*0178*/ 	.word	0x00000080


	//   ....[1]....
        /*017c*/ 	.word	0x000000c0


	//   ....[2]....
        /*0180*/ 	.word	0x00002650


	//   ....[3]....
        /*0184*/ 	.word	0x000026b0


	//----- nvinfo : EIATTR_MAX_THREADS
	.align		4
.L_282:
        /*0188*/ 	.byte	0x04, 0x05
        /*018a*/ 	.short	(.L_284 - .L_283)
.L_283:
        /*018c*/ 	.word	0x00000200
        /*0190*/ 	.word	0x00000001
        /*0194*/ 	.word	0x00000001


	//----- nvinfo : EIATTR_CRS_STACK_SIZE
	.align		4
.L_284:
        /*0198*/ 	.byte	0x04, 0x1e
        /*019a*/ 	.short	(.L_286 - .L_285)
.L_285:
        /*019c*/ 	.word	0x00000000


	//----- nvinfo : EIATTR_CBANK_PARAM_SIZE
	.align		4
.L_286:
        /*01a0*/ 	.byte	0x03, 0x19
        /*01a2*/ 	.short	0x0021


	//----- nvinfo : EIATTR_PARAM_CBANK
	.align		4
        /*01a4*/ 	.byte	0x04, 0x0a
        /*01a6*/ 	.short	(.L_288 - .L_287)
	.align		4
.L_287:
        /*01a8*/ 	.word	index@(.nv.constant0._ZN3cub18CUB_300001_SM_10006detail6reduce28DeviceReduceSingleTileKernelINS2_10policy_hubIljN4cuda3std3__44plusIlEEE10Policy1000EPlSC_iS9_llNS7_10__identityEEEvT0_T1_T2_T3_T4_T6_)
        /*01ac*/ 	.short	0x0380
        /*01ae*/ 	.short	0x0021


	//----- nvinfo : EIATTR_SW_WAR
	.align		4
.L_288:
        /*01b0*/ 	.byte	0x04, 0x36
        /*01b2*/ 	.short	(.L_290 - .L_289)
.L_289:
        /*01b4*/ 	.word	0x00000008
.L_290:


//--------------------- .nv.info._ZN3cub18CUB_300001_SM_10006detail6reduce18DeviceReduceKernelINS2_10policy_hubIljN4cuda3std3__44plusIlEEE10Policy1000EN6thrust24THRUST_300001_SM_1000_NS18transform_iteratorI16positive_functorNSD_6detail15normal_iteratorINSD_10device_ptrIfEEEEllEEjS9_lNS7_10__identityEEEvT0_PT3_T1_NS0_13GridEvenShareISQ_EET2_T4_ --------------------------
	.section	.nv.info._ZN3cub18CUB_300001_SM_10006detail6reduce18DeviceReduceKernelINS2_10policy_hubIljN4cuda3std3__44plusIlEEE10Policy1000EN6thrust24THRUST_300001_SM_1000_NS18transform_iteratorI16positive_functorNSD_6detail15normal_iteratorINSD_10device_ptrIfEEEEllEEjS9_lNS7_10__identityEEEvT0_PT3_T1_NS0_13GridEvenShareISQ_EET2_T4_,"",@"SHT_CUDA_INFO"
	.sectionflags	@""
	.align	4


	//----- nvinfo : EIATTR_CUDA_API_VERSION
	.align		4
        /*0000*/ 	.byte	0x04, 0x37
        /*0002*/ 	.short	(.L_292 - .L_291)
.L_291:
        /*0004*/ 	.word	0x00000082


	//----- nvinfo : EIATTR_KPARAM_INFO
	.align		4
.L_292:
        /*0008*/ 	.byte	0x04, 0x17
        /*000a*/ 	.short	(.L_294 - .L_293)
.L_293:
        /*000c*/ 	.word	0x00000000
        /*0010*/ 	.short	0x0005
        /*0012*/ 	.short	0x0045
        /*0014*/ 	.byte	0x00, 0xf0, 0x05, 0x00


	//----- nvinfo : EIATTR_KPARAM_INFO
	.align		4
.L_294:
        /*0018*/ 	.byte	0x04, 0x17
        /*001a*/ 	.short	(.L_296 - .L_295)
.L_295:
        /*001c*/ 	.word	0x00000000
        /*0020*/ 	.short	0x0004
        /*0022*/ 	.short	0x0044
        /*0024*/ 	.byte	0x00, 0xf0, 0x05, 0x00


	//----- nvinfo : EIATTR_KPARAM_INFO
	.align		4
.L_296:
        /*0028*/ 	.byte	0x04, 0x17
        /*002a*/ 	.short	(.L_298 - .L_297)
.L_297:
        /*002c*/ 	.word	0x00000000
        /*0030*/ 	.short	0x0003
        /*0032*/ 	.short	0x001c
        /*0034*/ 	.byte	0x00, 0xf0, 0xa1, 0x00


	//----- nvinfo : EIATTR_KPARAM_INFO
	.align		4
.L_298:
        /*0038*/ 	.byte	0x04, 0x17
        /*003a*/ 	.short	(.L_300 - .L_299)
.L_299:
        /*003c*/ 	.word	0x00000000
        /*0040*/ 	.short	0x0002
        /*0042*/ 	.short	0x0018
        /*0044*/ 	.byte	0x00, 0xf0, 0x11, 0x00


	//----- nvinfo : EIATTR_KPARAM_INFO
	.align		4
.L_300:
        /*0048*/ 	.byte	0x04, 0x17
        /*004a*/ 	.short	(.L_302 - .L_301)
.L_301:
        /*004c*/ 	.word	0x00000000
        /*0050*/ 	.short	0x0001
        /*0052*/ 	.short	0x0010
        /*0054*/ 	.byte	0x00, 0xf5, 0x21, 0x00


	//----- nvinfo : EIATTR_KPARAM_INFO
	.align		4
.L_302:
        /*0058*/ 	.byte	0x04, 0x17
        /*005a*/ 	.short	(.L_304 - .L_303)
.L_303:
        /*005c*/ 	.word	0x00000000
        /*0060*/ 	.short	0x0000
        /*0062*/ 	.short	0x0000
        /*0064*/ 	.byte	0x00, 0xf0, 0x41, 0x00


	//----- nvinfo : EIATTR_SPARSE_MMA_MASK
	.align		4
.L_304:
        /*0068*/ 	.byte	0x03, 0x50
        /*006a*/ 	.short	0x0000


	//----- nvinfo : EIATTR_MAXREG_COUNT
	.align		4
        /*006c*/ 	.byte	0x03, 0x1b
        /*006e*/ 	.short	0x0080


	//----- nvinfo : EIATTR_NUM_BARRIERS
	.align		4
        /*0070*/ 	.byte	0x02, 0x4c
        /*0072*/ 	.byte	0x01
	.zero		1


	//----- nvinfo : EIATTR_MERCURY_ISA_VERSION
	.align		4
        /*0074*/ 	.byte	0x03, 0x5f
        /*0076*/ 	.short	0x0101


	//----- nvinfo : EIATTR_COOP_GROUP_MASK_REGIDS
	.align		4
        /*0078*/ 	.byte	0x04, 0x29
        /*007a*/ 	.short	(.L_306 - .L_305)


	//   ....[0]....
.L_305:
        /*007c*/ 	.word	0xffffffff


	//   ....[1]....
        /*0080*/ 	.word	0xffffffff


	//   ....[2]....
        /*0084*/ 	.word	0xffffffff


	//   ....[3]....
        /*0088*/ 	.word	0xffffffff


	//   ....[4]....
        /*008c*/ 	.word	0xffffffff


	//   ....[5]....
        /*0090*/ 	.word	0xffffffff


	//   ....[6]....
        /*0094*/ 	.word	0xffffffff


	//   ....[7]....
        /*0098*/ 	.word	0xffffffff


	//   ....[8]....
        /*009c*/ 	.word	0xffffffff


	//   ....[9]....
        /*00a0*/ 	.word	0xffffffff


	//   ....[10]....
        /*00a4*/ 	.word	0xffffffff


	//   ....[11]....
        /*00a8*/ 	.word	0xffffffff


	//   ....[12]....
        /*00ac*/ 	.word	0xffffffff


	//   ....[13]....
        /*00b0*/ 	.word	0xffffffff


	//   ....[14]....
        /*00b4*/ 	.word	0xffffffff


	//   ....[15]....
        /*00b8*/ 	.word	0xffffffff


	//   ....[16]....
        /*00bc*/ 	.word	0xffffffff


	//   ....[17]....
        /*00c0*/ 	.word	0xffffffff


	//   ....[18]....
        /*00c4*/ 	.word	0xffffffff


	//   ....[19]....
        /*00c8*/ 	.word	0xffffffff


	//   ....[20]....
        /*00cc*/ 	.word	0xffffffff


	//   ....[21]....
        /*00d0*/ 	.word	0xffffffff


	//   ....[22]....
        /*00d4*/ 	.word	0xffffffff


	//   ....[23]....
        /*00d8*/ 	.word	0xffffffff


	//   ....[24]....
        /*00dc*/ 	.word	0xffffffff


	//   ....[25]....
        /*00e0*/ 	.word	0xffffffff


	//   ....[26]....
        /*00e4*/ 	.word	0xffffffff


	//   ....[27]....
        /*00e8*/ 	.word	0xffffffff


	//   ....[28]....
        /*00ec*/ 	.word	0xffffffff


	//   ....[29]....
        /*00f0*/ 	.word	0xffffffff


	//----- nvinfo : EIATTR_COOP_GROUP_INSTR_OFFSETS
	.align		4
.L_306:
        /*00f4*/ 	.byte	0x04, 0x28
        /*00f6*/ 	.short	(.L_308 - .L_307)


	//   ....[0]....
.L_307:
        /*00f8*/ 	.word	0x00000fe0


	//   ....[1]....
        /*00fc*/ 	.word	0x00000ff0


	//   ....[2]....
        /*0100*/ 	.word	0x00001050


	//   ....[3]....
        /*0104*/ 	.word	0x00001070


	//   ....[4]....
        /*0108*/ 	.word	0x000010c0


	//   ....[5]....
        /*010c*/ 	.word	0x000010e0


	//   ....[6]....
        /*0110*/ 	.word	0x00001120


	//   ....[7]....
        /*0114*/ 	.word	0x00001160


	//   ....[8]....
        /*0118*/ 	.word	0x000011c0


	//   ....[9]....
        /*011c*/ 	.word	0x00001200


	//   ....[10]....
        /*0120*/ 	.word	0x000014f0


	//   ....[11]....
        /*0124*/ 	.word	0x00001500


	//   ....[12]....
        /*0128*/ 	.word	0x00001580


	//   ....[13]....
        /*012c*/ 	.word	0x000015b0


	//   ....[14]....
        /*0130*/ 	.word	0x00001600


	//   ....[15]....
        /*0134*/ 	.word	0x00001640


	//   ....[16]....
        /*0138*/ 	.word	0x00001680


	//   ....[17]....
        /*013c*/ 	.word	0x000016c0


	//   ....[18]....
        /*0140*/ 	.word	0x000016f0


	//   ....[19]....
        /*0144*/ 	.word	0x00001760


	//   ....[20]....
        /*0148*/ 	.word	0x000030f0


	//   ....[21]....
        /*014c*/ 	.word	0x00003100


	//   ....[22]....
        /*0150*/ 	.word	0x00003180


	//   ....[23]....
        /*0154*/ 	.word	0x00003190


	//   ....[24]....
        /*0158*/ 	.word	0x000031e0


	//   ....[25]....
        /*015c*/ 	.word	0x00003210


	//   ....[26]....
        /*0160*/ 	.word	0x00003250


	//   ....[27]....
        /*0164*/ 	.word	0x00003280


	//   ....[28]....
        /*0168*/ 	.word	0x000032c0


	//   ....[29]....
        /*016c*/ 	.word	0x00003320


	//----- nvinfo : EIATTR_VRC_CTA_INIT_COUNT
	.align		4
.L_308:
        /*0170*/ 	.byte	0x02, 0x4a
	.zero		1
	.zero		1


	//----- nvinfo : EIATTR_EXIT_INSTR_OFFSETS
	.align		4
        /*0174*/ 	.byte	0x04, 0x1c
        /*0176*/ 	.short	(.L_310 - .L_309)


	//   ....[0]....
.L_309:
        /*0178*/ 	.word	0x00003590


	//   ....[1]....
        /*017c*/ 	.word	0x000035d0


	//----- nvinfo : EIATTR_MAX_THREADS
	.align		4
.L_310:
        /*0180*/ 	.byte	0x04, 0x05
        /*0182*/ 	.short	(.L_312 - .L_311)
.L_311:
        /*0184*/ 	.word	0x00000200
        /*0188*/ 	.word	0x00000001
        /*018c*/ 	.word	0x00000001


	//----- nvinfo : EIATTR_CRS_STACK_SIZE
	.align		4
.L_312:
        /*0190*/ 	.byte	0x04, 0x1e
        /*0192*/ 	.short	(.L_314 - .L_313)
.L_313:
        /*0194*/ 	.word	0x00000000


	//----- nvinfo : EIATTR_CBANK_PARAM_SIZE
	.align		4
.L_314:
        /*0198*/ 	.byte	0x03, 0x19
        /*019a*/ 	.short	0x0046


	//----- nvinfo : EIATTR_PARAM_CBANK
	.align		4
        /*019c*/ 	.byte	0x04, 0x0a
        /*019e*/ 	.short	(.L_316 - .L_315)
	.align		4
.L_315:
        /*01a0*/ 	.word	index@(.nv.constant0._ZN3cub18CUB_300001_SM_10006detail6reduce18DeviceReduceKernelINS2_10policy_hubIljN4cuda3std3__44plusIlEEE10Policy1000EN6thrust24THRUST_300001_SM_1000_NS18transform_iteratorI16positive_functorNSD_6detail15normal_iteratorINSD_10device_ptrIfEEEEllEEjS9_lNS7_10__identityEEEvT0_PT3_T1_NS0_13GridEvenShareISQ_EET2_T4_)
        /*01a4*/ 	.short	0x0380
        /*01a6*/ 	.short	0x0046


	//----- nvinfo : EIATTR_SW_WAR
	.align		4
.L_316:
        /*01a8*/ 	.byte	0x04, 0x36
        /*01aa*/ 	.short	(.L_318 - .L_317)
.L_317:
        /*01ac*/ 	.word	0x00000008
.L_318:


//--------------------- .nv.info._ZN3cub18CUB_300001_SM_10006detail6reduce28DeviceReduceSingleTileKernelINS2_10policy_hubIljN4cuda3std3__44plusIlEEE10Policy1000EN6thrust24THRUST_300001_SM_1000_NS18transform_iteratorI16positive_functorNSD_6detail15normal_iteratorINSD_10device_ptrIfEEEEllEEPljS9_llNS7_10__identityEEEvT0_T1_T2_T3_T4_T6_ --------------------------
	.section	.nv.info._ZN3cub18CUB_300001_SM_10006detail6reduce28DeviceReduceSingleTileKernelINS2_10policy_hubIljN4cuda3std3__44plusIlEEE10Policy1000EN6thrust24THRUST_300001_SM_1000_NS18transform_iteratorI16positive_functorNSD_6detail15normal_iteratorINSD_10device_ptrIfEEEEllEEPljS9_llNS7_10__identityEEEvT0_T1_T2_T3_T4_T6_,"",@"SHT_CUDA_INFO"
	.sectionflags	@""
	.align	4


	//----- nvinfo : EIATTR_CUDA_API_VERSION
	.align		4
        /*0000*/ 	.byte	0x04, 0x37
        /*0002*/ 	.short	(.L_320 - .L_319)
.L_319:
        /*0004*/ 	.word	0x00000082


	//----- nvinfo : EIATTR_KPARAM_INFO
	.align		4
.L_320:
        /*0008*/ 	.byte	0x04, 0x17
        /*000a*/ 	.short	(.L_322 - .L_321)
.L_321:
        /*000c*/ 	.word	0x00000000
        /*0010*/ 	.short	0x0005
        /*0012*/ 	.short	0x0028
        /*0014*/ 	.byte	0x00, 0xf0, 0x05, 0x00


	//----- nvinfo : EIATTR_KPARAM_INFO
	.align		4
.L_322:
        /*0018*/ 	.byte	0x04, 0x17
        /*001a*/ 	.short	(.L_324 - .L_323)
.L_323:
        /*001c*/ 	.word	0x00000000
        /*0020*/ 	.short	0x0004
        /*0022*/ 	.short	0x0020
        /*0024*/ 	.byte	0x00, 0xf0, 0x21, 0x00


	//----- nvinfo : EIATTR_KPARAM_INFO
	.align		4
.L_324:
        /*0028*/ 	.byte	0x04, 0x17
        /*002a*/ 	.short	(.L_326 - .L_325)
.L_325:
        /*002c*/ 	.word	0x00000000
        /*0030*/ 	.short	0x0003
        /*0032*/ 	.short	0x001c
        /*0034*/ 	.byte	0x00, 0xf0, 0x05, 0x00


	//----- nvinfo : EIATTR_KPARAM_INFO
	.align		4
.L_326:
        /*0038*/ 	.byte	0x04, 0x17
        /*003a*/ 	.short	(.L_328 - .L_327)
.L_327:
        /*003c*/ 	.word	0x00000000
        /*0040*/ 	.short	0x0002
        /*0042*/ 	.short	0x0018
        /*0044*/ 	.byte	0x00, 0xf0, 0x11, 0x00


	//----- nvinfo : EIATTR_KPARAM_INFO
	.align		4
.L_328:
        /*0048*/ 	.byte	0x04, 0x17
        /*004a*/ 	.short	(.L_330 - .L_329)
.L_329:
        /*004c*/ 	.word	0x00000000
        /*0050*/ 	.short	0x0001
        /*0052*/ 	.short	0x0010
        /*0054*/ 	.byte	0x00, 0xf5, 0x21, 0x00


	//----- nvinfo : EIATTR_KPARAM_INFO
	.align		4
.L_330:
        /*0058*/ 	.byte	0x04, 0x17
        /*005a*/ 	.short	(.L_332 - .L_331)
.L_331:
        /*005c*/ 	.word	0x00000000
        /*0060*/ 	.short	0x0000
        /*0062*/ 	.short	0x0000
        /*0064*/ 	.byte	0x00, 0xf0, 0x41, 0x00


	//----- nvinfo : EIATTR_SPARSE_MMA_MASK
	.align		4
.L_332:
        /*0068*/ 	.byte	0x03, 0x50
        /*006a*/ 	.short	0x0000


	//----- nvinfo : EIATTR_MAXREG_COUNT
	.align		4
        /*006c*/ 	.byte	0x03, 0x1b
        /*006e*/ 	.short	0x0080


	//----- nvinfo : EIATTR_NUM_BARRIERS
	.align		4
        /*0070*/ 	.byte	0x02, 0x4c
        /*0072*/ 	.byte	0x01
	.zero		1


	//----- nvinfo : EIATTR_MERCURY_ISA_VERSION
	.align		4
        /*0074*/ 	.byte	0x03, 0x5f
        /*0076*/ 	.short	0x0101


	//----- nvinfo : EIATTR_COOP_GROUP_MASK_REGIDS
	.align		4
        /*0078*/ 	.byte	0x04, 0x29
        /*007a*/ 	.short	(.L_334 - .L_333)


	//   ....[0]....
.L_333:
        /*007c*/ 	.word	0xffffffff


	//   ....[1]....
        /*0080*/ 	.word	0xffffffff


	//   ....[2]....
        /*0084*/ 	.word	0xffffffff


	//   ....[3]....
        /*0088*/ 	.word	0xffffffff


	//   ....[4]....
        /*008c*/ 	.word	0xffffffff


	//   ....[5]....
        /*0090*/ 	.word	0xffffffff


	//   ....[6]....
        /*0094*/ 	.word	0xffffffff


	//   ....[7]....
        /*0098*/ 	.word	0xffffffff


	//   ....[8]....
        /*009c*/ 	.word	0xffffffff


	//   ....[9]....
        /*00a0*/ 	.word	0xffffffff


	//   ....[10]....
        /*00a4*/ 	.word	0xffffffff


	//   ....[11]....
        /*00a8*/ 	.word	0xffffffff


	//   ....[12]....
        /*00ac*/ 	.word	0xffffffff


	//   ....[13]....
        /*00b0*/ 	.word	0xffffffff


	//   ....[14]....
        /*00b4*/ 	.word	0xffffffff


	//   ....[15]....
        /*00b8*/ 	.word	0xffffffff


	//   ....[16]....
        /*00bc*/ 	.word	0xffffffff


	//   ....[17]....
        /*00c0*/ 	.word	0xffffffff


	//   ....[18]....
        /*00c4*/ 	.word	0xffffffff


	//   ....[19]....
        /*00c8*/ 	.word	0xffffffff


	//   ....[20]....
        /*00cc*/ 	.word	0xffffffff


	//   ....[21]....
        /*00d0*/ 	.word	0xffffffff


	//   ....[22]....
        /*00d4*/ 	.word	0xffffffff


	//   ....[23]....
        /*00d8*/ 	.word	0xffffffff


	//   ....[24]....
        /*00dc*/ 	.word	0xffffffff


	//   ....[25]....
        /*00e0*/ 	.word	0xffffffff


	//   ....[26]....
        /*00e4*/ 	.word	0xffffffff


	//   ....[27]....
        /*00e8*/ 	.word	0xffffffff


	//   ....[28]....
        /*00ec*/ 	.word	0xffffffff


	//   ....[29]....
        /*00f0*/ 	.word	0xffffffff


	//----- nvinfo : EIATTR_COOP_GROUP_INSTR_OFFSETS
	.align		4
.L_334:
        /*00f4*/ 	.byte	0x04, 0x28
        /*00f6*/ 	.short	(.L_336 - .L_335)


	//   ....[0]....
.L_335:
        /*00f8*/ 	.word	0x00000cd0


	//   ....[1]....
        /*00fc*/ 	.word	0x00000ce0


	//   ....[2]....
        /*0100*/ 	.word	0x00000d40


	//   ....[3]....
        /*0104*/ 	.word	0x00000d60


	//   ....[4]....
        /*0108*/ 	.word	0x00000db0


	//   ....[5]....
        /*010c*/ 	.word	0x00000dd0


	//   ....[6]....
        /*0110*/ 	.word	0x00000e10


	//   ....[7]....
        /*0114*/ 	.word	0x00000e50


	//   ....[8]....
        /*0118*/ 	.word	0x00000ea0


	//   ....[9]....
        /*011c*/ 	.word	0x00000ee0


	//   ....[10]....
        /*0120*/ 	.word	0x000011e0


	//   ....[11]....
        /*0124*/ 	.word	0x000011f0


	//   ....[12]....
        /*0128*/ 	.word	0x00001270


	//   ....[13]....
        /*012c*/ 	.word	0x00001290


	//   ....[14]....
        /*0130*/ 	.word	0x000012e0


	//   ....[15]....
        /*0134*/ 	.word	0x00001330


	//   ....[16]....
        /*0138*/ 	.word	0x00001370


	//   ....[17]....
        /*013c*/ 	.word	0x000013a0


	//   ....[18]....
        /*0140*/ 	.word	0x000013e0


	//   ....[19]....
        /*0144*/ 	.word	0x00001420


	//   ....[20]....
        /*0148*/ 	.word	0x00002c60


	//   ....[21]....
        /*014c*/ 	.word	0x00002c70


	//   ....[22]....
        /*0150*/ 	.word	0x00002cf0


	//   ....[23]....
        /*0154*/ 	.word	0x00002d00


	//   ....[24]....
        /*0158*/ 	.word	0x00002d60


	//   ....[25]....
        /*015c*/ 	.word	0x00002d80


	//   ....[26]....
        /*0160*/ 	.word	0x00002dc0


	//   ....[27]....
        /*0164*/ 	.word	0x00002df0


	//   ....[28]....
        /*0168*/ 	.word	0x00002e40


	//   ....[29]....
        /*016c*/ 	.word	0x00002e90


	//----- nvinfo : EIATTR_VRC_CTA_INIT_COUNT
	.align		4
.L_336:
        /*0170*/ 	.byte	0x02, 0x4a
	.zero		1
	.zero		1


	//----- nvinfo : EIATTR_EXIT_INSTR_OFFSETS
	.align		4
        /*0174*/ 	.byte	0x04, 0x1c
        /*0176*/ 	.short	(.L_338 - .L_337)


	//   ....[0]....
.L_337:
        /*0178*/ 	.word	0x00000080


	//   ....[1]....
        /*017c*/ 	.word	0x000000c0


	//   ....[2]....
        /*0180*/ 	.word	0x00003100


	//   ....[3]....
        /*0184*/ 	.word	0x00003160


	//----- nvinfo : EIATTR_MAX_THREADS
	.align		4
.L_338:
        /*0188*/ 	.byte	0x04, 0x05
        /*018a*/ 	.short	(.L_340 - .L_339)
.L_339:
        /*018c*/ 	.word	0x00000200
        /*0190*/ 	.word	0x00000001
        /*0194*/ 	.word	0x00000001


	//----- nvinfo : EIATTR_CRS_STACK_SIZE
	.align		4
.L_340:
        /*0198*/ 	.byte	0x04, 0x1e
        /*019a*/ 	.short	(.L_342 - .L_341)
.L_341:
        /*019c*/ 	.word	0x00000000


	//----- nvinfo : EIATTR_CBANK_PARAM_SIZE
	.align		4
.L_342:
        /*01a0*/ 	.byte	0x03, 0x19
        /*01a2*/ 	.short	0x0029


	//----- nvinfo : EIATTR_PARAM_CBANK
	.align		4
        /*01a4*/ 	.byte	0x04, 0x0a
        /*01a6*/ 	.short	(.L_344 - .L_343)
	.align		4
.L_343:
        /*01a8*/ 	.word	index@(.nv.constant0._ZN3cub18CUB_300001_SM_10006detail6reduce28DeviceReduceSingleTileKernelINS2_10policy_hubIljN4cuda3std3__44plusIlEEE10Policy1000EN6thrust24THRUST_300001_SM_1000_NS18transform_iteratorI16positive_functorNSD_6detail15normal_iteratorINSD_10device_ptrIfEEEEllEEPljS9_llNS7_10__identityEEEvT0_T1_T2_T3_T4_T6_)
        /*01ac*/ 	.short	0x0380
        /*01ae*/ 	.short	0x0029


	//----- nvinfo : EIATTR_SW_WAR
	.align		4
.L_344:
        /*01b0*/ 	.byte	0x04, 0x36
        /*01b2*/ 	.short	(.L_346 - .L_345)
.L_345:
        /*01b4*/ 	.word	0x00000008
.L_346:


//--------------------- .nv.info._ZN3cub18CUB_300001_SM_10006detail6reduce28DeviceReduceSingleTileKernelINS2_10policy_hubIfyN4cuda3std3__44plusIfEEE10Policy1000EPfSC_iS9_ffNS7_10__identityEEEvT0_T1_T2_T3_T4_T6_ --------------------------
	.section	.nv.info._ZN3cub18CUB_300001_SM_10006detail6reduce28DeviceReduceSingleTileKernelINS2_10policy_hubIfyN4cuda3std3__44plusIfEEE10Policy1000EPfSC_iS9_ffNS7_10__identityEEEvT0_T1_T2_T3_T4_T6_,"",@"SHT_CUDA_INFO"
	.sectionflags	@""
	.align	4


	//----- nvinfo : EIATTR_CUDA_API_VERSION
	.align		4
        /*0000*/ 	.byte	0x04, 0x37
        /*0002*/ 	.short	(.L_348 - .L_347)
.L_347:
        /*0004*/ 	.word	0x00000082


	//----- nvinfo : EIATTR_KPARAM_INFO
	.align		4
.L_348:
        /*0008*/ 	.byte	0x04, 0x17
        /*000a*/ 	.short	(.L_350 - .L_349)
.L_349:
        /*000c*/ 	.word	0x00000000
        /*0010*/ 	.short	0x0005
        /*0012*/ 	.short	0x001c
        /*0014*/ 	.byte	0x00, 0xf0, 0x05, 0x00


	//----- nvinfo : EIATTR_KPARAM_INFO
	.align		4
.L_350:
        /*0018*/ 	.byte	0x04, 0x17
        /*001a*/ 	.short	(.L_352 - .L_351)
.L_351:
        /*001c*/ 	.word	0x00000000
        /*0020*/ 	.short	0x0004
        /*0022*/ 	.short	0x0018
        /*0024*/ 	.byte	0x00, 0xf0, 0x11, 0x00


	//----- nvinfo : EIATTR_KPARAM_INFO
	.align		4
.L_352:
        /*0028*/ 	.byte	0x04, 0x17
        /*002a*/ 	.short	(.L_354 - .L_353)
.L_353:
        /*002c*/ 	.word	0x00000000
        /*0030*/ 	.short	0x0003
        /*0032*/ 	.short	0x0014
        /*0034*/ 	.byte	0x00, 0xf0, 0x05, 0x00


	//----- nvinfo : EIATTR_KPARAM_INFO
	.align		4
.L_354:
        /*0038*/ 	.byte	0x04, 0x17
        /*003a*/ 	.short	(.L_356 - .L_355)
.L_355:
        /*003c*/ 	.word	0x00000000
        /*0040*/ 	.short	0x0002
        /*0042*/ 	.short	0x0010
        /*0044*/ 	.byte	0x00, 0xf0, 0x11, 0x00


	//----- nvinfo : EIATTR_KPARAM_INFO
	.align		4
.L_356:
        /*0048*/ 	.byte	0x04, 0x17
        /*004a*/ 	.short	(.L_358 - .L_357)
.L_357:
        /*004c*/ 	.word	0x00000000
        /*0050*/ 	.short	0x0001
        /*0052*/ 	.short	0x0008
        /*0054*/ 	.byte	0x00, 0xf5, 0x21, 0x00


	//----- nvinfo : EIATTR_KPARAM_INFO
	.align		4
.L_358:
        /*0058*/ 	.byte	0x04, 0x17
        /*005a*/ 	.short	(.L_360 - .L_359)
.L_359:
        /*005c*/ 	.word	0x00000000
        /*0060*/ 	.short	0x0000
        /*0062*/ 	.short	0x0000
        /*0064*/ 	.byte	0x00, 0xf5, 0x21, 0x00


	//----- nvinfo : EIATTR_SPARSE_MMA_MASK
	.align		4
.L_360:
        /*0068*/ 	.byte	0x03, 0x50
        /*006a*/ 	.short	0x0000


	//----- nvinfo : EIATTR_MAXREG_COUNT
	.align		4
        /*006c*/ 	.byte	0x03, 0x1b
        /*006e*/ 	.short	0x00ff


	//----- nvinfo : EIATTR_NUM_BARRIERS
	.align		4
        /*0070*/ 	.byte	0x02, 0x4c
        /*0072*/ 	.byte	0x01
	.zero		1


	//----- nvinfo : EIATTR_MERCURY_ISA_VERSION
	.align		4
        /*0074*/ 	.byte	0x03, 0x5f
        /*0076*/ 	.short	0x0101


	//----- nvinfo : EIATTR_COOP_GROUP_MASK_REGIDS
	.align		4
        /*0078*/ 	.byte	0x04, 0x29
        /*007a*/ 	.short	(.L_362 - .L_361)


	//   ....[0]....
.L_361:
        /*007c*/ 	.word	0xffffffff


	//   ....[1]....
        /*0080*/ 	.word	0xffffffff


	//   ....[2]....
        /*0084*/ 	.word	0xffffffff


	//   ....[3]....
        /*0088*/ 	.word	0xffffffff


	//   ....[4]....
        /*008c*/ 	.word	0xffffffff


	//   ....[5]....
        /*0090*/ 	.word	0xffffffff


	//   ....[6]....
        /*0094*/ 	.word	0xffffffff


	//   ....[7]....
        /*0098*/ 	.word	0xffffffff


	//   ....[8]....
        /*009c*/ 	.word	0xffffffff


	//   ....[9]....
        /*00a0*/ 	.word	0xffffffff


	//   ....[10]....
        /*00a4*/ 	.word	0xffffffff


	//   ....[11]....
        /*00a8*/ 	.word	0xffffffff


	//   ....[12]....
        /*00ac*/ 	.word	0xffffffff


	//   ....[13]....
        /*00b0*/ 	.word	0xffffffff


	//   ....[14]....
        /*00b4*/ 	.word	0xffffffff


	//   ....[15]....
        /*00b8*/ 	.word	0xffffffff


	//   ....[16]....
        /*00bc*/ 	.word	0xffffffff


	//   ....[17]....
        /*00c0*/ 	.word	0xffffffff


	//   ....[18]....
        /*00c4*/ 	.word	0xffffffff


	//   ....[19]....
        /*00c8*/ 	.word	0xffffffff


	//   ....[20]....
        /*00cc*/ 	.word	0xffffffff


	//   ....[21]....
        /*00d0*/ 	.word	0xffffffff


	//   ....[22]....
        /*00d4*/ 	.word	0xffffffff


	//   ....[23]....
        /*00d8*/ 	.word	0xffffffff


	//   ....[24]....
        /*00dc*/ 	.word	0xffffffff


	//   ....[25]....
        /*00e0*/ 	.word	0xffffffff


	//   ....[26]....
        /*00e4*/ 	.word	0xffffffff


	//   ....[27]....
        /*00e8*/ 	.word	0xffffffff


	//   ....[28]....
        /*00ec*/ 	.word	0xffffffff


	//   ....[29]....
        /*00f0*/ 	.word	0xffffffff


	//----- nvinfo : EIATTR_COOP_GROUP_INSTR_OFFSETS
	.align		4
.L_362:
        /*00f4*/ 	.byte	0x04, 0x28
        /*00f6*/ 	.short	(.L_364 - .L_363)


	//   ....[0]....
.L_363:
        /*00f8*/ 	.word	0x00000980


	//   ....[1]....
        /*00fc*/ 	.word	0x000009e0


	//   ....[2]....
        /*0100*/ 	.word	0x00000a50


	//   ....[3]....
        /*0104*/ 	.word	0x00000aa0


	//   ....[4]....
        /*0108*/ 	.word	0x00000ad0


	//   ....[5]....
        /*010c*/ 	.word	0x00000c90


	//   ....[6]....
        /*0110*/ 	.word	0x00000d20


	//   ....[7]....
        /*0114*/ 	.word	0x00000d60


	//   ....[8]....
        /*0118*/ 	.word	0x00000db0


	//   ....[9]....
        /*011c*/ 	.word	0x00000df0


	//   ....[10]....
        /*0120*/ 	.word	0x00001c00


	//   ....[11]....
        /*0124*/ 	.word	0x00001c80


	//   ....[12]....
        /*0128*/ 	.word	0x00001cd0


	//   ....[13]....
        /*012c*/ 	.word	0x00001d10


	//   ....[14]....
        /*0130*/ 	.word	0x00001d40


	//   ....[15]....
        /*0134*/ 	.word	0x00002700


	//   ....[16]....
        /*0138*/ 	.word	0x00002760


	//   ....[17]....
        /*013c*/ 	.word	0x000027d0


	//   ....[18]....
        /*0140*/ 	.word	0x00002820


	//   ....[19]....
        /*0144*/ 	.word	0x00002850


	//   ....[20]....
        /*0148*/ 	.word	0x00002a10


	//   ....[21]....
        /*014c*/ 	.word	0x00002a90


	//   ....[22]....
        /*0150*/ 	.word	0x00002ad0


	//   ....[23]....
        /*0154*/ 	.word	0x00002b10


	//   ....[24]....
        /*0158*/ 	.word	0x00002b70


	//   ....[25]....
        /*015c*/ 	.word	0x00003b00


	//   ....[26]....
        /*0160*/ 	.word	0x00003b80


	//   ....[27]....
        /*0164*/ 	.word	0x00003bd0


	//   ....[28]....
        /*0168*/ 	.word	0x00003c10


	//   ....[29]....
        /*016c*/ 	.word	0x00003c40


	//----- nvinfo : EIATTR_VRC_CTA_INIT_COUNT
	.align		4
.L_364:
        /*0170*/ 	.byte	0x02, 0x4a
	.zero		1
	.zero		1


	//----- nvinfo : EIATTR_EXIT_INSTR_OFFSETS
	.align		4
        /*0174*/ 	.byte	0x04, 0x1c
        /*0176*/ 	.short	(.L_366 - .L_365)


	//   ....[0]....
.L_365:
        /*0178*/ 	.word	0x00000080


	//   ....[1]....
        /*017c*/ 	.word	0x000000c0


	//   ....[2]....
        /*0180*/ 	.word	0x00003d90


	//   ....[3]....
        /*0184*/ 	.word	0x00003de0


	//----- nvinfo : EIATTR_MAX_THREADS
	.align		4
.L_366:
        /*0188*/ 	.byte	0x04, 0x05
        /*018a*/ 	.short	(.L_368 - .L_367)
.L_367:
        /*018c*/ 	.word	0x00000100
        /*0190*/ 	.word	0x00000001
        /*0194*/ 	.word	0x00000001


	//----- nvinfo : EIATTR_CRS_STACK_SIZE
	.align		4
.L_368:
        /*0198*/ 	.byte	0x04, 0x1e
        /*019a*/ 	.short	(.L_370 - .L_369)
.L_369:
        /*019c*/ 	.word	0x00000000


	//----- nvinfo : EIATTR_CBANK_PARAM_SIZE
	.align		4
.L_370:
        /*01a0*/ 	.byte	0x03, 0x19
        /*01a2*/ 	.short	0x001d


	//----- nvinfo : EIATTR_PARAM_CBANK
	.align		4
        /*01a4*/ 	.byte	0x04, 0x0a
        /*01a6*/ 	.short	(.L_372 - .L_371)
	.align		4
.L_371:
        /*01a8*/ 	.word	index@(.nv.constant0._ZN3cub18CUB_300001_SM_10006detail6reduce28DeviceReduceSingleTileKernelINS2_10policy_hubIfyN4cuda3std3__44plusIfEEE10Policy1000EPfSC_iS9_ffNS7_10__identityEEEvT0_T1_T2_T3_T4_T6_)
        /*01ac*/ 	.short	0x0380
        /*01ae*/ 	.short	0x001d


	//----- nvinfo : EIATTR_SW_WAR
	.align		4
.L_372:
        /*01b0*/ 	.byte	0x04, 0x36
        /*01b2*/ 	.short	(.L_374 - .L_373)
.L_373:
        /*01b4*/ 	.word	0x00000008
.L_374:


//--------------------- .nv.info._ZN3cub18CUB_300001_SM_10006detail6reduce18DeviceReduceKernelINS2_10policy_hubIfyN4cuda3std3__44plusIfEEE10Policy1000EN6thrust24THRUST_300001_SM_1000_NS6detail15normal_iteratorINSD_10device_ptrIfEEEEyS9_fNS7_10__identityEEEvT0_PT3_T1_NS0_13GridEvenShareISN_EET2_T4_ --------------------------
	.section	.nv.info._ZN3cub18CUB_300001_SM_10006detail6reduce18DeviceReduceKernelINS2_10policy_hubIfyN4cuda3std3__44plusIfEEE10Policy1000EN6thrust24THRUST_300001_SM_1000_NS6detail15normal_iteratorINSD_10device_ptrIfEEEEyS9_fNS7_10__identityEEEvT0_PT3_T1_NS0_13GridEvenShareISN_EET2_T4_,"",@"SHT_CUDA_INFO"
	.sectionflags	@""
	.align	4


	//----- nvinfo : EIATTR_CUDA_API_VERSION
	.align		4
        /*0000*/ 	.byte	0x04, 0x37
        /*0002*/ 	.short	(.L_376 - .L_375)
.L_375:
        /*0004*/ 	.word	0x00000082


	//----- nvinfo : EIATTR_KPARAM_INFO
	.align		4
.L_376:
        /*0008*/ 	.byte	0x04, 0x17
        /*000a*/ 	.short	(.L_378 - .L_377)
.L_377:
        /*000c*/ 	.word	0x00000000
        /*0010*/ 	.short	0x0005
        /*0012*/ 	.short	0x0061
        /*0014*/ 	.byte	0x00, 0xf0, 0x05, 0x00


	//----- nvinfo : EIATTR_KPARAM_INFO
	.align		4
.L_378:
        /*0018*/ 	.byte	0x04, 0x17
        /*001a*/ 	.short	(.L_380 - .L_379)
.L_379:
        /*001c*/ 	.word	0x00000000
        /*0020*/ 	.short	0x0004
        /*0022*/ 	.short	0x0060
        /*0024*/ 	.byte	0x00, 0xf0, 0x05, 0x00


	//----- nvinfo : EIATTR_KPARAM_INFO
	.align		4
.L_380:
        /*0028*/ 	.byte	0x04, 0x17
        /*002a*/ 	.short	(.L_382 - .L_381)
.L_381:
        /*002c*/ 	.word	0x00000000
        /*0030*/ 	.short	0x0003
        /*0032*/ 	.short	0x0018
        /*0034*/ 	.byte	0x00, 0xf0, 0x21, 0x01


	//----- nvinfo : EIATTR_KPARAM_INFO
	.align		4
.L_382:
        /*0038*/ 	.byte	0x04, 0x17
        /*003a*/ 	.short	(.L_384 - .L_383)
.L_383:
        /*003c*/ 	.word	0x00000000
        /*0040*/ 	.short	0x0002
        /*0042*/ 	.short	0x0010
        /*0044*/ 	.byte	0x00, 0xf0, 0x21, 0x00


	//----- nvinfo : EIATTR_KPARAM_INFO
	.align		4
.L_384:
        /*0048*/ 	.byte	0x04, 0x17
        /*004a*/ 	.short	(.L_386 - .L_385)
.L_385:
        /*004c*/ 	.word	0x00000000
        /*0050*/ 	.short	0x0001
        /*0052*/ 	.short	0x0008
        /*0054*/ 	.byte	0x00, 0xf5, 0x21, 0x00


	//----- nvinfo : EIATTR_KPARAM_INFO
	.align		4
.L_386:
        /*0058*/ 	.byte	0x04, 0x17
        /*005a*/ 	.short	(.L_388 - .L_387)
.L_387:
        /*005c*/ 	.word	0x00000000
        /*0060*/ 	.short	0x0000
        /*0062*/ 	.short	0x0000
        /*0064*/ 	.byte	0x00, 0xf0, 0x21, 0x00


	//----- nvinfo : EIATTR_SPARSE_MMA_MASK
	.align		4
.L_388:
        /*0068*/ 	.byte	0x03, 0x50
        /*006a*/ 	.short	0x0000


	//----- nvinfo : EIATTR_MAXREG_COUNT
	.align		4
        /*006c*/ 	.byte	0x03, 0x1b
        /*006e*/ 	.short	0x00ff


	//----- nvinfo : EIATTR_NUM_BARRIERS
	.align		4
        /*0070*/ 	.byte	0x02, 0x4c
        /*0072*/ 	.byte	0x01
	.zero		1


	//----- nvinfo : EIATTR_MERCURY_ISA_VERSION
	.align		4
        /*0074*/ 	.byte	0x03, 0x5f
        /*0076*/ 	.short	0x0101


	//----- nvinfo : EIATTR_COOP_GROUP_MASK_REGIDS
	.align		4
        /*0078*/ 	.byte	0x04, 0x29
        /*007a*/ 	.short	(.L_390 - .L_389)


	//   ....[0]....
.L_389:
        /*007c*/ 	.word	0xffffffff


	//   ....[1]....
        /*0080*/ 	.word	0xffffffff


	//   ....[2]....
        /*0084*/ 	.word	0xffffffff


	//   ....[3]....
        /*0088*/ 	.word	0xffffffff


	//   ....[4]....
        /*008c*/ 	.word	0xffffffff


	//   ....[5]....
        /*0090*/ 	.word	0xffffffff


	//   ....[6]....
        /*0094*/ 	.word	0xffffffff


	//   ....[7]....
        /*0098*/ 	.word	0xffffffff


	//   ....[8]....
        /*009c*/ 	.word	0xffffffff


	//   ....[9]....
        /*00a0*/ 	.word	0xffffffff


	//   ....[10]....
        /*00a4*/ 	.word	0xffffffff


	//   ....[11]....
        /*00a8*/ 	.word	0xffffffff


	//   ....[12]....
        /*00ac*/ 	.word	0xffffffff


	//   ....[13]....
        /*00b0*/ 	.word	0xffffffff


	//   ....[14]....
        /*00b4*/ 	.word	0xffffffff


	//----- nvinfo : EIATTR_COOP_GROUP_INSTR_OFFSETS
	.align		4
.L_390:
        /*00b8*/ 	.byte	0x04, 0x28
        /*00ba*/ 	.short	(.L_392 - .L_391)


	//   ....[0]....
.L_391:
        /*00bc*/ 	.word	0x000009c0


	//   ....[1]....
        /*00c0*/ 	.word	0x00000a20


	//   ....[2]....
        /*00c4*/ 	.word	0x00000a90


	//   ....[3]....
        /*00c8*/ 	.word	0x00000ae0


	//   ....[4]....
        /*00cc*/ 	.word	0x00000b10


	//   ....[5]....
        /*00d0*/ 	.word	0x00000cd0


	//   ....[6]....
        /*00d4*/ 	.word	0x00000d60


	//   ....[7]....
        /*00d8*/ 	.word	0x00000dd0


	//   ....[8]....
        /*00dc*/ 	.word	0x00000e20


	//   ....[9]....
        /*00e0*/ 	.word	0x00000e50


	//   ....[10]....
        /*00e4*/ 	.word	0x00002030


	//   ....[11]....
        /*00e8*/ 	.word	0x000020c0


	//   ....[12]....
        /*00ec*/ 	.word	0x00002110


	//   ....[13]....
        /*00f0*/ 	.word	0x00002150


	//   ....[14]....
        /*00f4*/ 	.word	0x00002180


	//----- nvinfo : EIATTR_VRC_CTA_INIT_COUNT
	.align		4
.L_392:
        /*00f8*/ 	.byte	0x02, 0x4a
	.zero		1
	.zero		1


	//----- nvinfo : EIATTR_EXIT_INSTR_OFFSETS
	.align		4
        /*00fc*/ 	.byte	0x04, 0x1c
        /*00fe*/ 	.short	(.L_394 - .L_393)


	//   ....[0]....
.L_393:
        /*0100*/ 	.word	0x000022d0


	//   ....[1]....
        /*0104*/ 	.word	0x00002330


	//----- nvinfo : EIATTR_MAX_THREADS
	.align		4
.L_394:
        /*0108*/ 	.byte	0x04, 0x05
        /*010a*/ 	.short	(.L_396 - .L_395)
.L_395:
        /*010c*/ 	.word	0x00000100
        /*0110*/ 	.word	0x00000001
        /*0114*/ 	.word	0x00000001


	//----- nvinfo : EIATTR_CRS_STACK_SIZE
	.align		4
.L_396:
        /*0118*/ 	.byte	0x04, 0x1e
        /*011a*/ 	.short	(.L_398 - .L_397)
.L_397:
        /*011c*/ 	.word	0x00000000


	//----- nvinfo : EIATTR_CBANK_PARAM_SIZE
	.align		4
.L_398:
        /*0120*/ 	.byte	0x03, 0x19
        /*0122*/ 	.short	0x0062


	//----- nvinfo : EIATTR_PARAM_CBANK
	.align		4
        /*0124*/ 	.byte	0x04, 0x0a
        /*0126*/ 	.short	(.L_400 - .L_399)
	.align		4
.L_399:
        /*0128*/ 	.word	index@(.nv.constant0._ZN3cub18CUB_300001_SM_10006detail6reduce18DeviceReduceKernelINS2_10policy_hubIfyN4cuda3std3__44plusIfEEE10Policy1000EN6thrust24THRUST_300001_SM_1000_NS6detail15normal_iteratorINSD_10device_ptrIfEEEEyS9_fNS7_10__identityEEEvT0_PT3_T1_NS0_13GridEvenShareISN_EET2_T4_)
        /*012c*/ 	.short	0x0380
        /*012e*/ 	.short	0x0062


	//----- nvinfo : EIATTR_SW_WAR
	.align		4
.L_400:
        /*0130*/ 	.byte	0x04, 0x36
        /*0132*/ 	.short	(.L_402 - .L_401)
.L_401:
        /*0134*/ 	.word	0x00000008
.L_402:


//--------------------- .nv.info._ZN3cub18CUB_300001_SM_10006detail6reduce28DeviceReduceSingleTileKernelINS2_10policy_hubIfyN4cuda3std3__44plusIfEEE10Policy1000EN6thrust24THRUST_300001_SM_1000_NS6detail15normal_iteratorINSD_10device_ptrIfEEEEPfyS9_ffNS7_10__identityEEEvT0_T1_T2_T3_T4_T6_ --------------------------
	.section	.nv.info._ZN3cub18CUB_300001_SM_10006detail6reduce28DeviceReduceSingleTileKernelINS2_10policy_hubIfyN4cuda3std3__44plusIfEEE10Policy1000EN6thrust24THRUST_300001_SM_1000_NS6detail15normal_iteratorINSD_10device_ptrIfEEEEPfyS9_ffNS7_10__identityEEEvT0_T1_T2_T3_T4_T6_,"",@"SHT_CUDA_INFO"
	.sectionflags	@""
	.align	4


	//----- nvinfo : EIATTR_CUDA_API_VERSION
	.align		4
        /*0000*/ 	.byte	0x04, 0x37
        /*0002*/ 	.short	(.L_404 - .L_403)
.L_403:
        /*0004*/ 	.word	0x00000082


	//----- nvinfo : EIATTR_KPARAM_INFO
	.align		4
.L_404:
        /*0008*/ 	.byte	0x04, 0x17
        /*000a*/ 	.short	(.L_406 - .L_405)
.L_405:
        /*000c*/ 	.word	0x00000000
        /*0010*/ 	.short	0x0005
        /*0012*/ 	.short	0x0020
        /*0014*/ 	.byte	0x00, 0xf0, 0x05, 0x00


	//----- nvinfo : EIATTR_KPARAM_INFO
	.align		4
.L_406:
        /*0018*/ 	.byte	0x04, 0x17
        /*001a*/ 	.short	(.L_408 - .L_407)
.L_407:
        /*001c*/ 	.word	0x00000000
        /*0020*/ 	.short	0x0004
        /*0022*/ 	.short	0x001c
        /*0024*/ 	.byte	0x00, 0xf0, 0x11, 0x00


	//----- nvinfo : EIATTR_KPARAM_INFO
	.align		4
.L_408:
        /*0028*/ 	.byte	0x04, 0x17
        /*002a*/ 	.short	(.L_410 - .L_409)
.L_409:
        /*002c*/ 	.word	0x00000000
        /*0030*/ 	.short	0x0003
        /*0032*/ 	.short	0x0018
        /*0034*/ 	.byte	0x00, 0xf0, 0x05, 0x00


	//----- nvinfo : EIATTR_KPARAM_INFO
	.align		4
.L_410:
        /*0038*/ 	.byte	0x04, 0x17
        /*003a*/ 	.short	(.L_412 - .L_411)
.L_411:
        /*003c*/ 	.word	0x00000000
        /*0040*/ 	.short	0x0002
        /*0042*/ 	.short	0x0010
        /*0044*/ 	.byte	0x00, 0xf0, 0x21, 0x00


	//----- nvinfo : EIATTR_KPARAM_INFO
	.align		4
.L_412:
        /*0048*/ 	.byte	0x04, 0x17
        /*004a*/ 	.short	(.L_414 - .L_413)
.L_413:
        /*004c*/ 	.word	0x00000000
        /*0050*/ 	.short	0x0001
        /*0052*/ 	.short	0x0008
        /*0054*/ 	.byte	0x00, 0xf5, 0x21, 0x00


	//----- nvinfo : EIATTR_KPARAM_INFO
	.align		4
.L_414:
        /*0058*/ 	.byte	0x04, 0x17
        /*005a*/ 	.short	(.L_416 - .L_415)
.L_415:
        /*005c*/ 	.word	0x00000000
        /*0060*/ 	.short	0x0000
        /*0062*/ 	.short	0x0000
        /*0064*/ 	.byte	0x00, 0xf0, 0x21, 0x00


	//----- nvinfo : EIATTR_SPARSE_MMA_MASK
	.align		4
.L_416:
        /*0068*/ 	.byte	0x03, 0x50
        /*006a*/ 	.short	0x0000


	//----- nvinfo : EIATTR_MAXREG_COUNT
	.align		4
        /*006c*/ 	.byte	0x03, 0x1b
        /*006e*/ 	.short	0x00ff


	//----- nvinfo : EIATTR_NUM_BARRIERS
	.align		4
        /*0070*/ 	.byte	0x02, 0x4c
        /*0072*/ 	.byte	0x01
	.zero		1


	//----- nvinfo : EIATTR_MERCURY_ISA_VERSION
	.align		4
        /*0074*/ 	.byte	0x03, 0x5f
        /*0076*/ 	.short	0x0101


	//----- nvinfo : EIATTR_COOP_GROUP_MASK_REGIDS
	.align		4
        /*0078*/ 	.byte	0x04, 0x29
        /*007a*/ 	.short	(.L_418 - .L_417)


	//   ....[0]....
.L_417:
        /*007c*/ 	.word	0xffffffff


	//   ....[1]....
        /*0080*/ 	.word	0xffffffff


	//   ....[2]....
        /*0084*/ 	.word	0xffffffff


	//   ....[3]....
        /*0088*/ 	.word	0xffffffff


	//   ....[4]....
        /*008c*/ 	.word	0xffffffff


	//   ....[5]....
        /*0090*/ 	.word	0xffffffff


	//   ....[6]....
        /*0094*/ 	.word	0xffffffff


	//   ....[7]....
        /*0098*/ 	.word	0xffffffff


	//   ....[8]....
        /*009c*/ 	.word	0xffffffff


	//   ....[9]....
        /*00a0*/ 	.word	0xffffffff


	//   ....[10]....
        /*00a4*/ 	.word	0xffffffff


	//   ....[11]....
        /*00a8*/ 	.word	0xffffffff


	//   ....[12]....
        /*00ac*/ 	.word	0xffffffff


	//   ....[13]....
        /*00b0*/ 	.word	0xffffffff


	//   ....[14]....
        /*00b4*/ 	.word	0xffffffff


	//----- nvinfo : EIATTR_COOP_GROUP_INSTR_OFFSETS
	.align		4
.L_418:
        /*00b8*/ 	.byte	0x04, 0x28
        /*00ba*/ 	.short	(.L_420 - .L_419)


	//   ....[0]....
.L_419:
        /*00bc*/ 	.word	0x00000930


	//   ....[1]....
        /*00c0*/ 	.word	0x00000990


	//   ....[2]....
        /*00c4*/ 	.word	0x00000a00


	//   ....[3]....
        /*00c8*/ 	.word	0x00000a50


	//   ....[4]....
        /*00cc*/ 	.word	0x00000a80


	//   ....[5]....
        /*00d0*/ 	.word	0x00000c40


	//   ....[6]....
        /*00d4*/ 	.word	0x00000cd0


	//   ....[7]....
        /*00d8*/ 	.word	0x00000d20


	//   ....[8]....
        /*00dc*/ 	.word	0x00000d60


	//   ....[9]....
        /*00e0*/ 	.word	0x00000da0


	//   ....[10]....
        /*00e4*/ 	.word	0x00001dc0


	//   ....[11]....
        /*00e8*/ 	.word	0x00001e40


	//   ....[12]....
        /*00ec*/ 	.word	0x00001e90


	//   ....[13]....
        /*00f0*/ 	.word	0x00001ed0


	//   ....[14]....
        /*00f4*/ 	.word	0x00001f00


	//----- nvinfo : EIATTR_VRC_CTA_INIT_COUNT
	.align		4
.L_420:
        /*00f8*/ 	.byte	0x02, 0x4a
	.zero		1
	.zero		1


	//----- nvinfo : EIATTR_EXIT_INSTR_OFFSETS
	.align		4
        /*00fc*/ 	.byte	0x04, 0x1c
        /*00fe*/ 	.short	(.L_422 - .L_421)


	//   ....[0]....
.L_421:
        /*0100*/ 	.word	0x000000a0


	//   ....[1]....
        /*0104*/ 	.word	0x000000e0


	//   ....[2]....
        /*0108*/ 	.word	0x00002040


	//   ....[3]....
        /*010c*/ 	.word	0x00002090


	//----- nvinfo : EIATTR_MAX_THREADS
	.align		4
.L_422:
        /*0110*/ 	.byte	0x04, 0x05
        /*0112*/ 	.short	(.L_424 - .L_423)
.L_423:
        /*0114*/ 	.word	0x00000100
        /*0118*/ 	.word	0x00000001
        /*011c*/ 	.word	0x00000001


	//----- nvinfo : EIATTR_CRS_STACK_SIZE
	.align		4
.L_424:
        /*0120*/ 	.byte	0x04, 0x1e
        /*0122*/ 	.short	(.L_426 - .L_425)
.L_425:
        /*0124*/ 	.word	0x00000000


	//----- nvinfo : EIATTR_CBANK_PARAM_SIZE
	.align		4
.L_426:
        /*0128*/ 	.byte	0x03, 0x19
        /*012a*/ 	.short	0x0021


	//----- nvinfo : EIATTR_PARAM_CBANK
	.align		4
        /*012c*/ 	.byte	0x04, 0x0a
        /*012e*/ 	.short	(.L_428 - .L_427)
	.align		4
.L_427:
        /*0130*/ 	.word	index@(.nv.constant0._ZN3cub18CUB_300001_SM_10006detail6reduce28DeviceReduceSingleTileKernelINS2_10policy_hubIfyN4cuda3std3__44plusIfEEE10Policy1000EN6thrust24THRUST_300001_SM_1000_NS6detail15normal_iteratorINSD_10device_ptrIfEEEEPfyS9_ffNS7_10__identityEEEvT0_T1_T2_T3_T4_T6_)
        /*0134*/ 	.short	0x0380
        /*0136*/ 	.short	0x0021


	//----- nvinfo : EIATTR_SW_WAR
	.align		4
.L_428:
        /*0138*/ 	.byte	0x04, 0x36
        /*013a*/ 	.short	(.L_430 - .L_429)
.L_429:
        /*013c*/ 	.word	0x00000008
.L_430:


//--------------------- .nv.info._ZN3cub18CUB_300001_SM_10006detail6reduce28DeviceReduceSingleTileKernelINS2_10policy_hubIfjN4cuda3std3__44plusIfEEE10Policy1000EPfSC_iS9_ffNS7_10__identityEEEvT0_T1_T2_T3_T4_T6_ --------------------------
	.section	.nv.info._ZN3cub18CUB_300001_SM_10006detail6reduce28DeviceReduceSingleTileKernelINS2_10policy_hubIfjN4cuda3std3__44plusIfEEE10Policy1000EPfSC_iS9_ffNS7_10__identityEEEvT0_T1_T2_T3_T4_T6_,"",@"SHT_CUDA_INFO"
	.sectionflags	@""
	.align	4


	//----- nvinfo : EIATTR_CUDA_API_VERSION
	.align		4
        /*0000*/ 	.byte	0x04, 0x37
        /*0002*/ 	.short	(.L_432 - .L_431)
.L_431:
        /*0004*/ 	.word	0x00000082


	//----- nvinfo : EIATTR_KPARAM_INFO
	.align		4
.L_432:
        /*0008*/ 	.byte	0x04, 0x17
        /*000a*/ 	.short	(.L_434 - .L_433)
.L_433:
        /*000c*/ 	.word	0x00000000
        /*0010*/ 	.short	0x0005
        /*0012*/ 	.short	0x001c
        /*0014*/ 	.byte	0x00, 0xf0, 0x05, 0x00


	//----- nvinfo : EIATTR_KPARAM_INFO
	.align		4
.L_434:
        /*0018*/ 	.byte	0x04, 0x17
        /*001a*/ 	.short	(.L_436 - .L_435)
.L_435:
        /*001c*/ 	.word	0x00000000
        /*0020*/ 	.short	0x0004
        /*0022*/ 	.short	0x0018
        /*0024*/ 	.byte	0x00, 0xf0, 0x11, 0x00


	//----- nvinfo : EIATTR_KPARAM_INFO
	.align		4
.L_436:
        /*0028*/ 	.byte	0x04, 0x17
        /*002a*/ 	.short	(.L_438 - .L_437)
.L_437:
        /*002c*/ 	.word	0x00000000
        /*0030*/ 	.short	0x0003
        /*0032*/ 	.short	0x0014
        /*0034*/ 	.byte	0x00, 0xf0, 0x05, 0x00


	//----- nvinfo : EIATTR_KPARAM_INFO
	.align		4
.L_438:
        /*0038*/ 	.byte	0x04, 0x17
        /*003a*/ 	.short	(.L_440 - .L_439)
.L_439:
        /*003c*/ 	.word	0x00000000
        /*0040*/ 	.short	0x0002
        /*0042*/ 	.short	0x0010
        /*0044*/ 	.byte	0x00, 0xf0, 0x11, 0x00


	//----- nvinfo : EIATTR_KPARAM_INFO
	.align		4
.L_440:
        /*0048*/ 	.byte	0x04, 0x17
        /*004a*/ 	.short	(.L_442 - .L_441)
.L_441:
        /*004c*/ 	.word	0x00000000
        /*0050*/ 	.short	0x0001
        /*0052*/ 	.short	0x0008
        /*0054*/ 	.byte	0x00, 0xf5, 0x21, 0x00


	//----- nvinfo : EIATTR_KPARAM_INFO
	.align		4
.L_442:
        /*0058*/ 	.byte	0x04, 0x17
        /*005a*/ 	.short	(.L_444 - .L_443)
.L_443:
        /*005c*/ 	.word	0x00000000
        /*0060*/ 	.short	0x0000
        /*0062*/ 	.short	0x0000
        /*0064*/ 	.byte	0x00, 0xf5, 0x21, 0x00


	//----- nvinfo : EIATTR_SPARSE_MMA_MASK
	.align		4
.L_444:
        /*0068*/ 	.byte	0x03, 0x50
        /*006a*/ 	.short	0x0000


	//----- nvinfo : EIATTR_MAXREG_COUNT
	.align		4
        /*006c*/ 	.byte	0x03, 0x1b
        /*006e*/ 	.short	0x0080


	//----- nvinfo : EIATTR_NUM_BARRIERS
	.align		4
        /*0070*/ 	.byte	0x02, 0x4c
        /*0072*/ 	.byte	0x01
	.zero		1


	//----- nvinfo : EIATTR_MERCURY_ISA_VERSION
	.align		4
        /*0074*/ 	.byte	0x03, 0x5f
        /*0076*/ 	.short	0x0101


	//----- nvinfo : EIATTR_UNUSED_LOAD_BYTE_OFFSET
	.align		4
        /*0078*/ 	.byte	0x04, 0x44
        /*007a*/ 	.short	(.L_446 - .L_445)


	//   ....[0]....
.L_445:
        /*007c*/ 	.word	0x00000b70
        /*0080*/ 	.word	0x0000fff0


	//   ....[1]....
        /*0084*/ 	.word	0x00000f80
        /*0088*/ 	.word	0x0000fff0


	//   ....[2]....
        /*008c*/ 	.word	0x00002010
        /*0090*/ 	.word	0x0000fff0


	//   ....[3]....
        /*0094*/ 	.word	0x00002bb0
        /*0098*/ 	.word	0x0000fff0


	//   ....[4]....
        /*009c*/ 	.word	0x00002fc0
        /*00a0*/ 	.word	0x0000fff0


	//   ....[5]....
        /*00a4*/ 	.word	0x00004140
        /*00a8*/ 	.word	0x0000fff0


	//----- nvinfo : EIATTR_COOP_GROUP_MASK_REGIDS
	.align		4
.L_446:
        /*00ac*/ 	.byte	0x04, 0x29
        /*00ae*/ 	.short	(.L_448 - .L_447)


	//   ....[0]....
.L_447:
        /*00b0*/ 	.word	0xffffffff


	//   ....[1]....
        /*00b4*/ 	.word	0xffffffff


	//   ....[2]....
        /*00b8*/ 	.word	0xffffffff


	//   ....[3]....
        /*00bc*/ 	.word	0xffffffff


	//   ....[4]....
        /*00c0*/ 	.word	0xffffffff


	//   ....[5]....
        /*00c4*/ 	.word	0xffffffff


	//   ....[6]....
        /*00c8*/ 	.word	0xffffffff


	//   ....[7]....
        /*00cc*/ 	.word	0xffffffff


	//   ....[8]....
        /*00d0*/ 	.word	0xffffffff


	//   ....[9]....
        /*00d4*/ 	.word	0xffffffff


	//   ....[10]....
        /*00d8*/ 	.word	0xffffffff


	//   ....[11]....
        /*00dc*/ 	.word	0xffffffff


	//   ....[12]....
        /*00e0*/ 	.word	0xffffffff


	//   ....[13]....
        /*00e4*/ 	.word	0xffffffff


	//   ....[14]....
        /*00e8*/ 	.word	0xffffffff


	//   ....[15]....
        /*00ec*/ 	.word	0xffffffff


	//   ....[16]....
        /*00f0*/ 	.word	0xffffffff


	//   ....[17]....
        /*00f4*/ 	.word	0xffffffff


	//   ....[18]....
        /*00f8*/ 	.word	0xffffffff


	//   ....[19]....
        /*00fc*/ 	.word	0xffffffff


	//   ....[20]....
        /*0100*/ 	.word	0xffffffff


	//   ....[21]....
        /*0104*/ 	.word	0xffffffff


	//   ....[22]....
        /*0108*/ 	.word	0xffffffff


	//   ....[23]....
        /*010c*/ 	.word	0xffffffff


	//   ....[24]....
        /*0110*/ 	.word	0xffffffff


	//   ....[25]....
        /*0114*/ 	.word	0xffffffff


	//   ....[26]....
        /*0118*/ 	.word	0xffffffff


	//   ....[27]....
        /*011c*/ 	.word	0xffffffff


	//   ....[28]....
        /*0120*/ 	.word	0xffffffff


	//   ....[29]....
        /*0124*/ 	.word	0xffffffff


	//----- nvinfo : EIATTR_COOP_GROUP_INSTR_OFFSETS
	.align		4
.L_448:
        /*0128*/ 	.byte	0x04, 0x28
        /*012a*/ 	.short	(.L_450 - .L_449)


	//   ....[0]....
.L_449:
        /*012c*/ 	.word	0x00000980


	//   ....[1]....
        /*0130*/ 	.word	0x000009e0


	//   ....[2]....
        /*0134*/ 	.word	0x00000a50


	//   ....[3]....
        /*0138*/ 	.word	0x00000aa0


	//   ....[4]....
        /*013c*/ 	.word	0x00000ad0


	//   ....[5]....
        /*0140*/ 	.word	0x00000d20


	//   ....[6]....
        /*0144*/ 	.word	0x00000db0


	//   ....[7]....
        /*0148*/ 	.word	0x00000df0


	//   ....[8]....
        /*014c*/ 	.word	0x00000e40


	//   ....[9]....
        /*0150*/ 	.word	0x00000e80


	//   ....[10]....
        /*0154*/ 	.word	0x00001e30


	//   ....[11]....
        /*0158*/ 	.word	0x00001eb0


	//   ....[12]....
        /*015c*/ 	.word	0x00001f00


	//   ....[13]....
        /*0160*/ 	.word	0x00001f40


	//   ....[14]....
        /*0164*/ 	.word	0x00001f70


	//   ....[15]....
        /*0168*/ 	.word	0x000029c0


	//   ....[16]....
        /*016c*/ 	.word	0x00002a20


	//   ....[17]....
        /*0170*/ 	.word	0x00002a90


	//   ....[18]....
        /*0174*/ 	.word	0x00002ae0


	//   ....[19]....
        /*0178*/ 	.word	0x00002b10


	//   ....[20]....
        /*017c*/ 	.word	0x00002d60


	//   ....[21]....
        /*0180*/ 	.word	0x00002de0


	//   ....[22]....
        /*0184*/ 	.word	0x00002e20


	//   ....[23]....
        /*0188*/ 	.word	0x00002e60


	//   ....[24]....
        /*018c*/ 	.word	0x00002ec0


	//   ....[25]....
        /*0190*/ 	.word	0x00003f60


	//   ....[26]....
        /*0194*/ 	.word	0x00003fe0


	//   ....[27]....
        /*0198*/ 	.word	0x00004030


	//   ....[28]....
        /*019c*/ 	.word	0x00004070


	//   ....[29]....
        /*01a0*/ 	.word	0x000040a0


	//----- nvinfo : EIATTR_VRC_CTA_INIT_COUNT
	.align		4
.L_450:
        /*01a4*/ 	.byte	0x02, 0x4a
	.zero		1
	.zero		1


	//----- nvinfo : EIATTR_EXIT_INSTR_OFFSETS
	.align		4
        /*01a8*/ 	.byte	0x04, 0x1c
        /*01aa*/ 	.short	(.L_452 - .L_451)


	//   ....[0]....
.L_451:
        /*01ac*/ 	.word	0x00000080


	//   ....[1]....
        /*01b0*/ 	.word	0x000000c0


	//   ....[2]....
        /*01b4*/ 	.word	0x00004280


	//   ....[3]....
        /*01b8*/ 	.word	0x000042d0


	//----- nvinfo : EIATTR_MAX_THREADS
	.align		4
.L_452:
        /*01bc*/ 	.byte	0x04, 0x05
        /*01be*/ 	.short	(.L_454 - .L_453)
.L_453:
        /*01c0*/ 	.word	0x00000200
        /*01c4*/ 	.word	0x00000001
        /*01c8*/ 	.word	0x00000001


	//----- nvinfo : EIATTR_CRS_STACK_SIZE
	.align		4
.L_454:
        /*01cc*/ 	.byte	0x04, 0x1e
        /*01ce*/ 	.short	(.L_456 - .L_455)
.L_455:
        /*01d0*/ 	.word	0x00000000


	//----- nvinfo : EIATTR_CBANK_PARAM_SIZE
	.align		4
.L_456:
        /*01d4*/ 	.byte	0x03, 0x19
        /*01d6*/ 	.short	0x001d


	//----- nvinfo : EIATTR_PARAM_CBANK
	.align		4
        /*01d8*/ 	.byte	0x04, 0x0a
        /*01da*/ 	.short	(.L_458 - .L_457)
	.align		4
.L_457:
        /*01dc*/ 	.word	index@(.nv.constant0._ZN3cub18CUB_300001_SM_10006detail6reduce28DeviceReduceSingleTileKernelINS2_10policy_hubIfjN4cuda3std3__44plusIfEEE10Policy1000EPfSC_iS9_ffNS7_10__identityEEEvT0_T1_T2_T3_T4_T6_)
        /*01e0*/ 	.short	0x0380
        /*01e2*/ 	.short	0x001d


	//----- nvinfo : EIATTR_SW_WAR
	.align		4
.L_458:
        /*01e4*/ 	.byte	0x04, 0x36
        /*01e6*/ 	.short	(.L_460 - .L_459)
.L_459:
        /*01e8*/ 	.word	0x00000008
.L_460:


//--------------------- .nv.info._ZN3cub18CUB_300001_SM_10006detail6reduce18DeviceReduceKernelINS2_10policy_hubIfjN4cuda3std3__44plusIfEEE10Policy1000EN6thrust24THRUST_300001_SM_1000_NS6detail15normal_iteratorINSD_10device_ptrIfEEEEjS9_fNS7_10__identityEEEvT0_PT3_T1_NS0_13GridEvenShareISN_EET2_T4_ --------------------------
	.section	.nv.info._ZN3cub18CUB_300001_SM_10006detail6reduce18DeviceReduceKernelINS2_10policy_hubIfjN4cuda3std3__44plusIfEEE10Policy1000EN6thrust24THRUST_300001_SM_1000_NS6detail15normal_iteratorINSD_10device_ptrIfEEEEjS9_fNS7_10__identityEEEvT0_PT3_T1_NS0_13GridEvenShareISN_EET2_T4_,"",@"SHT_CUDA_INFO"
	.sectionflags	@""
	.align	4


	//----- nvinfo : EIATTR_CUDA_API_VERSION
	.align		4
        /*0000*/ 	.byte	0x04, 0x37
        /*0002*/ 	.short	(.L_462 - .L_461)
.L_461:
        /*0004*/ 	.word	0x00000082


	//----- nvinfo : EIATTR_KPARAM_INFO
	.align		4
.L_462:
        /*0008*/ 	.byte	0x04, 0x17
        /*000a*/ 	.short	(.L_464 - .L_463)
.L_463:
        /*000c*/ 	.word	0x00000000
        /*0010*/ 	.short	0x0005
        /*0012*/ 	.short	0x003d
        /*0014*/ 	.byte	0x00, 0xf0, 0x05, 0x00


	//----- nvinfo : EIATTR_KPARAM_INFO
	.align		4
.L_464:
        /*0018*/ 	.byte	0x04, 0x17
        /*001a*/ 	.short	(.L_466 - .L_465)
.L_465:
        /*001c*/ 	.word	0x00000000
        /*0020*/ 	.short	0x0004
        /*0022*/ 	.short	0x003c
        /*0024*/ 	.byte	0x00, 0xf0, 0x05, 0x00


	//----- nvinfo : EIATTR_KPARAM_INFO
	.align		4
.L_466:
        /*0028*/ 	.byte	0x04, 0x17
        /*002a*/ 	.short	(.L_468 - .L_467)
.L_467:
        /*002c*/ 	.word	0x00000000
        /*0030*/ 	.short	0x0003
        /*0032*/ 	.short	0x0014
        /*0034*/ 	.byte	0x00, 0xf0, 0xa1, 0x00


	//----- nvinfo : EIATTR_KPARAM_INFO
	.align		4
.L_468:
        /*0038*/ 	.byte	0x04, 0x17
        /*003a*/ 	.short	(.L_470 - .L_469)
.L_469:
        /*003c*/ 	.word	0x00000000
        /*0040*/ 	.short	0x0002
        /*0042*/ 	.short	0x0010
        /*0044*/ 	.byte	0x00, 0xf0, 0x11, 0x00


	//----- nvinfo : EIATTR_KPARAM_INFO
	.align		4
.L_470:
        /*0048*/ 	.byte	0x04, 0x17
        /*004a*/ 	.short	(.L_472 - .L_471)
.L_471:
        /*004c*/ 	.word	0x00000000
        /*0050*/ 	.short	0x0001
        /*0052*/ 	.short	0x0008
        /*0054*/ 	.byte	0x00, 0xf5, 0x21, 0x00


	//----- nvinfo : EIATTR_KPARAM_INFO
	.align		4
.L_472:
        /*0058*/ 	.byte	0x04, 0x17
        /*005a*/ 	.short	(.L_474 - .L_473)
.L_473:
        /*005c*/ 	.word	0x00000000
        /*0060*/ 	.short	0x0000
        /*0062*/ 	.short	0x0000
        /*0064*/ 	.byte	0x00, 0xf0, 0x21, 0x00


	//----- nvinfo : EIATTR_SPARSE_MMA_MASK
	.align		4
.L_474:
        /*0068*/ 	.byte	0x03, 0x50
        /*006a*/ 	.short	0x0000


	//----- nvinfo : EIATTR_MAXREG_COUNT
	.align		4
        /*006c*/ 	.byte	0x03, 0x1b
        /*006e*/ 	.short	0x0080


	//----- nvinfo : EIATTR_NUM_BARRIERS
	.align		4
        /*0070*/ 	.byte	0x02, 0x4c
        /*0072*/ 	.byte	0x01
	.zero		1


	//----- nvinfo : EIATTR_MERCURY_ISA_VERSION
	.align		4
        /*0074*/ 	.byte	0x03, 0x5f
        /*0076*/ 	.short	0x0101


	//----- nvinfo : EIATTR_UNUSED_LOAD_BYTE_OFFSET
	.align		4
        /*0078*/ 	.byte	0x04, 0x44
        /*007a*/ 	.short	(.L_476 - .L_475)


	//   ....[0]....
.L_475:
        /*007c*/ 	.word	0x00000de0
        /*0080*/ 	.word	0x0000fff0


	//   ....[1]....
        /*0084*/ 	.word	0x000011f0
        /*0088*/ 	.word	0x0000fff0


	//   ....[2]....
        /*008c*/ 	.word	0x000026b0
        /*0090*/ 	.word	0x0000fff0


	//----- nvinfo : EIATTR_COOP_GROUP_MASK_REGIDS
	.align		4
.L_476:
        /*0094*/ 	.byte	0x04, 0x29
        /*0096*/ 	.short	(.L_478 - .L_477)


	//   ....[0]....
.L_477:
        /*0098*/ 	.word	0xffffffff


	//   ....[1]....
        /*009c*/ 	.word	0xffffffff


	//   ....[2]....
        /*00a0*/ 	.word	0xffffffff


	//   ....[3]....
        /*00a4*/ 	.word	0xffffffff


	//   ....[4]....
        /*00a8*/ 	.word	0xffffffff


	//   ....[5]....
        /*00ac*/ 	.word	0xffffffff


	//   ....[6]....
        /*00b0*/ 	.word	0xffffffff


	//   ....[7]....
        /*00b4*/ 	.word	0xffffffff


	//   ....[8]....
        /*00b8*/ 	.word	0xffffffff


	//   ....[9]....
        /*00bc*/ 	.word	0xffffffff


	//   ....[10]....
        /*00c0*/ 	.word	0xffffffff


	//   ....[11]....
        /*00c4*/ 	.word	0xffffffff


	//   ....[12]....
        /*00c8*/ 	.word	0xffffffff


	//   ....[13]....
        /*00cc*/ 	.word	0xffffffff


	//   ....[14]....
        /*00d0*/ 	.word	0xffffffff


	//----- nvinfo : EIATTR_COOP_GROUP_INSTR_OFFSETS
	.align		4
.L_478:
        /*00d4*/ 	.byte	0x04, 0x28
        /*00d6*/ 	.short	(.L_480 - .L_479)


	//   ....[0]....
.L_479:
        /*00d8*/ 	.word	0x00000bf0


	//   ....[1]....
        /*00dc*/ 	.word	0x00000c50


	//   ....[2]....
        /*00e0*/ 	.word	0x00000cc0


	//   ....[3]....
        /*00e4*/ 	.word	0x00000d10


	//   ....[4]....
        /*00e8*/ 	.word	0x00000d40


	//   ....[5]....
        /*00ec*/ 	.word	0x00000f90


	//   ....[6]....
        /*00f0*/ 	.word	0x00001020


	//   ....[7]....
        /*00f4*/ 	.word	0x00001070


	//   ....[8]....
        /*00f8*/ 	.word	0x000010b0


	//   ....[9]....
        /*00fc*/ 	.word	0x000010f0


	//   ....[10]....
        /*0100*/ 	.word	0x000024c0


	//   ....[11]....
        /*0104*/ 	.word	0x00002550


	//   ....[12]....
        /*0108*/ 	.word	0x000025a0


	//   ....[13]....
        /*010c*/ 	.word	0x000025e0


	//   ....[14]....
        /*0110*/ 	.word	0x00002610


	//----- nvinfo : EIATTR_VRC_CTA_INIT_COUNT
	.align		4
.L_480:
        /*0114*/ 	.byte	0x02, 0x4a
	.zero		1
	.zero		1


	//----- nvinfo : EIATTR_EXIT_INSTR_OFFSETS
	.align		4
        /*0118*/ 	.byte	0x04, 0x1c
        /*011a*/ 	.short	(.L_482 - .L_481)


	//   ....[0]....
.L_481:
        /*011c*/ 	.word	0x000027f0


	//   ....[1]....
        /*0120*/ 	.word	0x00002830


	//----- nvinfo : EIATTR_MAX_THREADS
	.align		4
.L_482:
        /*0124*/ 	.byte	0x04, 0x05
        /*0126*/ 	.short	(.L_484 - .L_483)
.L_483:
        /*0128*/ 	.word	0x00000200
        /*012c*/ 	.word	0x00000001
        /*0130*/ 	.word	0x00000001


	//----- nvinfo : EIATTR_CRS_STACK_SIZE
	.align		4
.L_484:
        /*0134*/ 	.byte	0x04, 0x1e
        /*0136*/ 	.short	(.L_486 - .L_485)
.L_485:
        /*0138*/ 	.word	0x00000000


	//----- nvinfo : EIATTR_CBANK_PARAM_SIZE
	.align		4
.L_486:
        /*013c*/ 	.byte	0x03, 0x19
        /*013e*/ 	.short	0x003e


	//----- nvinfo : EIATTR_PARAM_CBANK
	.align		4
        /*0140*/ 	.byte	0x04, 0x0a
        /*0142*/ 	.short	(.L_488 - .L_487)
	.align		4
.L_487:
        /*0144*/ 	.word	index@(.nv.constant0._ZN3cub18CUB_300001_SM_10006detail6reduce18DeviceReduceKernelINS2_10policy_hubIfjN4cuda3std3__44plusIfEEE10Policy1000EN6thrust24THRUST_300001_SM_1000_NS6detail15normal_iteratorINSD_10device_ptrIfEEEEjS9_fNS7_10__identityEEEvT0_PT3_T1_NS0_13GridEvenShareISN_EET2_T4_)
        /*0148*/ 	.short	0x0380
        /*014a*/ 	.short	0x003e


	//----- nvinfo : EIATTR_SW_WAR
	.align		4
.L_488:
        /*014c*/ 	.byte	0x04, 0x36
        /*014e*/ 	.short	(.L_490 - .L_489)
.L_489:
        /*0150*/ 	.word	0x00000008
.L_490:


//--------------------- .nv.info._ZN3cub18CUB_300001_SM_10006detail6reduce28DeviceReduceSingleTileKernelINS2_10policy_hubIfjN4cuda3std3__44plusIfEEE10Policy1000EN6thrust24THRUST_300001_SM_1000_NS6detail15normal_iteratorINSD_10device_ptrIfEEEEPfjS9_ffNS7_10__identityEEEvT0_T1_T2_T3_T4_T6_ --------------------------
	.section	.nv.info._ZN3cub18CUB_300001_SM_10006detail6reduce28DeviceReduceSingleTileKernelINS2_10policy_hubIfjN4cuda3std3__44plusIfEEE10Policy1000EN6thrust24THRUST_300001_SM_1000_NS6detail15normal_iteratorINSD_10device_ptrIfEEEEPfjS9_ffNS7_10__identityEEEvT0_T1_T2_T3_T4_T6_,"",@"SHT_CUDA_INFO"
	.sectionflags	@""
	.align	4


	//----- nvinfo : EIATTR_CUDA_API_VERSION
	.align		4
        /*0000*/ 	.byte	0x04, 0x37
        /*0002*/ 	.short	(.L_492 - .L_491)
.L_491:
        /*0004*/ 	.word	0x00000082


	//----- nvinfo : EIATTR_KPARAM_INFO
	.align		4
.L_492:
        /*0008*/ 	.byte	0x04, 0x17
        /*000a*/ 	.short	(.L_494 - .L_493)
.L_493:
        /*000c*/ 	.word	0x00000000
        /*0010*/ 	.short	0x0005
        /*0012*/ 	.short	0x001c
        /*0014*/ 	.byte	0x00, 0xf0, 0x05, 0x00


	//----- nvinfo : EIATTR_KPARAM_INFO
	.align		4
.L_494:
        /*0018*/ 	.byte	0x04, 0x17
        /*001a*/ 	.short	(.L_496 - .L_495)
.L_495:
        /*001c*/ 	.word	0x00000000
        /*0020*/ 	.short	0x0004
        /*0022*/ 	.short	0x0018
        /*0024*/ 	.byte	0x00, 0xf0, 0x11, 0x00


	//----- nvinfo : EIATTR_KPARAM_INFO
	.align		4
.L_496:
        /*0028*/ 	.byte	0x04, 0x17
        /*002a*/ 	.short	(.L_498 - .L_497)
.L_497:
        /*002c*/ 	.word	0x00000000
        /*0030*/ 	.short	0x0003
        /*0032*/ 	.short	0x0014
        /*0034*/ 	.byte	0x00, 0xf0, 0x05, 0x00


	//----- nvinfo : EIATTR_KPARAM_INFO
	.align		4
.L_498:
        /*0038*/ 	.byte	0x04, 0x17
        /*003a*/ 	.short	(.L_500 - .L_499)
.L_499:
        /*003c*/ 	.word	0x00000000
        /*0040*/ 	.short	0x0002
        /*0042*/ 	.short	0x0010
        /*0044*/ 	.byte	0x00, 0xf0, 0x11, 0x00


	//----- nvinfo : EIATTR_KPARAM_INFO
	.align		4
.L_500:
        /*0048*/ 	.byte	0x04, 0x17
        /*004a*/ 	.short	(.L_502 - .L_501)
.L_501:
        /*004c*/ 	.word	0x00000000
        /*0050*/ 	.short	0x0001
        /*0052*/ 	.short	0x0008
        /*0054*/ 	.byte	0x00, 0xf5, 0x21, 0x00


	//----- nvinfo : EIATTR_KPARAM_INFO
	.align		4
.L_502:
        /*0058*/ 	.byte	0x04, 0x17
        /*005a*/ 	.short	(.L_504 - .L_503)
.L_503:
        /*005c*/ 	.word	0x00000000
        /*0060*/ 	.short	0x0000
        /*0062*/ 	.short	0x0000
        /*0064*/ 	.byte	0x00, 0xf0, 0x21, 0x00


	//----- nvinfo : EIATTR_SPARSE_MMA_MASK
	.align		4
.L_504:
        /*0068*/ 	.byte	0x03, 0x50
        /*006a*/ 	.short	0x0000


	//----- nvinfo : EIATTR_MAXREG_COUNT
	.align		4
        /*006c*/ 	.byte	0x03, 0x1b
        /*006e*/ 	.short	0x0080


	//----- nvinfo : EIATTR_NUM_BARRIERS
	.align		4
        /*0070*/ 	.byte	0x02, 0x4c
        /*0072*/ 	.byte	0x01
	.zero		1


	//----- nvinfo : EIATTR_MERCURY_ISA_VERSION
	.align		4
        /*0074*/ 	.byte	0x03, 0x5f
        /*0076*/ 	.short	0x0101


	//----- nvinfo : EIATTR_UNUSED_LOAD_BYTE_OFFSET
	.align		4
        /*0078*/ 	.byte	0x04, 0x44
        /*007a*/ 	.short	(.L_506 - .L_505)


	//   ....[0]....
.L_505:
        /*007c*/ 	.word	0x00000b00
        /*0080*/ 	.word	0x0000fff0


	//   ....[1]....
        /*0084*/ 	.word	0x00000f10
        /*0088*/ 	.word	0x0000fff0


	//   ....[2]....
        /*008c*/ 	.word	0x00002270
        /*0090*/ 	.word	0x0000fff0


	//----- nvinfo : EIATTR_COOP_GROUP_MASK_REGIDS
	.align		4
.L_506:
        /*0094*/ 	.byte	0x04, 0x29
        /*0096*/ 	.short	(.L_508 - .L_507)


	//   ....[0]....
.L_507:
        /*0098*/ 	.word	0xffffffff


	//   ....[1]....
        /*009c*/ 	.word	0xffffffff


	//   ....[2]....
        /*00a0*/ 	.word	0xffffffff


	//   ....[3]....
        /*00a4*/ 	.word	0xffffffff


	//   ....[4]....
        /*00a8*/ 	.word	0xffffffff


	//   ....[5]....
        /*00ac*/ 	.word	0xffffffff


	//   ....[6]....
        /*00b0*/ 	.word	0xffffffff


	//   ....[7]....
        /*00b4*/ 	.word	0xffffffff


	//   ....[8]....
        /*00b8*/ 	.word	0xffffffff


	//   ....[9]....
        /*00bc*/ 	.word	0xffffffff


	//   ....[10]....
        /*00c0*/ 	.word	0xffffffff


	//   ....[11]....
        /*00c4*/ 	.word	0xffffffff


	//   ....[12]....
        /*00c8*/ 	.word	0xffffffff


	//   ....[13]....
        /*00cc*/ 	.word	0xffffffff


	//   ....[14]....
        /*00d0*/ 	.word	0xffffffff


	//----- nvinfo : EIATTR_COOP_GROUP_INSTR_OFFSETS
	.align		4
.L_508:
        /*00d4*/ 	.byte	0x04, 0x28
        /*00d6*/ 	.short	(.L_510 - .L_509)


	//   ....[0]....
.L_509:
        /*00d8*/ 	.word	0x00000910


	//   ....[1]....
        /*00dc*/ 	.word	0x00000970


	//   ....[2]....
        /*00e0*/ 	.word	0x000009e0


	//   ....[3]....
        /*00e4*/ 	.word	0x00000a30


	//   ....[4]....
        /*00e8*/ 	.word	0x00000a60


	//   ....[5]....
        /*00ec*/ 	.word	0x00000cb0


	//   ....[6]....
        /*00f0*/ 	.word	0x00000d40


	//   ....[7]....
        /*00f4*/ 	.word	0x00000d80


	//   ....[8]....
        /*00f8*/ 	.word	0x00000dd0


	//   ....[9]....
        /*00fc*/ 	.word	0x00000e10


	//   ....[10]....
        /*0100*/ 	.word	0x00002090


	//   ....[11]....
        /*0104*/ 	.word	0x00002110


	//   ....[12]....
        /*0108*/ 	.word	0x00002160


	//   ....[13]....
        /*010c*/ 	.word	0x000021a0


	//   ....[14]....
        /*0110*/ 	.word	0x000021d0


	//----- nvinfo : EIATTR_VRC_CTA_INIT_COUNT
	.align		4
.L_510:
        /*0114*/ 	.byte	0x02, 0x4a
	.zero		1
	.zero		1


	//----- nvinfo : EIATTR_EXIT_INSTR_OFFSETS
	.align		4
        /*0118*/ 	.byte	0x04, 0x1c
        /*011a*/ 	.short	(.L_512 - .L_511)


	//   ....[0]....
.L_511:
        /*011c*/ 	.word	0x00000080


	//   ....[1]....
        /*0120*/ 	.word	0x000000c0


	//   ....[2]....
        /*0124*/ 	.word	0x000023b0


	//   ....[3]....
        /*0128*/ 	.word	0x00002400


	//----- nvinfo : EIATTR_MAX_THREADS
	.align		4
.L_512:
        /*012c*/ 	.byte	0x04, 0x05
        /*012e*/ 	.short	(.L_514 - .L_513)
.L_513:
        /*0130*/ 	.word	0x00000200
        /*0134*/ 	.word	0x00000001
        /*0138*/ 	.word	0x00000001


	//----- nvinfo : EIATTR_CRS_STACK_SIZE
	.align		4
.L_514:
        /*013c*/ 	.byte	0x04, 0x1e
        /*013e*/ 	.short	(.L_516 - .L_515)
.L_515:
        /*0140*/ 	.word	0x00000000


	//----- nvinfo : EIATTR_CBANK_PARAM_SIZE
	.align		4
.L_516:
        /*0144*/ 	.byte	0x03, 0x19
        /*0146*/ 	.short	0x001d


	//----- nvinfo : EIATTR_PARAM_CBANK
	.align		4
        /*0148*/ 	.byte	0x04, 0x0a
        /*014a*/ 	.short	(.L_518 - .L_517)
	.align		4
.L_517:
        /*014c*/ 	.word	index@(.nv.constant0._ZN3cub18CUB_300001_SM_10006detail6reduce28DeviceReduceSingleTileKernelINS2_10policy_hubIfjN4cuda3std3__44plusIfEEE10Policy1000EN6thrust24THRUST_300001_SM_1000_NS6detail15normal_iteratorINSD_10device_ptrIfEEEEPfjS9_ffNS7_10__identityEEEvT0_T1_T2_T3_T4_T6_)
        /*0150*/ 	.short	0x0380
        /*0152*/ 	.short	0x001d


	//----- nvinfo : EIATTR_SW_WAR
	.align		4
.L_518:
        /*0154*/ 	.byte	0x04, 0x36
        /*0156*/ 	.short	(.L_520 - .L_519)
.L_519:
        /*0158*/ 	.word	0x00000008
.L_520:


//--------------------- .nv.info._ZN3cub18CUB_300001_SM_10006detail9transform16transform_kernelINS2_10policy_hubILb1EN4cuda3std3__45tupleIJN6thrust24THRUST_300001_SM_1000_NS6detail15normal_iteratorINSA_10device_ptrIfEEEEEEEE10policy1000El16replace_negativeSF_JPfEEEvT0_iT1_T2_DpNS2_10kernel_argIT3_EE --------------------------
	.section	.nv.info._ZN3cub18CUB_300001_SM_10006detail9transform16transform_kernelINS2_10policy_hubILb1EN4cuda3std3__45tupleIJN6thrust24THRUST_300001_SM_1000_NS6detail15normal_iteratorINSA_10device_ptrIfEEEEEEEE10policy1000El16replace_negativeSF_JPfEEEvT0_iT1_T2_DpNS2_10kernel_argIT3_EE,"",@"SHT_CUDA_INFO"
	.sectionflags	@""
	.align	4


	//----- nvinfo : EIATTR_CUDA_API_VERSION
	.align		4
        /*0000*/ 	.byte	0x04, 0x37
        /*0002*/ 	.short	(.L_522 - .L_521)
.L_521:
        /*0004*/ 	.word	0x00000082


	//----- nvinfo : EIATTR_KPARAM_INFO
	.align		4
.L_522:
        /*0008*/ 	.byte	0x04, 0x17
        /*000a*/ 	.short	(.L_524 - .L_523)
.L_523:
        /*000c*/ 	.word	0x00000000
        /*0010*/ 	.short	0x0004
        /*0012*/ 	.short	0x0018
        /*0014*/ 	.byte	0x00, 0xf0, 0x41, 0x00


	//----- nvinfo : EIATTR_KPARAM_INFO
	.align		4
.L_524:
        /*0018*/ 	.byte	0x04, 0x17
        /*001a*/ 	.short	(.L_526 - .L_525)
.L_525:
        /*001c*/ 	.word	0x00000000
        /*0020*/ 	.short	0x0003
        /*0022*/ 	.short	0x0010
        /*0024*/ 	.byte	0x00, 0xf0, 0x21, 0x00


	//----- nvinfo : EIATTR_KPARAM_INFO
	.align		4
.L_526:
        /*0028*/ 	.byte	0x04, 0x17
        /*002a*/ 	.short	(.L_528 - .L_527)
.L_527:
        /*002c*/ 	.word	0x00000000
        /*0030*/ 	.short	0x0002
        /*0032*/ 	.short	0x000c
        /*0034*/ 	.byte	0x00, 0xf0, 0x05, 0x00


	//----- nvinfo : EIATTR_KPARAM_INFO
	.align		4
.L_528:
        /*0038*/ 	.byte	0x04, 0x17
        /*003a*/ 	.short	(.L_530 - .L_529)
.L_529:
        /*003c*/ 	.word	0x00000000
        /*0040*/ 	.short	0x0001
        /*0042*/ 	.short	0x0008
        /*0044*/ 	.byte	0x00, 0xf0, 0x11, 0x00


	//----- nvinfo : EIATTR_KPARAM_INFO
	.align		4
.L_530:
        /*0048*/ 	.byte	0x04, 0x17
        /*004a*/ 	.short	(.L_532 - .L_531)
.L_531:
        /*004c*/ 	.word	0x00000000
        /*0050*/ 	.short	0x0000
        /*0052*/ 	.short	0x0000
        /*0054*/ 	.byte	0x00, 0xf0, 0x21, 0x00


	//----- nvinfo : EIATTR_SPARSE_MMA_MASK
	.align		4
.L_532:
        /*0058*/ 	.byte	0x03, 0x50
        /*005a*/ 	.short	0x0000


	//----- nvinfo : EIATTR_MAXREG_COUNT
	.align		4
        /*005c*/ 	.byte	0x03, 0x1b
        /*005e*/ 	.short	0x00ff


	//----- nvinfo : EIATTR_MERCURY_ISA_VERSION
	.align		4
        /*0060*/ 	.byte	0x03, 0x5f
        /*0062*/ 	.short	0x0101


	//----- nvinfo : EIATTR_VRC_CTA_INIT_COUNT
	.align		4
        /*0064*/ 	.byte	0x02, 0x4a
	.zero		1
	.zero		1


	//----- nvinfo : EIATTR_EXIT_INSTR_OFFSETS
	.align		4
        /*0068*/ 	.byte	0x04, 0x1c
        /*006a*/ 	.short	(.L_534 - .L_533)


	//   ....[0]....
.L_533:
        /*006c*/ 	.word	0x000002a0


	//   ....[1]....
        /*0070*/ 	.word	0x00001490


	//   ....[2]....
        /*0074*/ 	.word	0x00001570


	//   ....[3]....
        /*0078*/ 	.word	0x00001590


	//   ....[4]....
        /*007c*/ 	.word	0x00001930


	//   ....[5]....
        /*0080*/ 	.word	0x00001ac0


	//   ....[6]....
        /*0084*/ 	.word	0x00001bd0


	//   ....[7]....
        /*0088*/ 	.word	0x00001c50


	//----- nvinfo : EIATTR_MAX_THREADS
	.align		4
.L_534:
        /*008c*/ 	.byte	0x04, 0x05
        /*008e*/ 	.short	(.L_536 - .L_535)
.L_535:
        /*0090*/ 	.word	0x00000080
        /*0094*/ 	.word	0x00000001
        /*0098*/ 	.word	0x00000001


	//----- nvinfo : EIATTR_CRS_STACK_SIZE
	.align		4
.L_536:
        /*009c*/ 	.byte	0x04, 0x1e
        /*009e*/ 	.short	(.L_538 - .L_537)
.L_537:
        /*00a0*/ 	.word	0x00000000


	//----- nvinfo : EIATTR_CBANK_PARAM_SIZE
	.align		4
.L_538:
        /*00a4*/ 	.byte	0x03, 0x19
        /*00a6*/ 	.short	0x0028


	//----- nvinfo : EIATTR_PARAM_CBANK
	.align		4
        /*00a8*/ 	.byte	0x04, 0x0a
        /*00aa*/ 	.short	(.L_540 - .L_539)
	.align		4
.L_539:
        /*00ac*/ 	.word	index@(.nv.constant0._ZN3cub18CUB_300001_SM_10006detail9transform16transform_kernelINS2_10policy_hubILb1EN4cuda3std3__45tupleIJN6thrust24THRUST_300001_SM_1000_NS6detail15normal_iteratorINSA_10device_ptrIfEEEEEEEE10policy1000El16replace_negativeSF_JPfEEEvT0_iT1_T2_DpNS2_10kernel_argIT3_EE)
        /*00b0*/ 	.short	0x0380
        /*00b2*/ 	.short	0x0028


	//----- nvinfo : EIATTR_SW_WAR
	.align		4
.L_540:
        /*00b4*/ 	.byte	0x04, 0x36
        /*00b6*/ 	.short	(.L_542 - .L_541)
.L_541:
        /*00b8*/ 	.word	0x00000008
.L_542:


//--------------------- .nv.info._ZN3cub18CUB_300001_SM_10006detail9transform16transform_kernelINS2_10policy_hubILb1EN4cuda3std3__45tupleIJN6thrust24THRUST_300001_SM_1000_NS6detail15normal_iteratorINSA_10device_ptrIfEEEEEEEE10policy1000Ei16replace_negativeSF_JPfEEEvT0_iT1_T2_DpNS2_10kernel_argIT3_EE --------------------------
	.section	.nv.info._ZN3cub18CUB_300001_SM_10006detail9transform16transform_kernelINS2_10policy_hubILb1EN4cuda3std3__45tupleIJN6thrust24THRUST_300001_SM_1000_NS6detail15normal_iteratorINSA_10device_ptrIfEEEEEEEE10policy1000Ei16replace_negativeSF_JPfEEEvT0_iT1_T2_DpNS2_10kernel_argIT3_EE,"",@"SHT_CUDA_INFO"
	.sectionflags	@""
	.align	4


	//----- nvinfo : EIATTR_CUDA_API_VERSION
	.align		4
        /*0000*/ 	.byte	0x04, 0x37
        /*0002*/ 	.short	(.L_544 - .L_543)
.L_543:
        /*0004*/ 	.word	0x00000082


	//----- nvinfo : EIATTR_KPARAM_INFO
	.align		4
.L_544:
        /*0008*/ 	.byte	0x04, 0x17
        /*000a*/ 	.short	(.L_546 - .L_545)
.L_545:
        /*000c*/ 	.word	0x00000000
        /*0010*/ 	.short	0x0004
        /*0012*/ 	.short	0x0018
        /*0014*/ 	.byte	0x00, 0xf0, 0x41, 0x00


	//----- nvinfo : EIATTR_KPARAM_INFO
	.align		4
.L_546:
        /*0018*/ 	.byte	0x04, 0x17
        /*001a*/ 	.short	(.L_548 - .L_547)
.L_547:
        /*001c*/ 	.word	0x00000000
        /*0020*/ 	.short	0x0003
        /*0022*/ 	.short	0x0010
        /*0024*/ 	.byte	0x00, 0xf0, 0x21, 0x00


	//----- nvinfo : EIATTR_KPARAM_INFO
	.align		4
.L_548:
        /*0028*/ 	.byte	0x04, 0x17
        /*002a*/ 	.short	(.L_550 - .L_549)
.L_549:
        /*002c*/ 	.word	0x00000000
        /*0030*/ 	.short	0x0002
        /*0032*/ 	.short	0x0008
        /*0034*/ 	.byte	0x00, 0xf0, 0x05, 0x00


	//----- nvinfo : EIATTR_KPARAM_INFO
	.align		4
.L_550:
        /*0038*/ 	.byte	0x04, 0x17
        /*003a*/ 	.short	(.L_552 - .L_551)
.L_551:
        /*003c*/ 	.word	0x00000000
        /*0040*/ 	.short	0x0001
        /*0042*/ 	.short	0x0004
        /*0044*/ 	.byte	0x00, 0xf0, 0x11, 0x00


	//----- nvinfo : EIATTR_KPARAM_INFO
	.align		4
.L_552:
        /*0048*/ 	.byte	0x04, 0x17
        /*004a*/ 	.short	(.L_554 - .L_553)
.L_553:
        /*004c*/ 	.word	0x00000000
        /*0050*/ 	.short	0x0000
        /*0052*/ 	.short	0x0000
        /*0054*/ 	.byte	0x00, 0xf0, 0x11, 0x00


	//----- nvinfo : EIATTR_SPARSE_MMA_MASK
	.align		4
.L_554:
        /*0058*/ 	.byte	0x03, 0x50
        /*005a*/ 	.short	0x0000


	//----- nvinfo : EIATTR_MAXREG_COUNT
	.align		4
        /*005c*/ 	.byte	0x03, 0x1b
        /*005e*/ 	.short	0x00ff


	//----- nvinfo : EIATTR_MERCURY_ISA_VERSION
	.align		4
        /*0060*/ 	.byte	0x03, 0x5f
        /*0062*/ 	.short	0x0101


	//----- nvinfo : EIATTR_VRC_CTA_INIT_COUNT
	.align		4
        /*0064*/ 	.byte	0x02, 0x4a
	.zero		1
	.zero		1


	//----- nvinfo : EIATTR_EXIT_INSTR_OFFSETS
	.align		4
        /*0068*/ 	.byte	0x04, 0x1c
        /*006a*/ 	.short	(.L_556 - .L_555)


	//   ....[0]....
.L_555:
        /*006c*/ 	.word	0x00000210


	//   ....[1]....
        /*0070*/ 	.word	0x000005b0


	//   ....[2]....
        /*0074*/ 	.word	0x00000740


	//   ....[3]....
        /*0078*/ 	.word	0x00000850


	//   ....[4]....
        /*007c*/ 	.word	0x000008d0


	//   ....[5]....
        /*0080*/ 	.word	0x000008f0


	//   ....[6]....
        /*0084*/ 	.word	0x000018d0


	//   ....[7]....
        /*0088*/ 	.word	0x00001990


	//----- nvinfo : EIATTR_MAX_THREADS
	.align		4
.L_556:
        /*008c*/ 	.byte	0x04, 0x05
        /*008e*/ 	.short	(.L_558 - .L_557)
.L_557:
        /*0090*/ 	.word	0x00000080
        /*0094*/ 	.word	0x00000001
        /*0098*/ 	.word	0x00000001


	//----- nvinfo : EIATTR_CRS_STACK_SIZE
	.align		4
.L_558:
        /*009c*/ 	.byte	0x04, 0x1e
        /*009e*/ 	.short	(.L_560 - .L_559)
.L_559:
        /*00a0*/ 	.word	0x00000000


	//----- nvinfo : EIATTR_CBANK_PARAM_SIZE
	.align		4
.L_560:
        /*00a4*/ 	.byte	0x03, 0x19
        /*00a6*/ 	.short	0x0028


	//----- nvinfo : EIATTR_PARAM_CBANK
	.align		4
        /*00a8*/ 	.byte	0x04, 0x0a
        /*00aa*/ 	.short	(.L_562 - .L_561)
	.align		4
.L_561:
        /*00ac*/ 	.word	index@(.nv.constant0._ZN3cub18CUB_300001_SM_10006detail9transform16transform_kernelINS2_10policy_hubILb1EN4cuda3std3__45tupleIJN6thrust24THRUST_300001_SM_1000_NS6detail15normal_iteratorINSA_10device_ptrIfEEEEEEEE10policy1000Ei16replace_negativeSF_JPfEEEvT0_iT1_T2_DpNS2_10kernel_argIT3_EE)
        /*00b0*/ 	.short	0x0380
        /*00b2*/ 	.short	0x0028


	//----- nvinfo : EIATTR_SW_WAR
	.align		4
.L_562:
        /*00b4*/ 	.byte	0x04, 0x36
        /*00b6*/ 	.short	(.L_564 - .L_563)
.L_563:
        /*00b8*/ 	.word	0x00000008
.L_564:


//--------------------- .nv.info._ZN3cub18CUB_300001_SM_10006detail9transform16transform_kernelINS2_10policy_hubILb0EN4cuda3std3__45tupleIJN6thrust24THRUST_300001_SM_1000_NS6detail15normal_iteratorINSA_10device_ptrIfEEEESF_EEEE10policy1000ElNS7_10multipliesIfEESF_JPfSL_EEEvT0_iT1_T2_DpNS2_10kernel_argIT3_EE --------------------------
	.section	.nv.info._ZN3cub18CUB_300001_SM_10006detail9transform16transform_kernelINS2_10policy_hubILb0EN4cuda3std3__45tupleIJN6thrust24THRUST_300001_SM_1000_NS6detail15normal_iteratorINSA_10device_ptrIfEEEESF_EEEE10policy1000ElNS7_10multipliesIfEESF_JPfSL_EEEvT0_iT1_T2_DpNS2_10kernel_argIT3_EE,"",@"SHT_CUDA_INFO"
	.sectionflags	@""
	.align	4


	//----- nvinfo : EIATTR_CUDA_API_VERSION
	.align		4
        /*0000*/ 	.byte	0x04, 0x37
        /*0002*/ 	.short	(.L_566 - .L_565)
.L_565:
        /*0004*/ 	.word	0x00000082


	//----- nvinfo : EIATTR_KPARAM_INFO
	.align		4
.L_566:
        /*0008*/ 	.byte	0x04, 0x17
        /*000a*/ 	.short	(.L_568 - .L_567)
.L_567:
        /*000c*/ 	.word	0x00000000
        /*0010*/ 	.short	0x0005
        /*0012*/ 	.short	0x0028
        /*0014*/ 	.byte	0x00, 0xf0, 0x41, 0x00


	//----- nvinfo : EIATTR_KPARAM_INFO
	.align		4
.L_568:
        /*0018*/ 	.byte	0x04, 0x17
        /*001a*/ 	.short	(.L_570 - .L_569)
.L_569:
        /*001c*/ 	.word	0x00000000
        /*0020*/ 	.short	0x0004
        /*0022*/ 	.short	0x0018
        /*0024*/ 	.byte	0x00, 0xf0, 0x41, 0x00


	//----- nvinfo : EIATTR_KPARAM_INFO
	.align		4
.L_570:
        /*0028*/ 	.byte	0x04, 0x17
        /*002a*/ 	.short	(.L_572 - .L_571)
.L_571:
        /*002c*/ 	.word	0x00000000
        /*0030*/ 	.short	0x0003
        /*0032*/ 	.short	0x0010
        /*0034*/ 	.byte	0x00, 0xf0, 0x21, 0x00


	//----- nvinfo : EIATTR_KPARAM_INFO
	.align		4
.L_572:
        /*0038*/ 	.byte	0x04, 0x17
        /*003a*/ 	.short	(.L_574 - .L_573)
.L_573:
        /*003c*/ 	.word	0x00000000
        /*0040*/ 	.short	0x0002
        /*0042*/ 	.short	0x000c
        /*0044*/ 	.byte	0x00, 0xf0, 0x05, 0x00


	//----- nvinfo : EIATTR_KPARAM_INFO
	.align		4
.L_574:
        /*0048*/ 	.byte	0x04, 0x17
        /*004a*/ 	.short	(.L_576 - .L_575)
.L_575:
        /*004c*/ 	.word	0x00000000
        /*0050*/ 	.short	0x0001
        /*0052*/ 	.short	0x0008
        /*0054*/ 	.byte	0x00, 0xf0, 0x11, 0x00


	//----- nvinfo : EIATTR_KPARAM_INFO
	.align		4
.L_576:
        /*0058*/ 	.byte	0x04, 0x17
        /*005a*/ 	.short	(.L_578 - .L_577)
.L_577:
        /*005c*/ 	.word	0x00000000
        /*0060*/ 	.short	0x0000
        /*0062*/ 	.short	0x0000
        /*0064*/ 	.byte	0x00, 0xf0, 0x21, 0x00


	//----- nvinfo : EIATTR_SPARSE_MMA_MASK
	.align		4
.L_578:
        /*0068*/ 	.byte	0x03, 0x50
        /*006a*/ 	.short	0x0000


	//----- nvinfo : EIATTR_MAXREG_COUNT
	.align		4
        /*006c*/ 	.byte	0x03, 0x1b
        /*006e*/ 	.short	0x00ff


	//----- nvinfo : EIATTR_NUM_BARRIERS
	.align		4
        /*0070*/ 	.byte	0x02, 0x4c
        /*0072*/ 	.byte	0x01
	.zero		1


	//----- nvinfo : EIATTR_MERCURY_ISA_VERSION
	.align		4
        /*0074*/ 	.byte	0x03, 0x5f
        /*0076*/ 	.short	0x0101


	//----- nvinfo : EIATTR_COOP_GROUP_MASK_REGIDS
	.align		4
        /*0078*/ 	.byte	0x04, 0x29
        /*007a*/ 	.short	(.L_580 - .L_579)


	//   ....[0]....
.L_579:
        /*007c*/ 	.word	0xffffffff


	//----- nvinfo : EIATTR_COOP_GROUP_INSTR_OFFSETS
	.align		4
.L_580:
        /*0080*/ 	.byte	0x04, 0x28
        /*0082*/ 	.short	(.L_582 - .L_581)


	//   ....[0]....
.L_581:
        /*0084*/ 	.word	0x000019c0


	//----- nvinfo : EIATTR_VRC_CTA_INIT_COUNT
	.align		4
.L_582:
        /*0088*/ 	.byte	0x02, 0x4a
	.zero		1
	.zero		1


	//----- nvinfo : EIATTR_MBARRIER_INSTR_OFFSETS
	.align		4
        /*008c*/ 	.byte	0x04, 0x39
        /*008e*/ 	.short	(.L_584 - .L_583)


	//   ....[0]....
.L_583:
        /*0090*/ 	.word	0x000002d0
        /*0094*/ 	.word	0x000000ff
        /*0098*/ 	.word	0x00000000
        /*009c*/ 	.short	0x0100
        /*009e*/ 	.byte	0x11
	.zero		1


	//   ....[1]....
        /*00a0*/ 	.word	0x000004a0
        /*00a4*/ 	.word	0x000000ff
        /*00a8*/ 	.word	0x00000000
        /*00ac*/ 	.short	0x010a
        /*00ae*/ 	.byte	0x04
	.zero		1


	//----- nvinfo : EIATTR_NUM_MBARRIERS
	.align		4
.L_584:
        /*00b0*/ 	.byte	0x03, 0x38
        /*00b2*/ 	.short	0x0001


	//----- nvinfo : EIATTR_EXIT_INSTR_OFFSETS
	.align		4
        /*00b4*/ 	.byte	0x04, 0x1c
        /*00b6*/ 	.short	(.L_586 - .L_585)


	//   ....[0]....
.L_585:
        /*00b8*/ 	.word	0x00001a10


	//   ....[1]....
        /*00bc*/ 	.word	0x00001c00


	//   ....[2]....
        /*00c0*/ 	.word	0x00001c30


	//   ....[3]....
        /*00c4*/ 	.word	0x00001dd0


	//----- nvinfo : EIATTR_MAX_THREADS
	.align		4
.L_586:
        /*00c8*/ 	.byte	0x04, 0x05
        /*00ca*/ 	.short	(.L_588 - .L_587)
.L_587:
        /*00cc*/ 	.word	0x00000080
        /*00d0*/ 	.word	0x00000001
        /*00d4*/ 	.word	0x00000001


	//----- nvinfo : EIATTR_CRS_STACK_SIZE
	.align		4
.L_588:
        /*00d8*/ 	.byte	0x04, 0x1e
        /*00da*/ 	.short	(.L_590 - .L_589)
.L_589:
        /*00dc*/ 	.word	0x00000000


	//----- nvinfo : EIATTR_CBANK_PARAM_SIZE
	.align		4
.L_590:
        /*00e0*/ 	.byte	0x03, 0x19
        /*00e2*/ 	.short	0x0038


	//----- nvinfo : EIATTR_PARAM_CBANK
	.align		4
        /*00e4*/ 	.byte	0x04, 0x0a
        /*00e6*/ 	.short	(.L_592 - .L_591)
	.align		4
.L_591:
        /*00e8*/ 	.word	index@(.nv.constant0._ZN3cub18CUB_300001_SM_10006detail9transform16transform_kernelINS2_10policy_hubILb0EN4cuda3std3__45tupleIJN6thrust24THRUST_300001_SM_1000_NS6detail15normal_iteratorINSA_10device_ptrIfEEEESF_EEEE10policy1000ElNS7_10multipliesIfEESF_JPfSL_EEEvT0_iT1_T2_DpNS2_10kernel_argIT3_EE)
        /*00ec*/ 	.short	0x0380
        /*00ee*/ 	.short	0x0038


	//----- nvinfo : EIATTR_SW_WAR
	.align		4
.L_592:
        /*00f0*/ 	.byte	0x04, 0x36
        /*00f2*/ 	.short	(.L_594 - .L_593)
.L_593:
        /*00f4*/ 	.word	0x00000008
.L_594:


//--------------------- .nv.info._ZN3cub18CUB_300001_SM_10006detail9transform16transform_kernelINS2_10policy_hubILb0EN4cuda3std3__45tupleIJN6thrust24THRUST_300001_SM_1000_NS6detail15normal_iteratorINSA_10device_ptrIfEEEESF_EEEE10policy1000EiNS7_10multipliesIfEESF_JPfSL_EEEvT0_iT1_T2_DpNS2_10kernel_argIT3_EE --------------------------
	.section	.nv.info._ZN3cub18CUB_300001_SM_10006detail9transform16transform_kernelINS2_10policy_hubILb0EN4cuda3std3__45tupleIJN6thrust24THRUST_300001_SM_1000_NS6detail15normal_iteratorINSA_10device_ptrIfEEEESF_EEEE10policy1000EiNS7_10multipliesIfEESF_JPfSL_EEEvT0_iT1_T2_DpNS2_10kernel_argIT3_EE,"",@"SHT_CUDA_INFO"
	.sectionflags	@""
	.align	4


	//----- nvinfo : EIATTR_CUDA_API_VERSION
	.align		4
        /*0000*/ 	.byte	0x04, 0x37
        /*0002*/ 	.short	(.L_596 - .L_595)
.L_595:
        /*0004*/ 	.word	0x00000082


	//----- nvinfo : EIATTR_KPARAM_INFO
	.align		4
.L_596:
        /*0008*/ 	.byte	0x04, 0x17
        /*000a*/ 	.short	(.L_598 - .L_597)
.L_597:
        /*000c*/ 	.word	0x00000000
        /*0010*/ 	.short	0x0005
        /*0012*/ 	.short	0x0028
        /*0014*/ 	.byte	0x00, 0xf0, 0x41, 0x00


	//----- nvinfo : EIATTR_KPARAM_INFO
	.align		4
.L_598:
        /*0018*/ 	.byte	0x04, 0x17
        /*001a*/ 	.short	(.L_600 - .L_599)
.L_599:
        /*001c*/ 	.word	0x00000000
        /*0020*/ 	.short	0x0004
        /*0022*/ 	.short	0x0018
        /*0024*/ 	.byte	0x00, 0xf0, 0x41, 0x00


	//----- nvinfo : EIATTR_KPARAM_INFO
	.align		4
.L_600:
        /*0028*/ 	.byte	0x04, 0x17
        /*002a*/ 	.short	(.L_602 - .L_601)
.L_601:
        /*002c*/ 	.word	0x00000000
        /*0030*/ 	.short	0x0003
        /*0032*/ 	.short	0x0010
        /*0034*/ 	.byte	0x00, 0xf0, 0x21, 0x00


	//----- nvinfo : EIATTR_KPARAM_INFO
	.align		4
.L_602:
        /*0038*/ 	.byte	0x04, 0x17
        /*003a*/ 	.short	(.L_604 - .L_603)
.L_603:
        /*003c*/ 	.word	0x00000000
        /*0040*/ 	.short	0x0002
        /*0042*/ 	.short	0x0008
        /*0044*/ 	.byte	0x00, 0xf0, 0x05, 0x00


	//----- nvinfo : EIATTR_KPARAM_INFO
	.align		4
.L_604:
        /*0048*/ 	.byte	0x04, 0x17
        /*004a*/ 	.short	(.L_606 - .L_605)
.L_605:
        /*004c*/ 	.word	0x00000000
        /*0050*/ 	.short	0x0001
        /*0052*/ 	.short	0x0004
        /*0054*/ 	.byte	0x00, 0xf0, 0x11, 0x00


	//----- nvinfo : EIATTR_KPARAM_INFO
	.align		4
.L_606:
        /*0058*/ 	.byte	0x04, 0x17
        /*005a*/ 	.short	(.L_608 - .L_607)
.L_607:
        /*005c*/ 	.word	0x00000000
        /*0060*/ 	.short	0x0000
        /*0062*/ 	.short	0x0000
        /*0064*/ 	.byte	0x00, 0xf0, 0x11, 0x00


	//----- nvinfo : EIATTR_SPARSE_MMA_MASK
	.align		4
.L_608:
        /*0068*/ 	.byte	0x03, 0x50
        /*006a*/ 	.short	0x0000


	//----- nvinfo : EIATTR_MAXREG_COUNT
	.align		4
        /*006c*/ 	.byte	0x03, 0x1b
        /*006e*/ 	.short	0x00ff


	//----- nvinfo : EIATTR_NUM_BARRIERS
	.align		4
        /*0070*/ 	.byte	0x02, 0x4c
        /*0072*/ 	.byte	0x01
	.zero		1


	//----- nvinfo : EIATTR_MERCURY_ISA_VERSION
	.align		4
        /*0074*/ 	.byte	0x03, 0x5f
        /*0076*/ 	.short	0x0101


	//----- nvinfo : EIATTR_COOP_GROUP_MASK_REGIDS
	.align		4
        /*0078*/ 	.byte	0x04, 0x29
        /*007a*/ 	.short	(.L_610 - .L_609)


	//   ....[0]....
.L_609:
        /*007c*/ 	.word	0xffffffff


	//----- nvinfo : EIATTR_COOP_GROUP_INSTR_OFFSETS
	.align		4
.L_610:
        /*0080*/ 	.byte	0x04, 0x28
        /*0082*/ 	.short	(.L_612 - .L_611)


	//   ....[0]....
.L_611:
        /*0084*/ 	.word	0x000019e0


	//----- nvinfo : EIATTR_VRC_CTA_INIT_COUNT
	.align		4
.L_612:
        /*0088*/ 	.byte	0x02, 0x4a
	.zero		1
	.zero		1


	//----- nvinfo : EIATTR_MBARRIER_INSTR_OFFSETS
	.align		4
        /*008c*/ 	.byte	0x04, 0x39
        /*008e*/ 	.short	(.L_614 - .L_613)


	//   ....[0]....
.L_613:
        /*0090*/ 	.word	0x00000270
        /*0094*/ 	.word	0x000000ff
        /*0098*/ 	.word	0x00000000
        /*009c*/ 	.short	0x0100
        /*009e*/ 	.byte	0x0f
	.zero		1


	//   ....[1]....
        /*00a0*/ 	.word	0x00000420
        /*00a4*/ 	.word	0x000000ff
        /*00a8*/ 	.word	0x00000000
        /*00ac*/ 	.short	0x010a
        /*00ae*/ 	.byte	0x04
	.zero		1


	//----- nvinfo : EIATTR_NUM_MBARRIERS
	.align		4
.L_614:
        /*00b0*/ 	.byte	0x03, 0x38
        /*00b2*/ 	.short	0x0001


	//----- nvinfo : EIATTR_EXIT_INSTR_OFFSETS
	.align		4
        /*00b4*/ 	.byte	0x04, 0x1c
        /*00b6*/ 	.short	(.L_616 - .L_615)


	//   ....[0]....
.L_615:
        /*00b8*/ 	.word	0x00001a30


	//   ....[1]....
        /*00bc*/ 	.word	0x00001bc0


	//   ....[2]....
        /*00c0*/ 	.word	0x00001c30


	//   ....[3]....
        /*00c4*/ 	.word	0x00001e10


	//----- nvinfo : EIATTR_MAX_THREADS
	.align		4
.L_616:
        /*00c8*/ 	.byte	0x04, 0x05
        /*00ca*/ 	.short	(.L_618 - .L_617)
.L_617:
        /*00cc*/ 	.word	0x00000080
        /*00d0*/ 	.word	0x00000001
        /*00d4*/ 	.word	0x00000001


	//----- nvinfo : EIATTR_CRS_STACK_SIZE
	.align		4
.L_618:
        /*00d8*/ 	.byte	0x04, 0x1e
        /*00da*/ 	.short	(.L_620 - .L_619)
.L_619:
        /*00dc*/ 	.word	0x00000000


	//----- nvinfo : EIATTR_CBANK_PARAM_SIZE
	.align		4
.L_620:
        /*00e0*/ 	.byte	0x03, 0x19
        /*00e2*/ 	.short	0x0038


	//----- nvinfo : EIATTR_PARAM_CBANK
	.align		4
        /*00e4*/ 	.byte	0x04, 0x0a
        /*00e6*/ 	.short	(.L_622 - .L_621)
	.align		4
.L_621:
        /*00e8*/ 	.word	index@(.nv.constant0._ZN3cub18CUB_300001_SM_10006detail9transform16transform_kernelINS2_10policy_hubILb0EN4cuda3std3__45tupleIJN6thrust24THRUST_300001_SM_1000_NS6detail15normal_iteratorINSA_10device_ptrIfEEEESF_EEEE10policy1000EiNS7_10multipliesIfEESF_JPfSL_EEEvT0_iT1_T2_DpNS2_10kernel_argIT3_EE)
        /*00ec*/ 	.short	0x0380
        /*00ee*/ 	.short	0x0038


	//----- nvinfo : EIATTR_SW_WAR
	.align		4
.L_622:
        /*00f0*/ 	.byte	0x04, 0x36
        /*00f2*/ 	.short	(.L_624 - .L_623)
.L_623:
        /*00f4*/ 	.word	0x00000008
.L_624:


//--------------------- .nv.info._ZN3cub18CUB_300001_SM_10006detail9transform16transform_kernelINS2_10policy_hubILb0EN4cuda3std3__45tupleIJN6thrust24THRUST_300001_SM_1000_NS6detail15normal_iteratorINSA_10device_ptrIfEEEENSA_17constant_iteratorIfNSA_11use_defaultESH_EEEEEE10policy1000ElNS7_5minusIfEESF_JPfSI_EEEvT0_iT1_T2_DpNS2_10kernel_argIT3_EE --------------------------
	.section	.nv.info._ZN3cub18CUB_300001_SM_10006detail9transform16transform_kernelINS2_10policy_hubILb0EN4cuda3std3__45tupleIJN6thrust24THRUST_300001_SM_1000_NS6detail15normal_iteratorINSA_10device_ptrIfEEEENSA_17constant_iteratorIfNSA_11use_defaultESH_EEEEEE10policy1000ElNS7_5minusIfEESF_JPfSI_EEEvT0_iT1_T2_DpNS2_10kernel_argIT3_EE,"",@"SHT_CUDA_INFO"
	.sectionflags	@""
	.align	4


	//----- nvinfo : EIATTR_CUDA_API_VERSION
	.align		4
        /*0000*/ 	.byte	0x04, 0x37
        /*0002*/ 	.short	(.L_626 - .L_625)
.L_625:
        /*0004*/ 	.word	0x00000082


	//----- nvinfo : EIATTR_KPARAM_INFO
	.align		4
.L_626:
        /*0008*/ 	.byte	0x04, 0x17
        /*000a*/ 	.short	(.L_628 - .L_627)
.L_627:
        /*000c*/ 	.word	0x00000000
        /*0010*/ 	.short	0x0005
        /*0012*/ 	.short	0x0028
        /*0014*/ 	.byte	0x00, 0xf0, 0x41, 0x00


	//----- nvinfo : EIATTR_KPARAM_INFO
	.align		4
.L_628:
        /*0018*/ 	.byte	0x04, 0x17
        /*001a*/ 	.short	(.L_630 - .L_629)
.L_629:
        /*001c*/ 	.word	0x00000000
        /*0020*/ 	.short	0x0004
        /*0022*/ 	.short	0x0018
        /*0024*/ 	.byte	0x00, 0xf0, 0x41, 0x00


	//----- nvinfo : EIATTR_KPARAM_INFO
	.align		4
.L_630:
        /*0028*/ 	.byte	0x04, 0x17
        /*002a*/ 	.short	(.L_632 - .L_631)
.L_631:
        /*002c*/ 	.word	0x00000000
        /*0030*/ 	.short	0x0003
        /*0032*/ 	.short	0x0010
        /*0034*/ 	.byte	0x00, 0xf0, 0x21, 0x00


	//----- nvinfo : EIATTR_KPARAM_INFO
	.align		4
.L_632:
        /*0038*/ 	.byte	0x04, 0x17
        /*003a*/ 	.short	(.L_634 - .L_633)
.L_633:
        /*003c*/ 	.word	0x00000000
        /*0040*/ 	.short	0x0002
        /*0042*/ 	.short	0x000c
        /*0044*/ 	.byte	0x00, 0xf0, 0x05, 0x00


	//----- nvinfo : EIATTR_KPARAM_INFO
	.align		4
.L_634:
        /*0048*/ 	.byte	0x04, 0x17
        /*004a*/ 	.short	(.L_636 - .L_635)
.L_635:
        /*004c*/ 	.word	0x00000000
        /*0050*/ 	.short	0x0001
        /*0052*/ 	.short	0x0008
        /*0054*/ 	.byte	0x00, 0xf0, 0x11, 0x00


	//----- nvinfo : EIATTR_KPARAM_INFO
	.align		4
.L_636:
        /*0058*/ 	.byte	0x04, 0x17
        /*005a*/ 	.short	(.L_638 - .L_637)
.L_637:
        /*005c*/ 	.word	0x00000000
        /*0060*/ 	.short	0x0000
        /*0062*/ 	.short	0x0000
        /*0064*/ 	.byte	0x00, 0xf0, 0x21, 0x00


	//----- nvinfo : EIATTR_SPARSE_MMA_MASK
	.align		4
.L_638:
        /*0068*/ 	.byte	0x03, 0x50
        /*006a*/ 	.short	0x0000


	//----- nvinfo : EIATTR_MAXREG_COUNT
	.align		4
        /*006c*/ 	.byte	0x03, 0x1b
        /*006e*/ 	.short	0x00ff


	//----- nvinfo : EIATTR_MERCURY_ISA_VERSION
	.align		4
        /*0070*/ 	.byte	0x03, 0x5f
        /*0072*/ 	.short	0x0101


	//----- nvinfo : EIATTR_VRC_CTA_INIT_COUNT
	.align		4
        /*0074*/ 	.byte	0x02, 0x4a
	.zero		1
	.zero		1


	//----- nvinfo : EIATTR_EXIT_INSTR_OFFSETS
	.align		4
        /*0078*/ 	.byte	0x04, 0x1c
        /*007a*/ 	.short	(.L_640 - .L_639)


	//   ....[0]....
.L_639:
        /*007c*/ 	.word	0x000002a0


	//   ....[1]....
        /*0080*/ 	.word	0x00000a10


	//   ....[2]....
        /*0084*/ 	.word	0x00000c80


	//   ....[3]....
        /*0088*/ 	.word	0x00000de0


	//   ....[4]....
        /*008c*/ 	.word	0x00000e10


	//   ....[5]....
        /*0090*/ 	.word	0x00000e80


	//   ....[6]....
        /*0094*/ 	.word	0x00000ea0


	//   ....[7]....
        /*0098*/ 	.word	0x00001370


	//   ....[8]....
        /*009c*/ 	.word	0x00001590


	//   ....[9]....
        /*00a0*/ 	.word	0x000016f0


	//   ....[10]....
        /*00a4*/ 	.word	0x000017a0


	//----- nvinfo : EIATTR_MAX_THREADS
	.align		4
.L_640:
        /*00a8*/ 	.byte	0x04, 0x05
        /*00aa*/ 	.short	(.L_642 - .L_641)
.L_641:
        /*00ac*/ 	.word	0x00000080
        /*00b0*/ 	.word	0x00000001
        /*00b4*/ 	.word	0x00000001


	//----- nvinfo : EIATTR_CRS_STACK_SIZE
	.align		4
.L_642:
        /*00b8*/ 	.byte	0x04, 0x1e
        /*00ba*/ 	.short	(.L_644 - .L_643)
.L_643:
        /*00bc*/ 	.word	0x00000000


	//----- nvinfo : EIATTR_CBANK_PARAM_SIZE
	.align		4
.L_644:
        /*00c0*/ 	.byte	0x03, 0x19
        /*00c2*/ 	.short	0x0038


	//----- nvinfo : EIATTR_PARAM_CBANK
	.align		4
        /*00c4*/ 	.byte	0x04, 0x0a
        /*00c6*/ 	.short	(.L_646 - .L_645)
	.align		4
.L_645:
        /*00c8*/ 	.word	index@(.nv.constant0._ZN3cub18CUB_300001_SM_10006detail9transform16transform_kernelINS2_10policy_hubILb0EN4cuda3std3__45tupleIJN6thrust24THRUST_300001_SM_1000_NS6detail15normal_iteratorINSA_10device_ptrIfEEEENSA_17constant_iteratorIfNSA_11use_defaultESH_EEEEEE10policy1000ElNS7_5minusIfEESF_JPfSI_EEEvT0_iT1_T2_DpNS2_10kernel_argIT3_EE)
        /*00cc*/ 	.short	0x0380
        /*00ce*/ 	.short	0x0038


	//----- nvinfo : EIATTR_SW_WAR
	.align		4
.L_646:
        /*00d0*/ 	.byte	0x04, 0x36
        /*00d2*/ 	.short	(.L_648 - .L_647)
.L_647:
        /*00d4*/ 	.word	0x00000008
.L_648:


//--------------------- .nv.info._ZN3cub18CUB_300001_SM_10006detail9transform16transform_kernelINS2_10policy_hubILb0EN4cuda3std3__45tupleIJN6thrust24THRUST_300001_SM_1000_NS6detail15normal_iteratorINSA_10device_ptrIfEEEENSA_17constant_iteratorIfNSA_11use_defaultESH_EEEEEE10policy1000EiNS7_5minusIfEESF_JPfSI_EEEvT0_iT1_T2_DpNS2_10kernel_argIT3_EE --------------------------
	.section	.nv.info._ZN3cub18CUB_300001_SM_10006detail9transform16transform_kernelINS2_10policy_hubILb0EN4cuda3std3__45tupleIJN6thrust24THRUST_300001_SM_1000_NS6detail15normal_iteratorINSA_10device_ptrIfEEEENSA_17constant_iteratorIfNSA_11use_defaultESH_EEEEEE10policy1000EiNS7_5minusIfEESF_JPfSI_EEEvT0_iT1_T2_DpNS2_10kernel_argIT3_EE,"",@"SHT_CUDA_INFO"
	.sectionflags	@""
	.align	4


	//----- nvinfo : EIATTR_CUDA_API_VERSION
	.align		4
        /*0000*/ 	.byte	0x04, 0x37
        /*0002*/ 	.short	(.L_650 - .L_649)
.L_649:
        /*0004*/ 	.word	0x00000082


	//----- nvinfo : EIATTR_KPARAM_INFO
	.align		4
.L_650:
        /*0008*/ 	.byte	0x04, 0x17
        /*000a*/ 	.short	(.L_652 - .L_651)
.L_651:
        /*000c*/ 	.word	0x00000000
        /*0010*/ 	.short	0x0005
        /*0012*/ 	.short	0x0028
        /*0014*/ 	.byte	0x00, 0xf0, 0x41, 0x00


	//----- nvinfo : EIATTR_KPARAM_INFO
	.align		4
.L_652:
        /*0018*/ 	.byte	0x04, 0x17
        /*001a*/ 	.short	(.L_654 - .L_653)
.L_653:
        /*001c*/ 	.word	0x00000000
        /*0020*/ 	.short	0x0004
        /*0022*/ 	.short	0x0018
        /*0024*/ 	.byte	0x00, 0xf0, 0x41, 0x00


	//----- nvinfo : EIATTR_KPARAM_INFO
	.align		4
.L_654:
        /*0028*/ 	.byte	0x04, 0x17
        /*002a*/ 	.short	(.L_656 - .L_655)
.L_655:
        /*002c*/ 	.word	0x00000000
        /*0030*/ 	.short	0x0003
        /*0032*/ 	.short	0x0010
        /*0034*/ 	.byte	0x00, 0xf0, 0x21, 0x00


	//----- nvinfo : EIATTR_KPARAM_INFO
	.align		4
.L_656:
        /*0038*/ 	.byte	0x04, 0x17
        /*003a*/ 	.short	(.L_658 - .L_657)
.L_657:
        /*003c*/ 	.word	0x00000000
        /*0040*/ 	.short	0x0002
        /*0042*/ 	.short	0x0008
        /*0044*/ 	.byte	0x00, 0xf0, 0x05, 0x00


	//----- nvinfo : EIATTR_KPARAM_INFO
	.align		4
.L_658:
        /*0048*/ 	.byte	0x04, 0x17
        /*004a*/ 	.short	(.L_660 - .L_659)
.L_659:
        /*004c*/ 	.word	0x00000000
        /*0050*/ 	.short	0x0001
        /*0052*/ 	.short	0x0004
        /*0054*/ 	.byte	0x00, 0xf0, 0x11, 0x00


	//----- nvinfo : EIATTR_KPARAM_INFO
	.align		4
.L_660:
        /*0058*/ 	.byte	0x04, 0x17
        /*005a*/ 	.short	(.L_662 - .L_661)
.L_661:
        /*005c*/ 	.word	0x00000000
        /*0060*/ 	.short	0x0000
        /*0062*/ 	.short	0x0000
        /*0064*/ 	.byte	0x00, 0xf0, 0x11, 0x00


	//----- nvinfo : EIATTR_SPARSE_MMA_MASK
	.align		4
.L_662:
        /*0068*/ 	.byte	0x03, 0x50
        /*006a*/ 	.short	0x0000


	//----- nvinfo : EIATTR_MAXREG_COUNT
	.align		4
        /*006c*/ 	.byte	0x03, 0x1b
        /*006e*/ 	.short	0x00ff


	//----- nvinfo : EIATTR_MERCURY_ISA_VERSION
	.align		4
        /*0070*/ 	.byte	0x03, 0x5f
        /*0072*/ 	.short	0x0101


	//----- nvinfo : EIATTR_VRC_CTA_INIT_COUNT
	.align		4
        /*0074*/ 	.byte	0x02, 0x4a
	.zero		1
	.zero		1


	//----- nvinfo : EIATTR_EXIT_INSTR_OFFSETS
	.align		4
        /*0078*/ 	.byte	0x04, 0x1c
        /*007a*/ 	.short	(.L_664 - .L_663)


	//   ....[0]....
.L_663:
        /*007c*/ 	.word	0x000001f0


	//   ....[1]....
        /*0080*/ 	.word	0x000006c0


	//   ....[2]....
        /*0084*/ 	.word	0x000008f0


	//   ....[3]....
        /*0088*/ 	.word	0x00000a50


	//   ....[4]....
        /*008c*/ 	.word	0x00000b20


	//   ....[5]....
        /*0090*/ 	.word	0x00000b40


	//   ....[6]....
        /*0094*/ 	.word	0x00000f60


	//   ....[7]....
        /*0098*/ 	.word	0x000011d0


	//   ....[8]....
        /*009c*/ 	.word	0x00001330


	//   ....[9]....
        /*00a0*/ 	.word	0x00001360


	//   ....[10]....
        /*00a4*/ 	.word	0x000013d0


	//----- nvinfo : EIATTR_MAX_THREADS
	.align		4
.L_664:
        /*00a8*/ 	.byte	0x04, 0x05
        /*00aa*/ 	.short	(.L_666 - .L_665)
.L_665:
        /*00ac*/ 	.word	0x00000080
        /*00b0*/ 	.word	0x00000001
        /*00b4*/ 	.word	0x00000001


	//----- nvinfo : EIATTR_CRS_STACK_SIZE
	.align		4
.L_666:
        /*00b8*/ 	.byte	0x04, 0x1e
        /*00ba*/ 	.short	(.L_668 - .L_667)
.L_667:
        /*00bc*/ 	.word	0x00000000


	//----- nvinfo : EIATTR_CBANK_PARAM_SIZE
	.align		4
.L_668:
        /*00c0*/ 	.byte	0x03, 0x19
        /*00c2*/ 	.short	0x0038


	//----- nvinfo : EIATTR_PARAM_CBANK
	.align		4
        /*00c4*/ 	.byte	0x04, 0x0a
        /*00c6*/ 	.short	(.L_670 - .L_669)
	.align		4
.L_669:
        /*00c8*/ 	.word	index@(.nv.constant0._ZN3cub18CUB_300001_SM_10006detail9transform16transform_kernelINS2_10policy_hubILb0EN4cuda3std3__45tupleIJN6thrust24THRUST_300001_SM_1000_NS6detail15normal_iteratorINSA_10device_ptrIfEEEENSA_17constant_iteratorIfNSA_11use_defaultESH_EEEEEE10policy1000EiNS7_5minusIfEESF_JPfSI_EEEvT0_iT1_T2_DpNS2_10kernel_argIT3_EE)
        /*00cc*/ 	.short	0x0380
        /*00ce*/ 	.short	0x0038


	//----- nvinfo : EIATTR_SW_WAR
	.align		4
.L_670:
        /*00d0*/ 	.byte	0x04, 0x36
        /*00d2*/ 	.short	(.L_672 - .L_671)
.L_671:
        /*00d4*/ 	.word	0x00000008
.L_672:


//--------------------- .nv.info._ZN3cub18CUB_300001_SM_10006detail9transform16transform_kernelINS2_10policy_hubILb1EN4cuda3std3__45tupleIJN6thrust24THRUST_300001_SM_1000_NS6detail15normal_iteratorINSA_10device_ptrIfEEEESF_EEEE10policy1000El12diff_functorSF_JPfSK_EEEvT0_iT1_T2_DpNS2_10kernel_argIT3_EE --------------------------
	.section	.nv.info._ZN3cub18CUB_300001_SM_10006detail9transform16transform_kernelINS2_10policy_hubILb1EN4cuda3std3__45tupleIJN6thrust24THRUST_300001_SM_1000_NS6detail15normal_iteratorINSA_10device_ptrIfEEEESF_EEEE10policy1000El12diff_functorSF_JPfSK_EEEvT0_iT1_T2_DpNS2_10kernel_argIT3_EE,"",@"SHT_CUDA_INFO"
	.sectionflags	@""
	.align	4


	//----- nvinfo : EIATTR_CUDA_API_VERSION
	.align		4
        /*0000*/ 	.byte	0x04, 0x37
        /*0002*/ 	.short	(.L_674 - .L_673)
.L_673:
        /*0004*/ 	.word	0x00000082


	//----- nvinfo : EIATTR_KPARAM_INFO
	.align		4
.L_674:
        /*0008*/ 	.byte	0x04, 0x17
        /*000a*/ 	.short	(.L_676 - .L_675)
.L_675:
        /*000c*/ 	.word	0x00000000
        /*0010*/ 	.short	0x0005
        /*0012*/ 	.short	0x0028
        /*0014*/ 	.byte	0x00, 0xf0, 0x41, 0x00


	//----- nvinfo : EIATTR_KPARAM_INFO
	.align		4
.L_676:
        /*0018*/ 	.byte	0x04, 0x17
        /*001a*/ 	.short	(.L_678 - .L_677)
.L_677:
        /*001c*/ 	.word	0x00000000
        /*0020*/ 	.short	0x0004
        /*0022*/ 	.short	0x0018
        /*0024*/ 	.byte	0x00, 0xf0, 0x41, 0x00


	//----- nvinfo : EIATTR_KPARAM_INFO
	.align		4
.L_678:
        /*0028*/ 	.byte	0x04, 0x17
        /*002a*/ 	.short	(.L_680 - .L_679)
.L_679:
        /*002c*/ 	.word	0x00000000
        /*0030*/ 	.short	0x0003
        /*0032*/ 	.short	0x0010
        /*0034*/ 	.byte	0x00, 0xf0, 0x21, 0x00


	//----- nvinfo : EIATTR_KPARAM_INFO
	.align		4
.L_680:
        /*0038*/ 	.byte	0x04, 0x17
        /*003a*/ 	.short	(.L_682 - .L_681)
.L_681:
        /*003c*/ 	.word	0x00000000
        /*0040*/ 	.short	0x0002
        /*0042*/ 	.short	0x000c
        /*0044*/ 	.byte	0x00, 0xf0, 0x05, 0x00


	//----- nvinfo : EIATTR_KPARAM_INFO
	.align		4
.L_682:
        /*0048*/ 	.byte	0x04, 0x17
        /*004a*/ 	.short	(.L_684 - .L_683)
.L_683:
        /*004c*/ 	.word	0x00000000
        /*0050*/ 	.short	0x0001
        /*0052*/ 	.short	0x0008
        /*0054*/ 	.byte	0x00, 0xf0, 0x11, 0x00


	//----- nvinfo : EIATTR_KPARAM_INFO
	.align		4
.L_684:
        /*0058*/ 	.byte	0x04, 0x17
        /*005a*/ 	.short	(.L_686 - .L_685)
.L_685:
        /*005c*/ 	.word	0x00000000
        /*0060*/ 	.short	0x0000
        /*0062*/ 	.short	0x0000
        /*0064*/ 	.byte	0x00, 0xf0, 0x21, 0x00


	//----- nvinfo : EIATTR_SPARSE_MMA_MASK
	.align		4
.L_686:
        /*0068*/ 	.byte	0x03, 0x50
        /*006a*/ 	.short	0x0000


	//----- nvinfo : EIATTR_MAXREG_COUNT
	.align		4
        /*006c*/ 	.byte	0x03, 0x1b
        /*006e*/ 	.short	0x00ff


	//----- nvinfo : EIATTR_MERCURY_ISA_VERSION
	.align		4
        /*0070*/ 	.byte	0x03, 0x5f
        /*0072*/ 	.short	0x0101


	//----- nvinfo : EIATTR_VRC_CTA_INIT_COUNT
	.align		4
        /*0074*/ 	.byte	0x02, 0x4a
	.zero		1
	.zero		1


	//----- nvinfo : EIATTR_EXIT_INSTR_OFFSETS
	.align		4
        /*0078*/ 	.byte	0x04, 0x1c
        /*007a*/ 	.short	(.L_688 - .L_687)


	//   ....[0]....
.L_687:
        /*007c*/ 	.word	0x00000460


	//   ....[1]....
        /*0080*/ 	.word	0x00000d40


	//   ....[2]....
        /*0084*/ 	.word	0x00000ff0


	//   ....[3]....
        /*0088*/ 	.word	0x00001170


	//   ....[4]....
        /*008c*/ 	.word	0x000011a0


	//   ....[5]....
        /*0090*/ 	.word	0x00001220


	//   ....[6]....
        /*0094*/ 	.word	0x00001250


	//   ....[7]....
        /*0098*/ 	.word	0x00001950


	//   ....[8]....
        /*009c*/ 	.word	0x00001c10


	//   ....[9]....
        /*00a0*/ 	.word	0x00001dc0


	//   ....[10]....
        /*00a4*/ 	.word	0x00001ef0


	//----- nvinfo : EIATTR_MAX_THREADS
	.align		4
.L_688:
        /*00a8*/ 	.byte	0x04, 0x05
        /*00aa*/ 	.short	(.L_690 - .L_689)
.L_689:
        /*00ac*/ 	.word	0x00000080
        /*00b0*/ 	.word	0x00000001
        /*00b4*/ 	.word	0x00000001


	//----- nvinfo : EIATTR_CRS_STACK_SIZE
	.align		4
.L_690:
        /*00b8*/ 	.byte	0x04, 0x1e
        /*00ba*/ 	.short	(.L_692 - .L_691)
.L_691:
        /*00bc*/ 	.word	0x00000000


	//----- nvinfo : EIATTR_CBANK_PARAM_SIZE
	.align		4
.L_692:
        /*00c0*/ 	.byte	0x03, 0x19
        /*00c2*/ 	.short	0x0038


	//----- nvinfo : EIATTR_PARAM_CBANK
	.align		4
        /*00c4*/ 	.byte	0x04, 0x0a
        /*00c6*/ 	.short	(.L_694 - .L_693)
	.align		4
.L_693:
        /*00c8*/ 	.word	index@(.nv.constant0._ZN3cub18CUB_300001_SM_10006detail9transform16transform_kernelINS2_10policy_hubILb1EN4cuda3std3__45tupleIJN6thrust24THRUST_300001_SM_1000_NS6detail15normal_iteratorINSA_10device_ptrIfEEEESF_EEEE10policy1000El12diff_functorSF_JPfSK_EEEvT0_iT1_T2_DpNS2_10kernel_argIT3_EE)
        /*00cc*/ 	.short	0x0380
        /*00ce*/ 	.short	0x0038


	//----- nvinfo : EIATTR_SW_WAR
	.align		4
.L_694:
        /*00d0*/ 	.byte	0x04, 0x36
        /*00d2*/ 	.short	(.L_696 - .L_695)
.L_695:
        /*00d4*/ 	.word	0x00000008
.L_696:


//--------------------- .nv.info._ZN3cub18CUB_300001_SM_10006detail9transform16transform_kernelINS2_10policy_hubILb1EN4cuda3std3__45tupleIJN6thrust24THRUST_300001_SM_1000_NS6detail15normal_iteratorINSA_10device_ptrIfEEEESF_EEEE10policy1000Ei12diff_functorSF_JPfSK_EEEvT0_iT1_T2_DpNS2_10kernel_argIT3_EE --------------------------
	.section	.nv.info._ZN3cub18CUB_300001_SM_10006detail9transform16transform_kernelINS2_10policy_hubILb1EN4cuda3std3__45tupleIJN6thrust24THRUST_300001_SM_1000_NS6detail15normal_iteratorINSA_10device_ptrIfEEEESF_EEEE10policy1000Ei12diff_functorSF_JPfSK_EEEvT0_iT1_T2_DpNS2_10kernel_argIT3_EE,"",@"SHT_CUDA_INFO"
	.sectionflags	@""
	.align	4


	//----- nvinfo : EIATTR_CUDA_API_VERSION
	.align		4
        /*0000*/ 	.byte	0x04, 0x37
        /*0002*/ 	.short	(.L_698 - .L_697)
.L_697:
        /*0004*/ 	.word	0x00000082


	//----- nvinfo : EIATTR_KPARAM_INFO
	.align		4
.L_698:
        /*0008*/ 	.byte	0x04, 0x17
        /*000a*/ 	.short	(.L_700 - .L_699)
.L_699:
        /*000c*/ 	.word	0x00000000
        /*0010*/ 	.short	0x0005
        /*0012*/ 	.short	0x0028
        /*0014*/ 	.byte	0x00, 0xf0, 0x41, 0x00


	//----- nvinfo : EIATTR_KPARAM_INFO
	.align		4
.L_700:
        /*0018*/ 	.byte	0x04, 0x17
        /*001a*/ 	.short	(.L_702 - .L_701)
.L_701:
        /*001c*/ 	.word	0x00000000
        /*0020*/ 	.short	0x0004
        /*0022*/ 	.short	0x0018
        /*0024*/ 	.byte	0x00, 0xf0, 0x41, 0x00


	//----- nvinfo : EIATTR_KPARAM_INFO
	.align		4
.L_702:
        /*0028*/ 	.byte	0x04, 0x17
        /*002a*/ 	.short	(.L_704 - .L_703)
.L_703:
        /*002c*/ 	.word	0x00000000
        /*0030*/ 	.short	0x0003
        /*0032*/ 	.short	0x0010
        /*0034*/ 	.byte	0x00, 0xf0, 0x21, 0x00


	//----- nvinfo : EIATTR_KPARAM_INFO
	.align		4
.L_704:
        /*0038*/ 	.byte	0x04, 0x17
        /*003a*/ 	.short	(.L_706 - .L_705)
.L_705:
        /*003c*/ 	.word	0x00000000
        /*0040*/ 	.short	0x0002
        /*0042*/ 	.short	0x0008
        /*0044*/ 	.byte	0x00, 0xf0, 0x05, 0x00


	//----- nvinfo : EIATTR_KPARAM_INFO
	.align		4
.L_706:
        /*0048*/ 	.byte	0x04, 0x17
        /*004a*/ 	.short	(.L_708 - .L_707)
.L_707:
        /*004c*/ 	.word	0x00000000
        /*0050*/ 	.short	0x0001
        /*0052*/ 	.short	0x0004
        /*0054*/ 	.byte	0x00, 0xf0, 0x11, 0x00


	//----- nvinfo : EIATTR_KPARAM_INFO
	.align		4
.L_708:
        /*0058*/ 	.byte	0x04, 0x17
        /*005a*/ 	.short	(.L_710 - .L_709)
.L_709:
        /*005c*/ 	.word	0x00000000
        /*0060*/ 	.short	0x0000
        /*0062*/ 	.short	0x0000
        /*0064*/ 	.byte	0x00, 0xf0, 0x11, 0x00


	//----- nvinfo : EIATTR_SPARSE_MMA_MASK
	.align		4
.L_710:
        /*0068*/ 	.byte	0x03, 0x50
        /*006a*/ 	.short	0x0000


	//----- nvinfo : EIATTR_MAXREG_COUNT
	.align		4
        /*006c*/ 	.byte	0x03, 0x1b
        /*006e*/ 	.short	0x00ff


	//----- nvinfo : EIATTR_MERCURY_ISA_VERSION
	.align		4
        /*0070*/ 	.byte	0x03, 0x5f
        /*0072*/ 	.short	0x0101


	//----- nvinfo : EIATTR_VRC_CTA_INIT_COUNT
	.align		4
        /*0074*/ 	.byte	0x02, 0x4a
	.zero		1
	.zero		1


	//----- nvinfo : EIATTR_EXIT_INSTR_OFFSETS
	.align		4
        /*0078*/ 	.byte	0x04, 0x1c
        /*007a*/ 	.short	(.L_712 - .L_711)


	//   ....[0]....
.L_711:
        /*007c*/ 	.word	0x000002e0


	//   ....[1]....
        /*0080*/ 	.word	0x00000a00


	//   ....[2]....
        /*0084*/ 	.word	0x00000de0


	//   ....[3]....
        /*0088*/ 	.word	0x00000f90


	//   ....[4]....
        /*008c*/ 	.word	0x00001130


	//   ....[5]....
        /*0090*/ 	.word	0x00001160


	//   ....[6]....
        /*0094*/ 	.word	0x000016e0


	//   ....[7]....
        /*0098*/ 	.word	0x00001990


	//   ....[8]....
        /*009c*/ 	.word	0x00001b10


	//   ....[9]....
        /*00a0*/ 	.word	0x00001b40


	//   ....[10]....
        /*00a4*/ 	.word	0x00001bc0


	//----- nvinfo : EIATTR_MAX_THREADS
	.align		4
.L_712:
        /*00a8*/ 	.byte	0x04, 0x05
        /*00aa*/ 	.short	(.L_714 - .L_713)
.L_713:
        /*00ac*/ 	.word	0x00000080
        /*00b0*/ 	.word	0x00000001
        /*00b4*/ 	.word	0x00000001


	//----- nvinfo : EIATTR_CRS_STACK_SIZE
	.align		4
.L_714:
        /*00b8*/ 	.byte	0x04, 0x1e
        /*00ba*/ 	.short	(.L_716 - .L_715)
.L_715:
        /*00bc*/ 	.word	0x00000000


	//----- nvinfo : EIATTR_CBANK_PARAM_SIZE
	.align		4
.L_716:
        /*00c0*/ 	.byte	0x03, 0x19
        /*00c2*/ 	.short	0x0038


	//----- nvinfo : EIATTR_PARAM_CBANK
	.align		4
        /*00c4*/ 	.byte	0x04, 0x0a
        /*00c6*/ 	.short	(.L_718 - .L_717)
	.align		4
.L_717:
        /*00c8*/ 	.word	index@(.nv.constant0._ZN3cub18CUB_300001_SM_10006detail9transform16transform_kernelINS2_10policy_hubILb1EN4cuda3std3__45tupleIJN6thrust24THRUST_300001_SM_1000_NS6detail15normal_iteratorINSA_10device_ptrIfEEEESF_EEEE10policy1000Ei12diff_functorSF_JPfSK_EEEvT0_iT1_T2_DpNS2_10kernel_argIT3_EE)
        /*00cc*/ 	.short	0x0380
        /*00ce*/ 	.short	0x0038


	//----- nvinfo : EIATTR_SW_WAR
	.align		4
.L_718:
        /*00d0*/ 	.byte	0x04, 0x36
        /*00d2*/ 	.short	(.L_720 - .L_719)
.L_719:
        /*00d4*/ 	.word	0x00000008
.L_720:


//--------------------- .nv.info._ZN3cub18CUB_300001_SM_10006detail8for_each13static_kernelINS2_12policy_hub_t12policy_500_tEmN6thrust24THRUST_300001_SM_1000_NS8cuda_cub20__uninitialized_fill7functorINS7_10device_ptrIfEEfEEEEvT0_T1_ --------------------------
	.section	.nv.info._ZN3cub18CUB_300001_SM_10006detail8for_each13static_kernelINS2_12policy_hub_t12policy_500_tEmN6thrust24THRUST_300001_SM_1000_NS8cuda_cub20__uninitialized_fill7functorINS7_10device_ptrIfEEfEEEEvT0_T1_,"",@"SHT_CUDA_INFO"
	.sectionflags	@""
	.align	4


	//----- nvinfo : EIATTR_CUDA_API_VERSION
	.align		4
        /*0000*/ 	.byte	0x04, 0x37
        /*0002*/ 	.short	(.L_722 - .L_721)
.L_721:
        /*0004*/ 	.word	0x00000082


	//----- nvinfo : EIATTR_KPARAM_INFO
	.align		4
.L_722:
        /*0008*/ 	.byte	0x04, 0x17
        /*000a*/ 	.short	(.L_724 - .L_723)
.L_723:
        /*000c*/ 	.word	0x00000000
        /*0010*/ 	.short	0x0001
        /*0012*/ 	.short	0x0008
        /*0014*/ 	.byte	0x00, 0xf0, 0x41, 0x00


	//----- nvinfo : EIATTR_KPARAM_INFO
	.align		4
.L_724:
        /*0018*/ 	.byte	0x04, 0x17
        /*001a*/ 	.short	(.L_726 - .L_725)
.L_725:
        /*001c*/ 	.word	0x00000000
        /*0020*/ 	.short	0x0000
        /*0022*/ 	.short	0x0000
        /*0024*/ 	.byte	0x00, 0xf0, 0x21, 0x00


	//----- nvinfo : EIATTR_SPARSE_MMA_MASK
	.align		4
.L_726:
        /*0028*/ 	.byte	0x03, 0x50
        /*002a*/ 	.short	0x0000


	//----- nvinfo : EIATTR_MAXREG_COUNT
	.align		4
        /*002c*/ 	.byte	0x03, 0x1b
        /*002e*/ 	.short	0x00ff


	//----- nvinfo : EIATTR_MERCURY_ISA_VERSION
	.align		4
        /*0030*/ 	.byte	0x03, 0x5f
        /*0032*/ 	.short	0x0101


	//----- nvinfo : EIATTR_VRC_CTA_INIT_COUNT
	.align		4
        /*0034*/ 	.byte	0x02, 0x4a
	.zero		1
	.zero		1


	//----- nvinfo : EIATTR_EXIT_INSTR_OFFSETS
	.align		4
        /*0038*/ 	.byte	0x04, 0x1c
        /*003a*/ 	.short	(.L_728 - .L_727)


	//   ....[0]....
.L_727:
        /*003c*/ 	.word	0x00000130


	//   ....[1]....
        /*0040*/ 	.word	0x00000230


	//   ....[2]....
        /*0044*/ 	.word	0x00000260


	//----- nvinfo : EIATTR_MAX_THREADS
	.align		4
.L_728:
        /*0048*/ 	.byte	0x04, 0x05
        /*004a*/ 	.short	(.L_730 - .L_729)
.L_729:
        /*004c*/ 	.word	0x00000100
        /*0050*/ 	.word	0x00000001
        /*0054*/ 	.word	0x00000001


	//----- nvinfo : EIATTR_CBANK_PARAM_SIZE
	.align		4
.L_730:
        /*0058*/ 	.byte	0x03, 0x19
        /*005a*/ 	.short	0x0018


	//----- nvinfo : EIATTR_PARAM_CBANK
	.align		4
        /*005c*/ 	.byte	0x04, 0x0a
        /*005e*/ 	.short	(.L_732 - .L_731)
	.align		4
.L_731:
        /*0060*/ 	.word	index@(.nv.constant0._ZN3cub18CUB_300001_SM_10006detail8for_each13static_kernelINS2_12policy_hub_t12policy_500_tEmN6thrust24THRUST_300001_SM_1000_NS8cuda_cub20__uninitialized_fill7functorINS7_10device_ptrIfEEfEEEEvT0_T1_)
        /*0064*/ 	.short	0x0380
        /*0066*/ 	.short	0x0018


	//----- nvinfo : EIATTR_SW_WAR
	.align		4
.L_732:
        /*0068*/ 	.byte	0x04, 0x36
        /*006a*/ 	.short	(.L_734 - .L_733)
.L_733:
        /*006c*/ 	.word	0x00000008
.L_734:


//--------------------- .nv.info._ZN3cub18CUB_300001_SM_10006detail11EmptyKernelIvEEvv --------------------------
	.section	.nv.info._ZN3cub18CUB_300001_SM_10006detail11EmptyKernelIvEEvv,"",@"SHT_CUDA_INFO"
	.sectionflags	@""
	.align	4


	//----- nvinfo : EIATTR_CUDA_API_VERSION
	.align		4
        /*0000*/ 	.byte	0x04, 0x37
        /*0002*/ 	.short	(.L_736 - .L_735)
.L_735:
        /*0004*/ 	.word	0x00000082


	//----- nvinfo : EIATTR_SPARSE_MMA_MASK
	.align		4
.L_736:
        /*0008*/ 	.byte	0x03, 0x50
        /*000a*/ 	.short	0x0000


	//----- nvinfo : EIATTR_MAXREG_COUNT
	.align		4
        /*000c*/ 	.byte	0x03, 0x1b
        /*000e*/ 	.short	0x00ff


	//----- nvinfo : EIATTR_MERCURY_ISA_VERSION
	.align		4
        /*0010*/ 	.byte	0x03, 0x5f
        /*0012*/ 	.short	0x0101


	//----- nvinfo : EIATTR_VRC_CTA_INIT_COUNT
	.align		4
        /*0014*/ 	.byte	0x02, 0x4a
	.zero		1
	.zero		1


	//----- nvinfo : EIATTR_EXIT_INSTR_OFFSETS
	.align		4
        /*0018*/ 	.byte	0x04, 0x1c
        /*001a*/ 	.short	(.L_738 - .L_737)


	//   ....[0]....
.L_737:
        /*001c*/ 	.word	0x00000010


	//----- nvinfo : EIATTR_SW_WAR
	.align		4
.L_738:
        /*0020*/ 	.byte	0x04, 0x36
        /*0022*/ 	.short	(.L_740 - .L_739)
.L_739:
        /*0024*/ 	.word	0x00000008
.L_740:


//--------------------- .nv.callgraph             --------------------------
	.section	.nv.callgraph,"",@"SHT_CUDA_CALLGRAPH"
	.align	4
	.sectionentsize	8
	.align		4
        /*0000*/ 	.word	0x00000000
	.align		4
        /*0004*/ 	.word	0xffffffff
	.align		4
        /*0008*/ 	.word	0x00000000
	.align		4
        /*000c*/ 	.word	0xfffffffe
	.align		4
        /*0010*/ 	.word	0x00000000
	.align		4
        /*0014*/ 	.word	0xfffffffd
	.align		4
        /*0018*/ 	.word	0x00000000
	.align		4
        /*001c*/ 	.word	0xfffffffc


//--------------------- .nv.constant4             --------------------------
	.section	.nv.constant4,"a",@progbits
	.align	8
	.align		8
.nv.constant4:
        /*0000*/ 	.dword	_ZN30_INTERNAL_cbabdc65_4_k_cu_main4cuda3std3__45__cpo5beginE
	.align		8
        /*0008*/ 	.dword	_ZN30_INTERNAL_cbabdc65_4_k_cu_main4cuda3std3__45__cpo3endE
	.align		8
        /*0010*/ 	.dword	_ZN30_INTERNAL_cbabdc65_4_k_cu_main4cuda3std3__45__cpo6cbeginE
	.align		8
        /*0018*/ 	.dword	_ZN30_INTERNAL_cbabdc65_4_k_cu_main4cuda3std3__45__cpo4cendE
	.align		8
        /*0020*/ 	.dword	_ZN30_INTERNAL_cbabdc65_4_k_cu_main4cuda3std3__45__cpo6rbeginE
	.align		8
        /*0028*/ 	.dword	_ZN30_INTERNAL_cbabdc65_4_k_cu_main4cuda3std3__45__cpo4rendE
	.align		8
        /*0030*/ 	.dword	_ZN30_INTERNAL_cbabdc65_4_k_cu_main4cuda3std3__45__cpo7crbeginE
	.align		8
        /*0038*/ 	.dword	_ZN30_INTERNAL_cbabdc65_4_k_cu_main4cuda3std3__45__cpo5crendE
	.align		8
        /*0040*/ 	.dword	_ZN30_INTERNAL_cbabdc65_4_k_cu_main4cuda3std3__432_GLOBAL__N__cbabdc65_4_k_cu_main6ignoreE
	.align		8
        /*0048*/ 	.dword	_ZN30_INTERNAL_cbabdc65_4_k_cu_main4cuda3std3__419piecewise_constructE
	.align		8
        /*0050*/ 	.dword	_ZN30_INTERNAL_cbabdc65_4_k_cu_main4cuda3std3__48in_placeE
	.align		8
        /*0058*/ 	.dword	_ZN30_INTERNAL_cbabdc65_4_k_cu_main4cuda3std3__420unreachable_sentinelE
	.align		8
        /*0060*/ 	.dword	_ZN30_INTERNAL_cbabdc65_4_k_cu_main4cuda3std3__47nulloptE
	.align		8
        /*0068*/ 	.dword	_ZN30_INTERNAL_cbabdc65_4_k_cu_main4cuda3std3__48unexpectE
	.align		8
        /*0070*/ 	.dword	_ZN30_INTERNAL_cbabdc65_4_k_cu_main4cuda3std6ranges3__45__cpo4swapE
	.align		8
        /*0078*/ 	.dword	_ZN30_INTERNAL_cbabdc65_4_k_cu_main4cuda3std6ranges3__45__cpo9iter_moveE
	.align		8
        /*0080*/ 	.dword	_ZN30_INTERNAL_cbabdc65_4_k_cu_main4cuda3std6ranges3__45__cpo5beginE
	.align		8
        /*0088*/ 	.dword	_ZN30_INTERNAL_cbabdc65_4_k_cu_main4cuda3std6ranges3__45__cpo3endE
	.align		8
        /*0090*/ 	.dword	_ZN30_INTERNAL_cbabdc65_4_k_cu_main4cuda3std6ranges3__45__cpo6cbeginE
	.align		8
        /*0098*/ 	.dword	_ZN30_INTERNAL_cbabdc65_4_k_cu_main4cuda3std6ranges3__45__cpo4cendE
	.align		8
        /*00a0*/ 	.dword	_ZN30_INTERNAL_cbabdc65_4_k_cu_main4cuda3std6ranges3__45__cpo7advanceE
	.align		8
        /*00a8*/ 	.dword	_ZN30_INTERNAL_cbabdc65_4_k_cu_main4cuda3std6ranges3__45__cpo9iter_swapE
	.align		8
        /*00b0*/ 	.dword	_ZN30_INTERNAL_cbabdc65_4_k_cu_main4cuda3std6ranges3__45__cpo4nextE
	.align		8
        /*00b8*/ 	.dword	_ZN30_INTERNAL_cbabdc65_4_k_cu_main4cuda3std6ranges3__45__cpo4prevE
	.align		8
        /*00c0*/ 	.dword	_ZN30_INTERNAL_cbabdc65_4_k_cu_main4cuda3std6ranges3__45__cpo4dataE
	.align		8
        /*00c8*/ 	.dword	_ZN30_INTERNAL_cbabdc65_4_k_cu_main4cuda3std6ranges3__45__cpo5cdataE
	.align		8
        /*00d0*/ 	.dword	_ZN30_INTERNAL_cbabdc65_4_k_cu_main4cuda3std6ranges3__45__cpo4sizeE
	.align		8
        /*00d8*/ 	.dword	_ZN30_INTERNAL_cbabdc65_4_k_cu_main4cuda3std6ranges3__45__cpo5ssizeE
	.align		8
        /*00e0*/ 	.dword	_ZN30_INTERNAL_cbabdc65_4_k_cu_main4cuda3std6ranges3__45__cpo8distanceE
	.align		8
        /*00e8*/ 	.dword	_ZN30_INTERNAL_cbabdc65_4_k_cu_main6thrust24THRUST_300001_SM_1000_NS8cuda_cub3parE
	.align		8
        /*00f0*/ 	.dword	_ZN30_INTERNAL_cbabdc65_4_k_cu_main6thrust24THRUST_300001_SM_1000_NS8cuda_cub10par_nosyncE
	.align		8
        /*00f8*/ 	.dword	_ZN30_INTERNAL_cbabdc65_4_k_cu_main6thrust24THRUST_300001_SM_1000_NS6system6detail10sequential3seqE
	.align		8
        /*0100*/ 	.dword	_ZN30_INTERNAL_cbabdc65_4_k_cu_main6thrust24THRUST_300001_SM_1000_NS12placeholders2_1E
	.align		8
        /*0108*/ 	.dword	_ZN30_INTERNAL_cbabdc65_4_k_cu_main6thrust24THRUST_300001_SM_1000_NS12placeholders2_2E
	.align		8
        /*0110*/ 	.dword	_ZN30_INTERNAL_cbabdc65_4_k_cu_main6thrust24THRUST_300001_SM_1000_NS12placeholders2_3E
	.align		8
        /*0118*/ 	.dword	_ZN30_INTERNAL_cbabdc65_4_k_cu_main6thrust24THRUST_300001_SM_1000_NS12placeholders2_4E
	.align		8
        /*0120*/ 	.dword	_ZN30_INTERNAL_cbabdc65_4_k_cu_main6thrust24THRUST_300001_SM_1000_NS12placeholders2_5E
	.align		8
        /*0128*/ 	.dword	_ZN30_INTERNAL_cbabdc65_4_k_cu_main6thrust24THRUST_300001_SM_1000_NS12placeholders2_6E
	.align		8
        /*0130*/ 	.dword	_ZN30_INTERNAL_cbabdc65_4_k_cu_main6thrust24THRUST_300001_SM_1000_NS12placeholders2_7E
	.align		8
        /*0138*/ 	.dword	_ZN30_INTERNAL_cbabdc65_4_k_cu_main6thrust24THRUST_300001_SM_1000_NS12placeholders2_8E
	.align		8
        /*0140*/ 	.dword	_ZN30_INTERNAL_cbabdc65_4_k_cu_main6thrust24THRUST_300001_SM_1000_NS12placeholders2_9E
	.align		8
        /*0148*/ 	.dword	_ZN30_INTERNAL_cbabdc65_4_k_cu_main6thrust24THRUST_300001_SM_1000_NS12placeholders3_10E
	.align		8
        /*0150*/ 	.dword	_ZN30_INTERNAL_cbabdc65_4_k_cu_main6thrust24THRUST_300001_SM_1000_NS3seqE


//--------------------- .text._ZN3cub18CUB_300001_SM_10006detail6reduce28DeviceReduceSingleTileKernelINS2_10policy_hubIlyN4cuda3std3__44plusIlEEE10Policy1000EPlSC_iS9_llNS7_10__identityEEEvT0_T1_T2_T3_T4_T6_ --------------------------
	.section	.text._ZN3cub18CUB_300001_SM_10006detail6reduce28DeviceReduceSingleTileKernelINS2_10policy_hubIlyN4cuda3std3__44plusIlEEE10Policy1000EPlSC_iS9_llNS7_10__identityEEEvT0_T1_T2_T3_T4_T6_,"ax",@progbits
	.align	128
        .global         _ZN3cub18CUB_300001_SM_10006detail6reduce28DeviceReduceSingleTileKernelINS2_10policy_hubIlyN4cuda3std3__44plusIlEEE10Policy1000EPlSC_iS9_llNS7_10__identityEEEvT0_T1_T2_T3_T4_T6_
        .type           _ZN3cub18CUB_300001_SM_10006detail6reduce28DeviceReduceSingleTileKernelINS2_10policy_hubIlyN4cuda3std3__44plusIlEEE10Policy1000EPlSC_iS9_llNS7_10__identityEEEvT0_T1_T2_T3_T4_T6_,@function
        .size           _ZN3cub18CUB_300001_SM_10006detail6reduce28DeviceReduceSingleTileKernelINS2_10policy_hubIlyN4cuda3std3__44plusIlEEE10Policy1000EPlSC_iS9_llNS7_10__identityEEEvT0_T1_T2_T3_T4_T6_,(.L_x_585 - _ZN3cub18CUB_300001_SM_10006detail6reduce28DeviceReduceSingleTileKernelINS2_10policy_hubIlyN4cuda3std3__44plusIlEEE10Policy1000EPlSC_iS9_llNS7_10__identityEEEvT0_T1_T2_T3_T4_T6_)
        .other          _ZN3cub18CUB_300001_SM_10006detail6reduce28DeviceReduceSingleTileKernelINS2_10policy_hubIlyN4cuda3std3__44plusIlEEE10Policy1000EPlSC_iS9_llNS7_10__identityEEEvT0_T1_T2_T3_T4_T6_,@"STO_CUDA_ENTRY STV_DEFAULT"
_ZN3cub18CUB_300001_SM_10006detail6reduce28DeviceReduceSingleTileKernelINS2_10policy_hubIlyN4cuda3std3__44plusIlEEE10Policy1000EPlSC_iS9_llNS7_10__identityEEEvT0_T1_T2_T3_T4_T6_:
.text._ZN3cub18CUB_300001_SM_10006detail6reduce28DeviceReduceSingleTileKernelINS2_10policy_hubIlyN4cuda3std3__44plusIlEEE10Policy1000EPlSC_iS9_llNS7_10__identityEEEvT0_T1_T2_T3_T4_T6_:
[----:B------:R-:W-:Y:S01]  /*0000*/  LDC R1, c[0x0][0x37c] ;  /* 0x0000df00ff017b82 */ /* 0x000fe20000000800 */
[----:B------:R-:W0:Y:S01]  /*0010*/  LDCU UR4, c[0x0][0x390] ;  /* 0x00007200ff0477ac */ /* 0x000e220008000800 */
[----:B------:R-:W1:Y:S01]  /*0020*/  LDCU.64 UR6, c[0x0][0x358] ;  /* 0x00006b00ff0677ac */ /* 0x000e620008000a00 */
[----:B0-----:R-:W-:-:S05]  /*0030*/  IMAD.U32 R4, RZ, RZ, UR4 ;  /* 0x00000004ff047e24 */ /* 0x001fca000f8e00ff */
[----:B------:R-:W-:-:S13]  /*0040*/  ISETP.NE.AND P0, PT, R4, RZ, PT ;  /* 0x000000ff0400720c */ /* 0x000fda0003f05270 */
[----:B-1----:R-:W-:Y:S05]  /*0050*/  @P0 BRA `(.L_x_0) ;  /* 0x00000000001c0947 */ /* 0x002fea0003800000 */
[----:B------:R-:W0:Y:S02]  /*0060*/  S2R R0, SR_TID.X ;  /* 0x0000000000007919 */ /* 0x000e240000002100 */
[----:B0-----:R-:W-:-:S13]  /*0070*/  ISETP.NE.AND P0, PT, R0, RZ, PT ;  /* 0x000000ff0000720c */ /* 0x001fda0003f05270 */
[----:B------:R-:W-:Y:S05]  /*0080*/  @P0 EXIT ;  /* 0x000000000000094d */ /* 0x000fea0003800000 */
[----:B------:R-:W0:Y:S08]  /*0090*/  LDC.64 R2, c[0x0][0x388] ;  /* 0x0000e200ff027b82 */ /* 0x000e300000000a00 */
[----:B------:R-:W0:Y:S02]  /*00a0*/  LDC.64 R4, c[0x0][0x398] ;  /* 0x0000e600ff047b82 */ /* 0x000e240000000a00 */
[----:B0-----:R-:W-:Y:S01]  /*00b0*/  STG.E.64 desc[UR6][R2.64], R4 ;  /* 0x0000000402007986 */ /* 0x001fe2000c101b06 */
[----:B------:R-:W-:Y:S05]  /*00c0*/  EXIT ;  /* 0x000000000000794d */ /* 0x000fea0003800000 */
.L_x_0:
[----:B------:R-:W-:Y:S01]  /*00d0*/  ISETP.GT.AND P0, PT, R4, 0xdff, PT ;  /* 0x00000dff0400780c */ /* 0x000fe20003f04270 */
[----:B------:R-:W-:-:S12]  /*00e0*/  BSSY.RECONVERGENT B0, `(.L_x_1) ;  /* 0x0000256000007945 */ /* 0x000fd80003800200 */
[----:B------:R-:W-:Y:S05]  /*00f0*/  @P0 BRA `(.L_x_2) ;  /* 0x00000014004c0947 */ /* 0x000fea0003800000 */
[----:B------:R-:W0:Y:S01]  /*0100*/  S2R R5, SR_TID.X ;  /* 0x0000000000057919 */ /* 0x000e220000002100 */
[----:B------:R-:W-:Y:S01]  /*0110*/  BSSY.RECONVERGENT B1, `(.L_x_3) ;  /* 0x0000009000017945 */ /* 0x000fe20003800200 */
[----:B------:R-:W-:Y:S02]  /*0120*/  CS2R R2, SRZ ;  /* 0x0000000000027805 */ /* 0x000fe4000001ff00 */
[----:B0-----:R-:W-:Y:S01]  /*0130*/  ISETP.GE.AND P0, PT, R5, R4, PT ;  /* 0x000000040500720c */ /* 0x001fe20003f06270 */
[----:B------:R-:W-:-:S12]  /*0140*/  IMAD.MOV.U32 R7, RZ, RZ, R5 ;  /* 0x000000ffff077224 */ /* 0x000fd800078e0005 */
[----:B------:R-:W-:Y:S05]  /*0150*/  @P0 BRA `(.L_x_4) ;  /* 0x0000000000100947 */ /* 0x000fea0003800000 */
[----:B------:R-:W0:Y:S02]  /*0160*/  LDC.64 R2, c[0x0][0x380] ;  /* 0x0000e000ff027b82 */ /* 0x000e240000000a00 */
[----:B0-----:R-:W-:-:S06]  /*0170*/  IMAD.WIDE.U32 R2, R5, 0x8, R2 ;  /* 0x0000000805027825 */ /* 0x001fcc00078e0002 */
[----:B------:R-:W5:Y:S01]  /*0180*/  LDG.E.64.CONSTANT R2, desc[UR6][R2.64] ;  /* 0x0000000602027981 */ /* 0x000f62000c1e9b00 */
[----:B------:R-:W-:-:S07]  /*0190*/  VIADD R7, R5, 0x200 ;  /* 0x0000020005077836 */ /* 0x000fce0000000000 */
.L_x_4:
[----:B------:R-:W-:Y:S05]  /*01a0*/  BSYNC.RECONVERGENT B1 ;  /* 0x0000000000017941 */ /* 0x000fea0003800200 */
.L_x_3:
[----:B------:R-:W-:Y:S01]  /*01b0*/  ISETP.GE.AND P0, PT, R7, R4, PT ;  /* 0x000000040700720c */ /* 0x000fe20003f06270 */
[----:B------:R-:W-:-:S12]  /*01c0*/  BSSY.RECONVERGENT B1, `(.L_x_5) ;  /* 0x0000077000017945 */ /* 0x000fd80003800200 */
[----:B------:R-:W-:Y:S05]  /*01d0*/  @P0 BRA `(.L_x_6) ;  /* 0x0000000400d40947 */ /* 0x000fea0003800000 */
[----:B------:R-:W-:Y:S01]  /*01e0*/  LOP3.LUT R9, RZ, R7, RZ, 0x33, !PT ;  /* 0x00000007ff097212 */ /* 0x000fe200078e33ff */
[----:B------:R-:W-:Y:S04]  /*01f0*/  BSSY.RECONVERGENT B2, `(.L_x_7) ;  /* 0x0000018000027945 */ /* 0x000fe80003800200 */
[----:B------:R-:W-:-:S05]  /*0200*/  IMAD.IADD R0, R9, 0x1, R4 ;  /* 0x0000000109007824 */ /* 0x000fca00078e0204 */
[C---:B------:R-:W-:Y:S02]  /*0210*/  LOP3.LUT R6, R0.reuse, 0x600, RZ, 0xc0, !PT ;  /* 0x0000060000067812 */ /* 0x040fe400078ec0ff */
[----:B------:R-:W-:Y:S02]  /*0220*/  ISETP.GE.U32.AND P1, PT, R0, 0x600, PT ;  /* 0x000006000000780c */ /* 0x000fe40003f26070 */
[----:B------:R-:W-:-:S13]  /*0230*/  ISETP.NE.AND P0, PT, R6, 0x600, PT ;  /* 0x000006000600780c */ /* 0x000fda0003f05270 */
[----:B------:R-:W-:Y:S05]  /*0240*/  @!P0 BRA `(.L_x_8) ;  /* 0x0000000000488947 */ /* 0x000fea0003800000 */
[----:B------:R-:W0:Y:S01]  /*0250*/  LDC.64 R8, c[0x0][0x380] ;  /* 0x0000e000ff087b82 */ /* 0x000e220000000a00 */
[----:B------:R-:W-:-:S04]  /*0260*/  LEA.HI R0, R0, 0x1, RZ, 0x17 ;  /* 0x0000000100007811 */ /* 0x000fc800078fb8ff */
[----:B------:R-:W-:-:S05]  /*0270*/  LOP3.LUT R0, R0, 0x3, RZ, 0xc0, !PT ;  /* 0x0000000300007812 */ /* 0x000fca00078ec0ff */
[----:B------:R-:W-:Y:S02]  /*0280*/  IMAD.MOV R0, RZ, RZ, -R0 ;  /* 0x000000ffff007224 */ /* 0x000fe400078e0a00 */
[----:B0-----:R-:W-:-:S04]  /*0290*/  IMAD.WIDE.U32 R8, R7, 0x8, R8 ;  /* 0x0000000807087825 */ /* 0x001fc800078e0008 */
[----:B------:R-:W-:Y:S02]  /*02a0*/  IMAD.MOV.U32 R6, RZ, RZ, R8 ;  /* 0x000000ffff067224 */ /* 0x000fe400078e0008 */
[----:B------:R-:W-:-:S07]  /*02b0*/  IMAD.MOV.U32 R11, RZ, RZ, R9 ;  /* 0x000000ffff0b7224 */ /* 0x000fce00078e0009 */
.L_x_9:
[----:B------:R-:W-:Y:S02]  /*02c0*/  IMAD.MOV.U32 R8, RZ, RZ, R6 ;  /* 0x000000ffff087224 */ /* 0x000fe400078e0006 */
[----:B------:R-:W-:-:S06]  /*02d0*/  IMAD.MOV.U32 R9, RZ, RZ, R11 ;  /* 0x000000ffff097224 */ /* 0x000fcc00078e000b */
[----:B------:R-:W2:Y:S01]  /*02e0*/  LDG.E.64.CONSTANT R8, desc[UR6][R8.64] ;  /* 0x0000000608087981 */ /* 0x000ea2000c1e9b00 */
[----:B------:R-:W-:Y:S01]  /*02f0*/  VIADD R0, R0, 0x1 ;  /* 0x0000000100007836 */ /* 0x000fe20000000000 */
[----:B------:R-:W-:Y:S01]  /*0300*/  IADD3 R6, P3, PT, R6, 0x1000, RZ ;  /* 0x0000100006067810 */ /* 0x000fe20007f7e0ff */
[----:B------:R-:W-:-:S03]  /*0310*/  VIADD R7, R7, 0x200 ;  /* 0x0000020007077836 */ /* 0x000fc60000000000 */
[----:B------:R-:W-:Y:S01]  /*0320*/  ISETP.NE.AND P0, PT, R0, RZ, PT ;  /* 0x000000ff0000720c */ /* 0x000fe20003f05270 */
[----:B------:R-:W-:Y:S01]  /*0330*/  IMAD.X R11, RZ, RZ, R11, P3 ;  /* 0x000000ffff0b7224 */ /* 0x000fe200018e060b */
[----:B--2--5:R-:W-:-:S05]  /*0340*/  IADD3 R2, P2, PT, R8, R2, RZ ;  /* 0x0000000208027210 */ /* 0x024fca0007f5e0ff */
[----:B------:R-:W-:-:S06]  /*0350*/  IMAD.X R3, R9, 0x1, R3, P2 ;  /* 0x0000000109037824 */ /* 0x000fcc00010e0603 */
[----:B------:R-:W-:Y:S05]  /*0360*/  @P0 BRA `(.L_x_9) ;  /* 0xfffffffc00d40947 */ /* 0x000fea000383ffff */
.L_x_8:
[----:B------:R-:W-:Y:S05]  /*0370*/  BSYNC.RECONVERGENT B2 ;  /* 0x0000000000027941 */ /* 0x000fea0003800200 */
.L_x_7:
[----:B------:R-:W-:Y:S05]  /*0380*/  @!P1 BRA `(.L_x_6) ;  /* 0x0000000400689947 */ /* 0x000fea0003800000 */
[----:B------:R-:W-:Y:S01]  /*0390*/  IMAD.IADD R0, R4, 0x1, -R7 ;  /* 0x0000000104007824 */ /* 0x000fe200078e0a07 */
[----:B------:R-:W-:Y:S01]  /*03a0*/  BSSY.RECONVERGENT B2, `(.L_x_10) ;  /* 0x0000031000027945 */ /* 0x000fe20003800200 */
[----:B------:R-:W-:-:S03]  /*03b0*/  PLOP3.LUT P0, PT, PT, PT, PT, 0x80, 0x8 ;  /* 0x000000000008781c */ /* 0x000fc60003f0f070 */
[----:B------:R-:W-:-:S13]  /*03c0*/  ISETP.GT.AND P1, PT, R0, 0x1800, PT ;  /* 0x000018000000780c */ /* 0x000fda0003f24270 */
[----:B------:R-:W-:Y:S05]  /*03d0*/  @!P1 BRA `(.L_x_11) ;  /* 0x0000000000b49947 */ /* 0x000fea0003800000 */
[----:B------:R-:W-:Y:S01]  /*03e0*/  PLOP3.LUT P0, PT, PT, PT, PT, 0x8, 0x80 ;  /* 0x000000000080781c */ /* 0x000fe20003f0e170 */
[----:B------:R-:W-:-:S12]  /*03f0*/  VIADD R0, R4, 0xffffe800 ;  /* 0xffffe80004007836 */ /* 0x000fd80000000000 */
.L_x_12:
[----:B------:R-:W0:Y:S01]  /*0400*/  LDC.64 R44, c[0x0][0x380] ;  /* 0x0000e000ff2c7b82 */ /* 0x000e220000000a00 */
[C---:B------:R-:W-:Y:S02]  /*0410*/  VIADD R41, R7.reuse, 0x800 ;  /* 0x0000080007297836 */ /* 0x040fe40000000000 */
[C---:B------:R-:W-:Y:S02]  /*0420*/  VIADD R43, R7.reuse, 0x1000 ;  /* 0x00001000072b7836 */ /* 0x040fe40000000000 */
[----:B0-----:R-:W-:-:S05]  /*0430*/  IMAD.WIDE R28, R7, 0x8, R44 ;  /* 0x00000008071c7825 */ /* 0x001fca00078e022c */
[----:B------:R-:W2:Y:S01]  /*0440*/  LDG.E.64.CONSTANT R8, desc[UR6][R28.64] ;  /* 0x000000061c087981 */ /* 0x000ea2000c1e9b00 */
[----:B------:R-:W-:-:S03]  /*0450*/  IMAD.WIDE R40, R41, 0x8, R44 ;  /* 0x0000000829287825 */ /* 0x000fc600078e022c */
[----:B------:R-:W2:Y:S04]  /*0460*/  LDG.E.64.CONSTANT R10, desc[UR6][R28.64+0x1000] ;  /* 0x001000061c0a7981 */ /* 0x000ea8000c1e9b00 */
[----:B------:R-:W3:Y:S04]  /*0470*/  LDG.E.64.CONSTANT R12, desc[UR6][R28.64+0x2000] ;  /* 0x002000061c0c7981 */ /* 0x000ee8000c1e9b00 */
[----:B------:R-:W3:Y:S01]  /*0480*/  LDG.E.64.CONSTANT R14, desc[UR6][R28.64+0x3000] ;  /* 0x003000061c0e7981 */ /* 0x000ee2000c1e9b00 */
[----:B------:R-:W-:-:S03]  /*0490*/  IMAD.WIDE R42, R43, 0x8, R44 ;  /* 0x000000082b2a7825 */ /* 0x000fc600078e022c */
[----:B------:R-:W4:Y:S04]  /*04a0*/  LDG.E.64.CONSTANT R16, desc[UR6][R40.64] ;  /* 0x0000000628107981 */ /* 0x000f28000c1e9b00 */
[----:B------:R-:W4:Y:S04]  /*04b0*/  LDG.E.64.CONSTANT R18, desc[UR6][R40.64+0x1000] ;  /* 0x0010000628127981 */ /* 0x000f28000c1e9b00 */
[----:B------:R-:W4:Y:S04]  /*04c0*/  LDG.E.64.CONSTANT R20, desc[UR6][R40.64+0x2000] ;  /* 0x0020000628147981 */ /* 0x000f28000c1e9b00 */
[----:B------:R2:W4:Y:S01]  /*04d0*/  LDG.E.64.CONSTANT R26, desc[UR6][R40.64+0x3000] ;  /* 0x00300006281a7981 */ /* 0x000522000c1e9b00 */
[----:B------:R-:W-:-:S03]  /*04e0*/  VIADD R31, R7, 0x1800 ;  /* 0x00001800071f7836 */ /* 0x000fc60000000000 */
[----:B------:R-:W4:Y:S04]  /*04f0*/  LDG.E.64.CONSTANT R24, desc[UR6][R42.64] ;  /* 0x000000062a187981 */ /* 0x000f28000c1e9b00 */
[----:B------:R-:W4:Y:S01]  /*0500*/  LDG.E.64.CONSTANT R22, desc[UR6][R42.64+0x1000] ;  /* 0x001000062a167981 */ /* 0x000f22000c1e9b00 */
[----:B------:R-:W-:-:S03]  /*0510*/  IMAD.WIDE R44, R31, 0x8, R44 ;  /* 0x000000081f2c7825 */ /* 0x000fc600078e022c */
[----:B------:R-:W4:Y:S04]  /*0520*/  LDG.E.64.CONSTANT R28, desc[UR6][R42.64+0x2000] ;  /* 0x002000062a1c7981 */ /* 0x000f28000c1e9b00 */
[----:B------:R-:W4:Y:S04]  /*0530*/  LDG.E.64.CONSTANT R36, desc[UR6][R42.64+0x3000] ;  /* 0x003000062a247981 */ /* 0x000f28000c1e9b00 */
[----:B------:R-:W4:Y:S04]  /*0540*/  LDG.E.64.CONSTANT R34, desc[UR6][R44.64] ;  /* 0x000000062c227981 */ /* 0x000f28000c1e9b00 */
[----:B------:R-:W4:Y:S04]  /*0550*/  LDG.E.64.CONSTANT R32, desc[UR6][R44.64+0x1000] ;  /* 0x001000062c207981 */ /* 0x000f28000c1e9b00 */
[----:B------:R-:W4:Y:S04]  /*0560*/  LDG.E.64.CONSTANT R30, desc[UR6][R44.64+0x2000] ;  /* 0x002000062c1e7981 */ /* 0x000f28000c1e9b00 */
[----:B------:R-:W4:Y:S01]  /*0570*/  LDG.E.64.CONSTANT R38, desc[UR6][R44.64+0x3000] ;  /* 0x003000062c267981 */ /* 0x000f22000c1e9b00 */
[----:B------:R-:W-:Y:S01]  /*0580*/  VIADD R7, R7, 0x2000 ;  /* 0x0000200007077836 */ /* 0x000fe20000000000 */
[----:B--2--5:R-:W-:-:S04]  /*0590*/  IADD3 R41, P1, P2, R10, R8, R2 ;  /* 0x000000080a297210 */ /* 0x024fc80007a3e002 */
[----:B------:R-:W-:Y:S02]  /*05a0*/  IADD3.X R9, PT, PT, R11, R9, R3, P1, P2 ;  /* 0x000000090b097210 */ /* 0x000fe40000fe4403 */
[----:B---3--:R-:W-:-:S04]  /*05b0*/  IADD3 R41, P3, P4, R14, R12, R41 ;  /* 0x0000000c0e297210 */ /* 0x008fc80007c7e029 */
[----:B------:R-:W-:Y:S02]  /*05c0*/  IADD3.X R13, PT, PT, R15, R13, R9, P3, P4 ;  /* 0x0000000d0f0d7210 */ /* 0x000fe40001fe8409 */
[----:B----4-:R-:W-:-:S04]  /*05d0*/  IADD3 R3, P1, P2, R18, R16, R41 ;  /* 0x0000001012037210 */ /* 0x010fc80007a3e029 */
[----:B------:R-:W-:Y:S02]  /*05e0*/  IADD3.X R17, PT, PT, R19, R17, R13, P1, P2 ;  /* 0x0000001113117210 */ /* 0x000fe40000fe440d */
[----:B------:R-:W-:-:S04]  /*05f0*/  IADD3 R3, P3, P4, R26, R20, R3 ;  /* 0x000000141a037210 */ /* 0x000fc80007c7e003 */
[----:B------:R-:W-:Y:S02]  /*0600*/  IADD3.X R21, PT, PT, R27, R21, R17, P3, P4 ;  /* 0x000000151b157210 */ /* 0x000fe40001fe8411 */
[----:B------:R-:W-:-:S04]  /*0610*/  IADD3 R3, P1, P2, R22, R24, R3 ;  /* 0x0000001816037210 */ /* 0x000fc80007a3e003 */
[----:B------:R-:W-:Y:S02]  /*0620*/  IADD3.X R23, PT, PT, R23, R25, R21, P1, P2 ;  /* 0x0000001917177210 */ /* 0x000fe40000fe4415 */
[----:B------:R-:W-:-:S04]  /*0630*/  IADD3 R3, P3, P4, R36, R28, R3 ;  /* 0x0000001c24037210 */ /* 0x000fc80007c7e003 */
[----:B------:R-:W-:Y:S02]  /*0640*/  IADD3.X R29, PT, PT, R37, R29, R23, P3, P4 ;  /* 0x0000001d251d7210 */ /* 0x000fe40001fe8417 */
[----:B------:R-:W-:Y:S02]  /*0650*/  ISETP.GE.AND P3, PT, R7, R0, PT ;  /* 0x000000000700720c */ /* 0x000fe40003f66270 */
[----:B------:R-:W-:-:S04]  /*0660*/  IADD3 R3, P2, P1, R32, R34, R3 ;  /* 0x0000002220037210 */ /* 0x000fc8000795e003 */
[----:B------:R-:W-:Y:S02]  /*0670*/  IADD3 R2, P4, P5, R38, R30, R3 ;  /* 0x0000001e26027210 */ /* 0x000fe40007d9e003 */
[----:B------:R-:W-:-:S04]  /*0680*/  IADD3.X R3, PT, PT, R33, R35, R29, P2, P1 ;  /* 0x0000002321037210 */ /* 0x000fc800017e241d */
[----:B------:R-:W-:Y:S01]  /*0690*/  IADD3.X R3, PT, PT, R39, R31, R3, P4, P5 ;  /* 0x0000001f27037210 */ /* 0x000fe200027ea403 */
[----:B------:R-:W-:Y:S06]  /*06a0*/  @!P3 BRA `(.L_x_12) ;  /* 0xfffffffc0054b947 */ /* 0x000fec000383ffff */
.L_x_11:
[----:B------:R-:W-:Y:S05]  /*06b0*/  BSYNC.RECONVERGENT B2 ;  /* 0x0000000000027941 */ /* 0x000fea0003800200 */
.L_x_10:
[----:B------:R-:W-:Y:S01]  /*06c0*/  IMAD.IADD R0, R4, 0x1, -R7 ;  /* 0x0000000104007824 */ /* 0x000fe200078e0a07 */
[----:B------:R-:W-:Y:S04]  /*06d0*/  BSSY.RECONVERGENT B2, `(.L_x_13) ;  /* 0x0000019000027945 */ /* 0x000fe80003800200 */
[----:B------:R-:W-:-:S13]  /*06e0*/  ISETP.GT.AND P1, PT, R0, 0x800, PT ;  /* 0x000008000000780c */ /* 0x000fda0003f24270 */
[----:B------:R-:W-:Y:S05]  /*06f0*/  @!P1 BRA `(.L_x_14) ;  /* 0x0000000000589947 */ /* 0x000fea0003800000 */
[----:B------:R-:W0:Y:S01]  /*0700*/  LDC.64 R18, c[0x0][0x380] ;  /* 0x0000e000ff127b82 */ /* 0x000e220000000a00 */
[C---:B------:R-:W-:Y:S02]  /*0710*/  VIADD R15, R7.reuse, 0x800 ;  /* 0x00000800070f7836 */ /* 0x040fe40000000000 */
[----:B0-----:R-:W-:-:S05]  /*0720*/  IMAD.WIDE R8, R7, 0x8, R18 ;  /* 0x0000000807087825 */ /* 0x001fca00078e0212 */
[----:B------:R-:W2:Y:S01]  /*0730*/  LDG.E.64.CONSTANT R10, desc[UR6][R8.64] ;  /* 0x00000006080a7981 */ /* 0x000ea2000c1e9b00 */
[----:B------:R-:W-:-:S03]  /*0740*/  IMAD.WIDE R18, R15, 0x8, R18 ;  /* 0x000000080f127825 */ /* 0x000fc600078e0212 */
[----:B------:R-:W2:Y:S04]  /*0750*/  LDG.E.64.CONSTANT R12, desc[UR6][R8.64+0x1000] ;  /* 0x00100006080c7981 */ /* 0x000ea8000c1e9b00 */
[----:B------:R-:W3:Y:S04]  /*0760*/  LDG.E.64.CONSTANT R14, desc[UR6][R8.64+0x2000] ;  /* 0x00200006080e7981 */ /* 0x000ee8000c1e9b00 */
[----:B------:R-:W3:Y:S04]  /*0770*/  LDG.E.64.CONSTANT R16, desc[UR6][R8.64+0x3000] ;  /* 0x0030000608107981 */ /* 0x000ee8000c1e9b00 */
[----:B------:R-:W4:Y:S04]  /*0780*/  LDG.E.64.CONSTANT R20, desc[UR6][R18.64] ;  /* 0x0000000612147981 */ /* 0x000f28000c1e9b00 */
[----:B------:R-:W4:Y:S04]  /*0790*/  LDG.E.64.CONSTANT R22, desc[UR6][R18.64+0x1000] ;  /* 0x0010000612167981 */ /* 0x000f28000c1e9b00 */
[----:B------:R-:W4:Y:S04]  /*07a0*/  LDG.E.64.CONSTANT R24, desc[UR6][R18.64+0x2000] ;  /* 0x0020000612187981 */ /* 0x000f28000c1e9b00 */
[----:B------:R-:W4:Y:S01]  /*07b0*/  LDG.E.64.CONSTANT R26, desc[UR6][R18.64+0x3000] ;  /* 0x00300006121a7981 */ /* 0x000f22000c1e9b00 */
[----:B------:R-:W-:Y:S01]  /*07c0*/  VIADD R7, R7, 0x1000 ;  /* 0x0000100007077836 */ /* 0x000fe20000000000 */
[----:B--2--5:R-:W-:-:S04]  /*07d0*/  IADD3 R29, P0, P1, R12, R10, R2 ;  /* 0x0000000a0c1d7210 */ /* 0x024fc8000791e002 */
[----:B------:R-:W-:Y:S02]  /*07e0*/  IADD3.X R11, PT, PT, R13, R11, R3, P0, P1 ;  /* 0x0000000b0d0b7210 */ /* 0x000fe400007e2403 */
[----:B------:R-:W-:Y:S02]  /*07f0*/  PLOP3.LUT P0, PT, PT, PT, PT, 0x8, 0x80 ;  /* 0x000000000080781c */ /* 0x000fe40003f0e170 */
[----:B---3--:R-:W-:-:S04]  /*0800*/  IADD3 R29, P2, P3, R16, R14, R29 ;  /* 0x0000000e101d7210 */ /* 0x008fc80007b5e01d */
[----:B------:R-:W-:Y:S02]  /*0810*/  IADD3.X R15, PT, PT, R17, R15, R11, P2, P3 ;  /* 0x0000000f110f7210 */ /* 0x000fe400017e640b */
[----:B----4-:R-:W-:-:S04]  /*0820*/  IADD3 R3, P1, P4, R22, R20, R29 ;  /* 0x0000001416037210 */ /* 0x010fc80007c3e01d */
[----:B------:R-:W-:Y:S02]  /*0830*/  IADD3 R2, P2, P3, R26, R24, R3 ;  /* 0x000000181a027210 */ /* 0x000fe40007b5e003 */
[----:B------:R-:W-:-:S04]  /*0840*/  IADD3.X R3, PT, PT, R23, R21, R15, P1, P4 ;  /* 0x0000001517037210 */ /* 0x000fc80000fe840f */
[----:B------:R-:W-:-:S07]  /*0850*/  IADD3.X R3, PT, PT, R27, R25, R3, P2, P3 ;  /* 0x000000191b037210 */ /* 0x000fce00017e6403 */
.L_x_14:
[----:B------:R-:W-:Y:S05]  /*0860*/  BSYNC.RECONVERGENT B2 ;  /* 0x0000000000027941 */ /* 0x000fea0003800200 */
.L_x_13:
[----:B------:R-:W-:-:S13]  /*0870*/  ISETP.LT.OR P0, PT, R7, R4, P0 ;  /* 0x000000040700720c */ /* 0x000fda0000701670 */
[----:B------:R-:W-:Y:S05]  /*0880*/  @!P0 BRA `(.L_x_6) ;  /* 0x0000000000288947 */ /* 0x000fea0003800000 */
[----:B------:R-:W0:Y:S02]  /*0890*/  LDC.64 R8, c[0x0][0x380] ;  /* 0x0000e000ff087b82 */ /* 0x000e240000000a00 */
[----:B0-----:R-:W-:-:S05]  /*08a0*/  IMAD.WIDE R6, R7, 0x8, R8 ;  /* 0x0000000807067825 */ /* 0x001fca00078e0208 */
[----:B------:R-:W2:Y:S04]  /*08b0*/  LDG.E.64.CONSTANT R8, desc[UR6][R6.64] ;  /* 0x0000000606087981 */ /* 0x000ea8000c1e9b00 */
[----:B------:R-:W2:Y:S04]  /*08c0*/  LDG.E.64.CONSTANT R10, desc[UR6][R6.64+0x1000] ;  /* 0x00100006060a7981 */ /* 0x000ea8000c1e9b00 */
[----:B------:R-:W3:Y:S04]  /*08d0*/  LDG.E.64.CONSTANT R12, desc[UR6][R6.64+0x2000] ;  /* 0x00200006060c7981 */ /* 0x000ee8000c1e9b00 */
[----:B------:R-:W3:Y:S01]  /*08e0*/  LDG.E.64.CONSTANT R14, desc[UR6][R6.64+0x3000] ;  /* 0x00300006060e7981 */ /* 0x000ee2000c1e9b00 */
[----:B--2--5:R-:W-:-:S04]  /*08f0*/  IADD3 R17, P0, P1, R10, R8, R2 ;  /* 0x000000080a117210 */ /* 0x024fc8000791e002 */
[----:B------:R-:W-:Y:S02]  /*0900*/  IADD3.X R3, PT, PT, R11, R9, R3, P0, P1 ;  /* 0x000000090b037210 */ /* 0x000fe400007e2403 */
[----:B---3--:R-:W-:-:S04]  /*0910*/  IADD3 R2, P2, P3, R14, R12, R17 ;  /* 0x0000000c0e027210 */ /* 0x008fc80007b5e011 */
[----:B------:R-:W-:-:S09]  /*0920*/  IADD3.X R3, PT, PT, R15, R13, R3, P2, P3 ;  /* 0x0000000d0f037210 */ /* 0x000fd200017e6403 */
.L_x_6:
[----:B------:R-:W-:Y:S05]  /*0930*/  BSYNC.RECONVERGENT B1 ;  /* 0x0000000000017941 */ /* 0x000fea0003800200 */
.L_x_5:
[----:B------:R-:W-:-:S13]  /*0940*/  ISETP.GE.AND P0, PT, R4, 0x200, PT ;  /* 0x000002000400780c */ /* 0x000fda0003f06270 */
[----:B------:R-:W-:Y:S05]  /*0950*/  @!P0 BRA `(.L_x_15) ;  /* 0x00000004002c8947 */ /* 0x000fea0003800000 */
[----:B------:R-:W0:Y:S01]  /*0960*/  S2R R8, SR_LANEID ;  /* 0x0000000000087919 */ /* 0x000e220000000000 */
[----:B-----5:R-:W1:Y:S04]  /*0970*/  SHFL.DOWN PT, R0, R2, 0x1, 0x1f ;  /* 0x08201f0002007f89 */ /* 0x020e6800000e0000 */
[----:B------:R-:W2:Y:S01]  /*0980*/  SHFL.DOWN PT, R4, R3, 0x1, 0x1f ;  /* 0x08201f0003047f89 */ /* 0x000ea200000e0000 */
[----:B0-----:R-:W-:-:S04]  /*0990*/  ISETP.GT.AND P0, PT, R8, 0x1e, PT ;  /* 0x0000001e0800780c */ /* 0x001fc80003f04270 */
[----:B-1----:R-:W-:Y:S02]  /*09a0*/  SEL R9, R0, RZ, !P0 ;  /* 0x000000ff00097207 */ /* 0x002fe40004000000 */
[----:B--2---:R-:W-:Y:S02]  /*09b0*/  SEL R4, R4, RZ, !P0 ;  /* 0x000000ff04047207 */ /* 0x004fe40004000000 */
[----:B------:R-:W-:-:S05]  /*09c0*/  IADD3 R9, P0, PT, R2, R9, RZ ;  /* 0x0000000902097210 */ /* 0x000fca0007f1e0ff */
[----:B------:R-:W-:Y:S01]  /*09d0*/  IMAD.X R6, R3, 0x1, R4, P0 ;  /* 0x0000000103067824 */ /* 0x000fe200000e0604 */
[----:B------:R-:W0:Y:S01]  /*09e0*/  SHFL.DOWN PT, R0, R9, 0x2, 0x1f ;  /* 0x08401f0009007f89 */ /* 0x000e2200000e0000 */
[----:B------:R-:W-:-:S03]  /*09f0*/  ISETP.GT.AND P0, PT, R8, 0x1d, PT ;  /* 0x0000001d0800780c */ /* 0x000fc60003f04270 */
[----:B------:R-:W1:Y:S01]  /*0a00*/  SHFL.DOWN PT, R4, R6, 0x2, 0x1f ;  /* 0x08401f0006047f89 */ /* 0x000e6200000e0000 */
[----:B0-----:R-:W-:-:S04]  /*0a10*/  SEL R0, R0, RZ, !P0 ;  /* 0x000000ff00007207 */ /* 0x001fc80004000000 */
[----:B------:R-:W-:Y:S02]  /*0a20*/  IADD3 R7, P1, PT, R0, R9, RZ ;  /* 0x0000000900077210 */ /* 0x000fe40007f3e0ff */
[----:B-1----:R-:W-:Y:S02]  /*0a30*/  SEL R3, R4, RZ, !P0 ;  /* 0x000000ff04037207 */ /* 0x002fe40004000000 */
[----:B------:R-:W-:Y:S01]  /*0a40*/  ISETP.GT.AND P0, PT, R8, 0x1b, PT ;  /* 0x0000001b0800780c */ /* 0x000fe20003f04270 */
[----:B------:R-:W0:Y:S02]  /*0a50*/  SHFL.DOWN PT, R0, R7, 0x4, 0x1f ;  /* 0x08801f0007007f89 */ /* 0x000e2400000e0000 */
[----:B------:R-:W-:-:S05]  /*0a60*/  IMAD.X R3, R3, 0x1, R6, P1 ;  /* 0x0000000103037824 */ /* 0x000fca00008e0606 */
[----:B------:R-:W1:Y:S01]  /*0a70*/  SHFL.DOWN PT, R2, R3, 0x4, 0x1f ;  /* 0x08801f0003027f89 */ /* 0x000e6200000e0000 */
[----:B0-----:R-:W-:-:S04]  /*0a80*/  SEL R0, R0, RZ, !P0 ;  /* 0x000000ff00007207 */ /* 0x001fc80004000000 */
[----:B------:R-:W-:Y:S02]  /*0a90*/  IADD3 R11, P1, PT, R0, R7, RZ ;  /* 0x00000007000b7210 */ /* 0x000fe40007f3e0ff */
[----:B-1----:R-:W-:-:S03]  /*0aa0*/  SEL R2, R2, RZ, !P0 ;  /* 0x000000ff02027207 */ /* 0x002fc60004000000 */
[----:B------:R-:W0:Y:S01]  /*0ab0*/  SHFL.DOWN PT, R0, R11, 0x8, 0x1f ;  /* 0x09001f000b007f89 */ /* 0x000e2200000e0000 */
[----:B------:R-:W-:Y:S01]  /*0ac0*/  ISETP.GT.AND P0, PT, R8, 0x17, PT ;  /* 0x000000170800780c */ /* 0x000fe20003f04270 */
[----:B------:R-:W-:Y:S01]  /*0ad0*/  IMAD.X R13, R2, 0x1, R3, P1 ;  /* 0x00000001020d7824 */ /* 0x000fe200008e0603 */
[----:B------:R-:W-:-:S04]  /*0ae0*/  ISETP.NE.AND P1, PT, R8, RZ, PT ;  /* 0x000000ff0800720c */ /* 0x000fc80003f25270 */
[----:B------:R-:W1:Y:S09]  /*0af0*/  SHFL.DOWN PT, R2, R13, 0x8, 0x1f ;  /* 0x09001f000d027f89 */ /* 0x000e7200000e0000 */
[----:B------:R-:W2:Y:S01]  /*0b00*/  @!P1 S2R R7, SR_CgaCtaId ;  /* 0x0000000000079919 */ /* 0x000ea20000008800 */
[----:B0-----:R-:W-:-:S04]  /*0b10*/  SEL R0, R0, RZ, !P0 ;  /* 0x000000ff00007207 */ /* 0x001fc80004000000 */
[----:B------:R-:W-:Y:S02]  /*0b20*/  IADD3 R9, P2, PT, R0, R11, RZ ;  /* 0x0000000b00097210 */ /* 0x000fe40007f5e0ff */
[----:B-1----:R-:W-:-:S03]  /*0b30*/  SEL R2, R2, RZ, !P0 ;  /* 0x000000ff02027207 */ /* 0x002fc60004000000 */
[----:B------:R-:W0:Y:S01]  /*0b40*/  SHFL.DOWN PT, R0, R9, 0x10, 0x1f ;  /* 0x0a001f0009007f89 */ /* 0x000e2200000e0000 */
[----:B------:R-:W-:Y:S01]  /*0b50*/  ISETP.GT.AND P0, PT, R8, 0xf, PT ;  /* 0x0000000f0800780c */ /* 0x000fe20003f04270 */
[----:B------:R-:W-:Y:S01]  /*0b60*/  IMAD.X R6, R2, 0x1, R13, P2 ;  /* 0x0000000102067824 */ /* 0x000fe200010e060d */
[----:B------:R-:W-:-:S04]  /*0b70*/  @!P1 MOV R2, 0x400 ;  /* 0x0000040000029802 */ /* 0x000fc80000000f00 */
[----:B------:R-:W1:Y:S01]  /*0b80*/  SHFL.DOWN PT, R3, R6, 0x10, 0x1f ;  /* 0x0a001f0006037f89 */ /* 0x000e6200000e0000 */
[----:B--2---:R-:W-:Y:S02]  /*0b90*/  @!P1 LEA R7, R7, R2, 0x18 ;  /* 0x0000000207079211 */ /* 0x004fe400078ec0ff */
[----:B0-----:R-:W-:Y:S02]  /*0ba0*/  SEL R4, R0, RZ, !P0 ;  /* 0x000000ff00047207 */ /* 0x001fe40004000000 */
[----:B------:R-:W-:Y:S02]  /*0bb0*/  @!P1 SHF.R.U32.HI R0, RZ, 0x2, R5 ;  /* 0x00000002ff009819 */ /* 0x000fe40000011605 */
[----:B------:R-:W-:Y:S02]  /*0bc0*/  IADD3 R2, P2, PT, R4, R9, RZ ;  /* 0x0000000904027210 */ /* 0x000fe40007f5e0ff */
[----:B------:R-:W-:Y:S02]  /*0bd0*/  @!P1 LOP3.LUT R0, R0, 0xf8, RZ, 0xc0, !PT ;  /* 0x000000f800009812 */ /* 0x000fe400078ec0ff */
[----:B-1----:R-:W-:-:S02]  /*0be0*/  SEL R3, R3, RZ, !P0 ;  /* 0x000000ff03037207 */ /* 0x002fc40004000000 */
[----:B------:R-:W-:Y:S01]  /*0bf0*/  ISETP.NE.AND P0, PT, R5, RZ, PT ;  /* 0x000000ff0500720c */ /* 0x000fe20003f05270 */
[----:B------:R-:W-:Y:S02]  /*0c00*/  @!P1 IMAD.IADD R7, R0, 0x1, R7 ;  /* 0x0000000100079824 */ /* 0x000fe400078e0207 */
[----:B------:R-:W-:-:S05]  /*0c10*/  IMAD.X R3, R3, 0x1, R6, P2 ;  /* 0x0000000103037824 */ /* 0x000fca00010e0606 */
[----:B------:R2:W-:Y:S01]  /*0c20*/  @!P1 STS.64 [R7+0x10], R2 ;  /* 0x0000100207009388 */ /* 0x0005e20000000a00 */
[----:B------:R-:W-:Y:S06]  /*0c30*/  BAR.SYNC.DEFER_BLOCKING 0x0 ;  /* 0x0000000000007b1d */ /* 0x000fec0000010000 */
[----:B------:R-:W-:Y:S05]  /*0c40*/  @P0 BRA `(.L_x_16) ;  /* 0x00000018007c0947 */ /* 0x000fea0003800000 */
[----:B------:R-:W0:Y:S01]  /*0c50*/  S2UR UR5, SR_CgaCtaId ;  /* 0x00000000000579c3 */ /* 0x000e220000008800 */
[----:B------:R-:W-:Y:S02]  /*0c60*/  UMOV UR4, 0x400 ;  /* 0x0000040000047882 */ /* 0x000fe40000000000 */
[----:B0-----:R-:W-:-:S09]  /*0c70*/  ULEA UR4, UR5, UR4, 0x18 ;  /* 0x0000000405047291 */ /* 0x001fd2000f8ec0ff */
[----:B------:R-:W-:Y:S04]  /*0c80*/  LDS.64 R32, [UR4+0x18] ;  /* 0x00001804ff207984 */ /* 0x000fe80008000a00 */
[----:B------:R-:W0:Y:S04]  /*0c90*/  LDS.128 R28, [UR4+0x20] ;  /* 0x00002004ff1c7984 */ /* 0x000e280008000c00 */
[----:B------:R-:W1:Y:S04]  /*0ca0*/  LDS.128 R24, [UR4+0x30] ;  /* 0x00003004ff187984 */ /* 0x000e680008000c00 */
[----:B------:R-:W3:Y:S04]  /*0cb0*/  LDS.128 R20, [UR4+0x40] ;  /* 0x00004004ff147984 */ /* 0x000ee80008000c00 */
[----:B------:R-:W4:Y:S04]  /*0cc0*/  LDS.128 R16, [UR4+0x50] ;  /* 0x00005004ff107984 */ /* 0x000f280008000c00 */
[----:B------:R-:W5:Y:S04]  /*0cd0*/  LDS.128 R12, [UR4+0x60] ;  /* 0x00006004ff0c7984 */ /* 0x000f680008000c00 */
[----:B------:R-:W5:Y:S04]  /*0ce0*/  LDS.128 R8, [UR4+0x70] ;  /* 0x00007004ff087984 */ /* 0x000f680008000c00 */
[----:B--2---:R-:W2:Y:S01]  /*0cf0*/  LDS.128 R4, [UR4+0x80] ;  /* 0x00008004ff047984 */ /* 0x004ea20008000c00 */
[----:B0-----:R-:W-:-:S04]  /*0d00*/  IADD3 R35, P1, P2, R28, R32, R2 ;  /* 0x000000201c237210 */ /* 0x001fc80007a3e002 */
[----:B-1----:R-:W-:Y:S02]  /*0d10*/  IADD3 R35, P3, P4, R24, R35, R30 ;  /* 0x0000002318237210 */ /* 0x002fe40007c7e01e */
[----:B------:R-:W-:Y:S02]  /*0d20*/  IADD3.X R29, PT, PT, R29, R33, R3, P1, P2 ;  /* 0x000000211d1d7210 */ /* 0x000fe40000fe4403 */
[----:B---3--:R-:W-:Y:S02]  /*0d30*/  IADD3 R3, P1, P2, R20, R35, R26 ;  /* 0x0000002314037210 */ /* 0x008fe40007a3e01a */
[----:B------:R-:W-:Y:S02]  /*0d40*/  IADD3.X R25, PT, PT, R25, R29, R31, P3, P4 ;  /* 0x0000001d19197210 */ /* 0x000fe40001fe841f */
[----:B----4-:R-:W-:Y:S02]  /*0d50*/  IADD3 R3, P3, P4, R16, R3, R22 ;  /* 0x0000000310037210 */ /* 0x010fe40007c7e016 */
[----:B------:R-:W-:-:S02]  /*0d60*/  IADD3.X R21, PT, PT, R21, R25, R27, P1, P2 ;  /* 0x0000001915157210 */ /* 0x000fc40000fe441b */
[----:B-----5:R-:W-:Y:S02]  /*0d70*/  IADD3 R3, P1, P2, R12, R3, R18 ;  /* 0x000000030c037210 */ /* 0x020fe40007a3e012 */
[----:B------:R-:W-:Y:S02]  /*0d80*/  IADD3.X R17, PT, PT, R17, R21, R23, P3, P4 ;  /* 0x0000001511117210 */ /* 0x000fe40001fe8417 */
[----:B------:R-:W-:Y:S02]  /*0d90*/  IADD3 R3, P3, P4, R8, R3, R14 ;  /* 0x0000000308037210 */ /* 0x000fe40007c7e00e */
[----:B------:R-:W-:Y:S02]  /*0da0*/  IADD3.X R13, PT, PT, R13, R17, R19, P1, P2 ;  /* 0x000000110d0d7210 */ /* 0x000fe40000fe4413 */
[----:B--2---:R-:W-:Y:S02]  /*0db0*/  IADD3 R3, P1, P2, R4, R3, R10 ;  /* 0x0000000304037210 */ /* 0x004fe40007a3e00a */
[----:B------:R-:W-:-:S02]  /*0dc0*/  IADD3.X R9, PT, PT, R9, R13, R15, P3, P4 ;  /* 0x0000000d09097210 */ /* 0x000fc40001fe840f */
[----:B------:R-:W-:Y:S02]  /*0dd0*/  IADD3 R2, P3, PT, R3, R6, RZ ;  /* 0x0000000603027210 */ /* 0x000fe40007f7e0ff */
[----:B------:R-:W-:-:S05]  /*0de0*/  IADD3.X R3, PT, PT, R5, R9, R11, P1, P2 ;  /* 0x0000000905037210 */ /* 0x000fca0000fe440b */
[----:B------:R-:W-:Y:S01]  /*0df0*/  IMAD.X R3, R3, 0x1, R7, P3 ;  /* 0x0000000103037824 */ /* 0x000fe200018e0607 */
[----:B------:R-:W-:Y:S06]  /*0e00*/  BRA `(.L_x_16) ;  /* 0x00000018000c7947 */ /* 0x000fec0003800000 */
.L_x_15:
[----:B------:R-:W-:Y:S01]  /*0e10*/  LOP3.LUT R0, R5, 0x3e0, RZ, 0xc0, !PT ;  /* 0x000003e005007812 */ /* 0x000fe200078ec0ff */
[----:B------:R-:W0:Y:S03]  /*0e20*/  S2R R12, SR_LANEID ;  /* 0x00000000000c7919 */ /* 0x000e260000000000 */
[----:B------:R-:W-:Y:S01]  /*0e30*/  LOP3.LUT R9, RZ, R0, RZ, 0x33, !PT ;  /* 0x00000000ff097212 */ /* 0x000fe200078e33ff */
[----:B------:R-:W-:-:S04]  /*0e40*/  VIADD R7, R0, 0x20 ;  /* 0x0000002000077836 */ /* 0x000fc80000000000 */
[----:B------:R-:W-:Y:S01]  /*0e50*/  IMAD.IADD R9, R9, 0x1, R4 ;  /* 0x0000000109097824 */ /* 0x000fe200078e0204 */
[----:B------:R-:W-:-:S04]  /*0e60*/  ISETP.GT.AND P0, PT, R7, R4, PT ;  /* 0x000000040700720c */ /* 0x000fc80003f04270 */
[----:B------:R-:W-:-:S05]  /*0e70*/  SEL R9, R9, 0x1f, P0 ;  /* 0x0000001f09097807 */ /* 0x000fca0000000000 */
[----:B-----5:R-:W1:Y:S04]  /*0e80*/  SHFL.DOWN PT, R0, R2, 0x1, R9 ;  /* 0x0820000002007989 */ /* 0x020e6800000e0009 */
[----:B------:R-:W2:Y:S01]  /*0e90*/  SHFL.DOWN PT, R6, R3, 0x1, R9 ;  /* 0x0820000003067989 */ /* 0x000ea200000e0009 */
[C---:B0-----:R-:W-:Y:S01]  /*0ea0*/  ISETP.GE.AND P0, PT, R12.reuse, R9, PT ;  /* 0x000000090c00720c */ /* 0x041fe20003f06270 */
[C---:B------:R-:W-:Y:S01]  /*0eb0*/  VIADD R8, R12.reuse, 0x2 ;  /* 0x000000020c087836 */ /* 0x040fe20000000000 */
[----:B------:R-:W-:Y:S02]  /*0ec0*/  ISETP.NE.AND P2, PT, R12, RZ, PT ;  /* 0x000000ff0c00720c */ /* 0x000fe40003f45270 */
[----:B-1----:R-:W-:Y:S02]  /*0ed0*/  SEL R7, R0, RZ, !P0 ;  /* 0x000000ff00077207 */ /* 0x002fe40004000000 */
[----:B--2---:R-:W-:-:S02]  /*0ee0*/  SEL R6, R6, RZ, !P0 ;  /* 0x000000ff06067207 */ /* 0x004fc40004000000 */
[----:B------:R-:W-:-:S05]  /*0ef0*/  IADD3 R7, P0, PT, R2, R7, RZ ;  /* 0x0000000702077210 */ /* 0x000fca0007f1e0ff */
[----:B------:R-:W-:Y:S01]  /*0f00*/  IMAD.X R11, R3, 0x1, R6, P0 ;  /* 0x00000001030b7824 */ /* 0x000fe200000e0606 */
[----:B------:R-:W0:Y:S01]  /*0f10*/  SHFL.DOWN PT, R0, R7, 0x2, R9 ;  /* 0x0840000007007989 */ /* 0x000e2200000e0009 */
[----:B------:R-:W-:-:S03]  /*0f20*/  ISETP.GT.AND P0, PT, R8, R9, PT ;  /* 0x000000090800720c */ /* 0x000fc60003f04270 */
[----:B------:R-:W1:Y:S01]  /*0f30*/  SHFL.DOWN PT, R6, R11, 0x2, R9 ;  /* 0x084000000b067989 */ /* 0x000e6200000e0009 */
[----:B0-----:R-:W-:-:S04]  /*0f40*/  SEL R0, R0, RZ, !P0 ;  /* 0x000000ff00007207 */ /* 0x001fc80004000000 */
[----:B------:R-:W-:Y:S02]  /*0f50*/  IADD3 R8, P1, PT, R0, R7, RZ ;  /* 0x0000000700087210 */ /* 0x000fe40007f3e0ff */
[----:B-1----:R-:W-:-:S03]  /*0f60*/  SEL R6, R6, RZ, !P0 ;  /* 0x000000ff06067207 */ /* 0x002fc60004000000 */
[----:B------:R-:W0:Y:S02]  /*0f70*/  SHFL.DOWN PT, R0, R8, 0x4, R9 ;  /* 0x0880000008007989 */ /* 0x000e2400000e0009 */
[----:B------:R-:W-:Y:S02]  /*0f80*/  IMAD.X R10, R6, 0x1, R11, P1 ;  /* 0x00000001060a7824 */ /* 0x000fe400008e060b */
[----:B------:R-:W-:Y:S01]  /*0f90*/  VIADD R6, R12, 0x4 ;  /* 0x000000040c067836 */ /* 0x000fe20000000000 */
[----:B------:R-:W1:Y:S02]  /*0fa0*/  @!P2 S2R R11, SR_CgaCtaId ;  /* 0x00000000000ba919 */ /* 0x000e640000008800 */
[----:B------:R-:W2:Y:S02]  /*0fb0*/  SHFL.DOWN PT, R2, R10, 0x4, R9 ;  /* 0x088000000a027989 */ /* 0x000ea400000e0009 */
[----:B------:R-:W-:Y:S01]  /*0fc0*/  ISETP.GT.AND P0, PT, R6, R9, PT ;  /* 0x000000090600720c */ /* 0x000fe20003f04270 */
[----:B------:R-:W-:-:S03]  /*0fd0*/  VIADD R6, R12, 0x8 ;  /* 0x000000080c067836 */ /* 0x000fc60000000000 */
[----:B0-----:R-:W-:-:S04]  /*0fe0*/  SEL R0, R0, RZ, !P0 ;  /* 0x000000ff00007207 */ /* 0x001fc80004000000 */
[----:B------:R-:W-:Y:S02]  /*0ff0*/  IADD3 R3, P1, PT, R0, R8, RZ ;  /* 0x0000000800037210 */ /* 0x000fe40007f3e0ff */
[----:B--2---:R-:W-:-:S03]  /*1000*/  SEL R2, R2, RZ, !P0 ;  /* 0x000000ff02027207 */ /* 0x004fc60004000000 */
[----:B------:R-:W0:Y:S01]  /*1010*/  SHFL.DOWN PT, R0, R3, 0x8, R9 ;  /* 0x0900000003007989 */ /* 0x000e2200000e0009 */
[----:B------:R-:W-:Y:S01]  /*1020*/  ISETP.GT.AND P0, PT, R6, R9, PT ;  /* 0x000000090600720c */ /* 0x000fe20003f04270 */
[----:B------:R-:W-:-:S05]  /*1030*/  IMAD.X R7, R2, 0x1, R10, P1 ;  /* 0x0000000102077824 */ /* 0x000fca00008e060a */
[----:B------:R-:W2:Y:S01]  /*1040*/  SHFL.DOWN PT, R2, R7, 0x8, R9 ;  /* 0x0900000007027989 */ /* 0x000ea200000e0009 */
[----:B0-----:R-:W-:-:S04]  /*1050*/  SEL R0, R0, RZ, !P0 ;  /* 0x000000ff00007207 */ /* 0x001fc80004000000 */
[----:B------:R-:W-:Y:S02]  /*1060*/  IADD3 R6, P1, PT, R0, R3, RZ ;  /* 0x0000000300067210 */ /* 0x000fe40007f3e0ff */
[----:B--2---:R-:W-:-:S03]  /*1070*/  SEL R2, R2, RZ, !P0 ;  /* 0x000000ff02027207 */ /* 0x004fc60004000000 */
[----:B------:R-:W0:Y:S02]  /*1080*/  SHFL.DOWN PT, R0, R6, 0x10, R9 ;  /* 0x0a00000006007989 */ /* 0x000e2400000e0009 */
[----:B------:R-:W-:Y:S01]  /*1090*/  IMAD.X R8, R2, 0x1, R7, P1 ;  /* 0x0000000102087824 */ /* 0x000fe200008e0607 */
[----:B------:R-:W-:Y:S01]  /*10a0*/  @!P2 SHF.R.U32.HI R7, RZ, 0x2, R5 ;  /* 0x00000002ff07a819 */ /* 0x000fe20000011605 */
[----:B------:R-:W-:-:S03]  /*10b0*/  VIADD R2, R12, 0x10 ;  /* 0x000000100c027836 */ /* 0x000fc60000000000 */
[----:B------:R-:W2:Y:S01]  /*10c0*/  SHFL.DOWN PT, R3, R8, 0x10, R9 ;  /* 0x0a00000008037989 */ /* 0x000ea200000e0009 */
[----:B------:R-:W-:Y:S02]  /*10d0*/  @!P2 LOP3.LUT R7, R7, 0xf8, RZ, 0xc0, !PT ;  /* 0x000000f80707a812 */ /* 0x000fe400078ec0ff */
[----:B------:R-:W-:Y:S02]  /*10e0*/  ISETP.GT.AND P0, PT, R2, R9, PT ;  /* 0x000000090200720c */ /* 0x000fe40003f04270 */
[----:B------:R-:W-:-:S04]  /*10f0*/  @!P2 MOV R2, 0x400 ;  /* 0x000004000002a802 */ /* 0x000fc80000000f00 */
[----:B-1----:R-:W-:-:S05]  /*1100*/  @!P2 LEA R10, R11, R2, 0x18 ;  /* 0x000000020b0aa211 */ /* 0x002fca00078ec0ff */
[----:B------:R-:W-:Y:S01]  /*1110*/  @!P2 IMAD.IADD R7, R7, 0x1, R10 ;  /* 0x000000010707a824 */ /* 0x000fe200078e020a */
[----:B0-----:R-:W-:-:S04]  /*1120*/  SEL R0, R0, RZ, !P0 ;  /* 0x000000ff00007207 */ /* 0x001fc80004000000 */
[----:B------:R-:W-:Y:S02]  /*1130*/  IADD3 R2, P1, PT, R0, R6, RZ ;  /* 0x0000000600027210 */ /* 0x000fe40007f3e0ff */
[----:B--2---:R-:W-:Y:S02]  /*1140*/  SEL R3, R3, RZ, !P0 ;  /* 0x000000ff03037207 */ /* 0x004fe40004000000 */
[----:B------:R-:W-:-:S03]  /*1150*/  ISETP.NE.AND P0, PT, R5, RZ, PT ;  /* 0x000000ff0500720c */ /* 0x000fc60003f05270 */
[----:B------:R-:W-:-:S05]  /*1160*/  IMAD.X R3, R3, 0x1, R8, P1 ;  /* 0x0000000103037824 */ /* 0x000fca00008e0608 */
[----:B------:R1:W-:Y:S01]  /*1170*/  @!P2 STS.64 [R7+0x10], R2 ;  /* 0x000010020700a388 */ /* 0x0003e20000000a00 */
[----:B------:R-:W-:Y:S06]  /*1180*/  BAR.SYNC.DEFER_BLOCKING 0x0 ;  /* 0x0000000000007b1d */ /* 0x000fec0000010000 */
[----:B------:R-:W-:Y:S05]  /*1190*/  @P0 BRA `(.L_x_16) ;  /* 0x0000001400280947 */ /* 0x000fea0003800000 */
[----:B------:R-:W0:Y:S01]  /*11a0*/  S2UR UR5, SR_CgaCtaId ;  /* 0x00000000000579c3 */ /* 0x000e220000008800 */
[----:B------:R-:W-:Y:S01]  /*11b0*/  UMOV UR4, 0x400 ;  /* 0x0000040000047882 */ /* 0x000fe20000000000 */
[C---:B------:R-:W-:Y:S02]  /*11c0*/  ISETP.GT.AND P2, PT, R4.reuse, 0x40, PT ;  /* 0x000000400400780c */ /* 0x040fe40003f44270 */
[C---:B------:R-:W-:Y:S02]  /*11d0*/  ISETP.GT.AND P1, PT, R4.reuse, 0x20, PT ;  /* 0x000000200400780c */ /* 0x040fe40003f24270 */
[C---:B------:R-:W-:Y:S02]  /*11e0*/  ISETP.GT.AND P5, PT, R4.reuse, 0x180, PT ;  /* 0x000001800400780c */ /* 0x040fe40003fa4270 */
[----:B------:R-:W-:Y:S01]  /*11f0*/  ISETP.GT.AND P6, PT, R4, 0x1a0, PT ;  /* 0x000001a00400780c */ /* 0x000fe20003fc4270 */
[----:B0-----:R-:W-:-:S09]  /*1200*/  ULEA UR4, UR5, UR4, 0x18 ;  /* 0x0000000405047291 */ /* 0x001fd2000f8ec0ff */
[----:B------:R-:W0:Y:S04]  /*1210*/  LDS.128 R8, [UR4+0x20] ;  /* 0x00002004ff087984 */ /* 0x000e280008000c00 */
[----:B-1----:R-:W1:Y:S04]  /*1220*/  LDS.64 R6, [UR4+0x18] ;  /* 0x00001804ff067984 */ /* 0x002e680008000a00 */
[----:B------:R-:W2:Y:S04]  /*1230*/  LDS.128 R12, [UR4+0x30] ;  /* 0x00003004ff0c7984 */ /* 0x000ea80008000c00 */
[----:B------:R-:W3:Y:S04]  /*1240*/  LDS.128 R16, [UR4+0x40] ;  /* 0x00004004ff107984 */ /* 0x000ee80008000c00 */
[----:B------:R-:W4:Y:S04]  /*1250*/  LDS.128 R20, [UR4+0x50] ;  /* 0x00005004ff147984 */ /* 0x000f280008000c00 */
[----:B------:R-:W5:Y:S04]  /*1260*/  LDS.128 R24, [UR4+0x60] ;  /* 0x00006004ff187984 */ /* 0x000f680008000c00 */
[----:B------:R-:W5:Y:S04]  /*1270*/  LDS.128 R32, [UR4+0x70] ;  /* 0x00007004ff207984 */ /* 0x000f680008000c00 */
[----:B------:R-:W5:Y:S01]  /*1280*/  LDS.128 R28, [UR4+0x80] ;  /* 0x00008004ff1c7984 */ /* 0x000f620008000c00 */
[----:B0-----:R-:W-:-:S02]  /*1290*/  SEL R5, R8, RZ, P2 ;  /* 0x000000ff08057207 */ /* 0x001fc40001000000 */
[----:B------:R-:W-:Y:S02]  /*12a0*/  SEL R8, R9, RZ, P2 ;  /* 0x000000ff09087207 */ /* 0x000fe40001000000 */
[----:B-1----:R-:W-:Y:S02]  /*12b0*/  SEL R0, R6, RZ, P1 ;  /* 0x000000ff06007207 */ /* 0x002fe40000800000 */
[----:B------:R-:W-:Y:S02]  /*12c0*/  SEL R7, R7, RZ, P1 ;  /* 0x000000ff07077207 */ /* 0x000fe40000800000 */
[C---:B------:R-:W-:Y:S02]  /*12d0*/  ISETP.GT.AND P1, PT, R4.reuse, 0x60, PT ;  /* 0x000000600400780c */ /* 0x040fe40003f24270 */
[----:B------:R-:W-:Y:S02]  /*12e0*/  ISETP.GT.AND P2, PT, R4, 0x80, PT ;  /* 0x000000800400780c */ /* 0x000fe40003f44270 */
[----:B------:R-:W-:-:S02]  /*12f0*/  IADD3 R0, P3, P4, R5, R0, R2 ;  /* 0x0000000005007210 */ /* 0x000fc40007c7e002 */
[----:B------:R-:W-:Y:S02]  /*1300*/  SEL R5, R10, RZ, P1 ;  /* 0x000000ff0a057207 */ /* 0x000fe40000800000 */
[----:B------:R-:W-:Y:S02]  /*1310*/  SEL R11, R11, RZ, P1 ;  /* 0x000000ff0b0b7207 */ /* 0x000fe40000800000 */
[----:B--2---:R-:W-:Y:S02]  /*1320*/  SEL R2, R12, RZ, P2 ;  /* 0x000000ff0c027207 */ /* 0x004fe40001000000 */
[----:B------:R-:W-:Y:S02]  /*1330*/  SEL R6, R13, RZ, P2 ;  /* 0x000000ff0d067207 */ /* 0x000fe40001000000 */
[C---:B------:R-:W-:Y:S02]  /*1340*/  ISETP.GT.AND P1, PT, R4.reuse, 0xa0, PT ;  /* 0x000000a00400780c */ /* 0x040fe40003f24270 */
[----:B------:R-:W-:-:S02]  /*1350*/  ISETP.GT.AND P2, PT, R4, 0xc0, PT ;  /* 0x000000c00400780c */ /* 0x000fc40003f44270 */
[----:B------:R-:W-:Y:S02]  /*1360*/  IADD3.X R7, PT, PT, R8, R7, R3, P3, P4 ;  /* 0x0000000708077210 */ /* 0x000fe40001fe8403 */
[----:B------:R-:W-:Y:S02]  /*1370*/  IADD3 R2, P3, P4, R2, R0, R5 ;  /* 0x0000000002027210 */ /* 0x000fe40007c7e005 */
[----:B------:R-:W-:Y:S02]  /*1380*/  SEL R3, R14, RZ, P1 ;  /* 0x000000ff0e037207 */ /* 0x000fe40000800000 */
[----:B---3--:R-:W-:Y:S02]  /*1390*/  SEL R0, R16, RZ, P2 ;  /* 0x000000ff10007207 */ /* 0x008fe40001000000 */
[----:B------:R-:W-:Y:S02]  /*13a0*/  SEL R14, R15, RZ, P1 ;  /* 0x000000ff0f0e7207 */ /* 0x000fe40000800000 */
[----:B------:R-:W-:-:S02]  /*13b0*/  ISETP.GT.AND P1, PT, R4, 0xe0, PT ;  /* 0x000000e00400780c */ /* 0x000fc40003f24270 */
[----:B------:R-:W-:Y:S02]  /*13c0*/  IADD3.X R6, PT, PT, R6, R7, R11, P3, P4 ;  /* 0x0000000706067210 */ /* 0x000fe40001fe840b */
[----:B------:R-:W-:Y:S02]  /*13d0*/  SEL R5, R17, RZ, P2 ;  /* 0x000000ff11057207 */ /* 0x000fe40001000000 */
[----:B------:R-:W-:Y:S02]  /*13e0*/  IADD3 R0, P3, P4, R0, R2, R3 ;  /* 0x0000000200007210 */ /* 0x000fe40007c7e003 */
[----:B------:R-:W-:Y:S02]  /*13f0*/  ISETP.GT.AND P2, PT, R4, 0x100, PT ;  /* 0x000001000400780c */ /* 0x000fe40003f44270 */
[----:B------:R-:W-:Y:S02]  /*1400*/  SEL R3, R18, RZ, P1 ;  /* 0x000000ff12037207 */ /* 0x000fe40000800000 */
[----:B------:R-:W-:-:S02]  /*1410*/  SEL R19, R19, RZ, P1 ;  /* 0x000000ff13137207 */ /* 0x000fc40000800000 */
[----:B------:R-:W-:Y:S02]  /*1420*/  ISETP.GT.AND P1, PT, R4, 0x120, PT ;  /* 0x000001200400780c */ /* 0x000fe40003f24270 */
[----:B------:R-:W-:Y:S02]  /*1430*/  IADD3.X R5, PT, PT, R5, R6, R14, P3, P4 ;  /* 0x0000000605057210 */ /* 0x000fe40001fe840e */
[----:B----4-:R-:W-:Y:S02]  /*1440*/  SEL R2, R20, RZ, P2 ;  /* 0x000000ff14027207 */ /* 0x010fe40001000000 */
[----:B------:R-:W-:Y:S02]  /*1450*/  SEL R6, R21, RZ, P2 ;  /* 0x000000ff15067207 */ /* 0x000fe40001000000 */
[----:B------:R-:W-:Y:S02]  /*1460*/  ISETP.GT.AND P2, PT, R4, 0x140, PT ;  /* 0x000001400400780c */ /* 0x000fe40003f44270 */
[----:B------:R-:W-:-:S02]  /*1470*/  SEL R7, R22, RZ, P1 ;  /* 0x000000ff16077207 */ /* 0x000fc40000800000 */
[----:B------:R-:W-:Y:S02]  /*1480*/  SEL R22, R23, RZ, P1 ;  /* 0x000000ff17167207 */ /* 0x000fe40000800000 */
[----:B------:R-:W-:Y:S02]  /*1490*/  IADD3 R2, P3, P4, R2, R0, R3 ;  /* 0x0000000002027210 */ /* 0x000fe40007c7e003 */
[----:B------:R-:W-:Y:S02]  /*14a0*/  ISETP.GT.AND P1, PT, R4, 0x160, PT ;  /* 0x000001600400780c */ /* 0x000fe40003f24270 */
[----:B-----5:R-:W-:Y:S02]  /*14b0*/  SEL R0, R24, RZ, P2 ;  /* 0x000000ff18007207 */ /* 0x020fe40001000000 */
[----:B------:R-:W-:Y:S02]  /*14c0*/  IADD3.X R6, PT, PT, R6, R5, R19, P3, P4 ;  /* 0x0000000506067210 */ /* 0x000fe40001fe8413 */
[----:B------:R-:W-:-:S02]  /*14d0*/  SEL R3, R26, RZ, P1 ;  /* 0x000000ff1a037207 */ /* 0x000fc40000800000 */
[----:B------:R-:W-:Y:S02]  /*14e0*/  SEL R27, R27, RZ, P1 ;  /* 0x000000ff1b1b7207 */ /* 0x000fe40000800000 */
[----:B------:R-:W-:Y:S02]  /*14f0*/  SEL R5, R25, RZ, P2 ;  /* 0x000000ff19057207 */ /* 0x000fe40001000000 */
[----:B------:R-:W-:Y:S02]  /*1500*/  IADD3 R0, P1, P3, R0, R2, R7 ;  /* 0x0000000200007210 */ /* 0x000fe40007b3e007 */
[----:B------:R-:W-:Y:S02]  /*1510*/  SEL R2, R32, RZ, P5 ;  /* 0x000000ff20027207 */ /* 0x000fe40002800000 */
[----:B------:R-:W-:Y:S02]  /*1520*/  ISETP.GT.AND P2, PT, R4, 0x1c0, PT ;  /* 0x000001c00400780c */ /* 0x000fe40003f44270 */
[----:B------:R-:W-:-:S02]  /*1530*/  IADD3.X R5, PT, PT, R5, R6, R22, P1, P3 ;  /* 0x0000000605057210 */ /* 0x000fc40000fe6416 */
[----:B------:R-:W-:Y:S02]  /*1540*/  IADD3 R2, P3, P4, R2, R0, R3 ;  /* 0x0000000002027210 */ /* 0x000fe40007c7e003 */
[----:B------:R-:W-:Y:S02]  /*1550*/  SEL R0, R34, RZ, P6 ;  /* 0x000000ff22007207 */ /* 0x000fe40003000000 */
[----:B------:R-:W-:Y:S02]  /*1560*/  SEL R3, R28, RZ, P2 ;  /* 0x000000ff1c037207 */ /* 0x000fe40001000000 */
[----:B------:R-:W-:Y:S02]  /*1570*/  ISETP.GT.AND P1, PT, R4, 0x1e0, PT ;  /* 0x000001e00400780c */ /* 0x000fe40003f24270 */
[----:B------:R-:W-:Y:S02]  /*1580*/  SEL R4, R33, RZ, P5 ;  /* 0x000000ff21047207 */ /* 0x000fe40002800000 */
[----:B------:R-:W-:-:S02]  /*1590*/  SEL R35, R35, RZ, P6 ;  /* 0x000000ff23237207 */ /* 0x000fc40003000000 */
[----:B------:R-:W-:Y:S02]  /*15a0*/  IADD3 R3, P5, P6, R3, R2, R0 ;  /* 0x0000000203037210 */ /* 0x000fe40007ebe000 */
[----:B------:R-:W-:Y:S02]  /*15b0*/  SEL R2, R30, RZ, P1 ;  /* 0x000000ff1e027207 */ /* 0x000fe40000800000 */
[----:B------:R-:W-:Y:S02]  /*15c0*/  IADD3.X R4, PT, PT, R4, R5, R27, P3, P4 ;  /* 0x0000000504047210 */ /* 0x000fe40001fe841b */
[----:B------:R-:W-:Y:S02]  /*15d0*/  SEL R0, R29, RZ, P2 ;  /* 0x000000ff1d007207 */ /* 0x000fe40001000000 */
[----:B------:R-:W-:Y:S02]  /*15e0*/  IADD3 R2, P2, PT, R2, R3, RZ ;  /* 0x0000000302027210 */ /* 0x000fe40007f5e0ff */
[----:B------:R-:W-:-:S02]  /*15f0*/  SEL R3, R31, RZ, P1 ;  /* 0x000000ff1f037207 */ /* 0x000fc40000800000 */
[----:B------:R-:W-:-:S05]  /*1600*/  IADD3.X R0, PT, PT, R0, R4, R35, P5, P6 ;  /* 0x0000000400007210 */ /* 0x000fca0002fec423 */
[----:B------:R-:W-:Y:S01]  /*1610*/  IMAD.X R3, R3, 0x1, R0, P2 ;  /* 0x0000000103037824 */ /* 0x000fe200010e0600 */
[----:B------:R-:W-:Y:S06]  /*1620*/  BRA `(.L_x_16) ;  /* 0x0000001000047947 */ /* 0x000fec0003800000 */
.L_x_2:
[----:B------:R-:W0:Y:S01]  /*1630*/  S2R R39, SR_TID.X ;  /* 0x0000000000277919 */ /* 0x000e220000002100 */
[----:B------:R-:W1:Y:S02]  /*1640*/  LDCU.64 UR4, c[0x0][0x380] ;  /* 0x00007000ff0477ac */ /* 0x000e640008000a00 */
[----:B-1----:R-:W-:Y:S02]  /*1650*/  IMAD.U32 R2, RZ, RZ, UR4 ;  /* 0x00000004ff027e24 */ /* 0x002fe4000f8e00ff */
[----:B------:R-:W-:Y:S02]  /*1660*/  IMAD.U32 R3, RZ, RZ, UR5 ;  /* 0x00000005ff037e24 */ /* 0x000fe4000f8e00ff */
[----:B0-----:R-:W-:-:S05]  /*1670*/  IMAD.WIDE.U32 R18, R39, 0x8, R2 ;  /* 0x0000000827127825 */ /* 0x001fca00078e0002 */
[----:B------:R-:W2:Y:S04]  /*1680*/  LDG.E.64.CONSTANT R20, desc[UR6][R18.64] ;  /* 0x0000000612147981 */ /* 0x000ea8000c1e9b00 */
[----:B------:R-:W2:Y:S04]  /*1690*/  LDG.E.64.CONSTANT R6, desc[UR6][R18.64+0x1000] ;  /* 0x0010000612067981 */ /* 0x000ea8000c1e9b00 */
[----:B------:R-:W2:Y:S04]  /*16a0*/  LDG.E.64.CONSTANT R8, desc[UR6][R18.64+0x2000] ;  /* 0x0020000612087981 */ /* 0x000ea8000c1e9b00 */
[----:B------:R-:W3:Y:S04]  /*16b0*/  LDG.E.64.CONSTANT R10, desc[UR6][R18.64+0x3000] ;  /* 0x00300006120a7981 */ /* 0x000ee8000c1e9b00 */
[----:B------:R-:W3:Y:S04]  /*16c0*/  LDG.E.64.CONSTANT R12, desc[UR6][R18.64+0x4000] ;  /* 0x00400006120c7981 */ /* 0x000ee8000c1e9b00 */
[----:B------:R-:W4:Y:S04]  /*16d0*/  LDG.E.64.CONSTANT R14, desc[UR6][R18.64+0x5000] ;  /* 0x00500006120e7981 */ /* 0x000f28000c1e9b00 */
[----:B------:R-:W4:Y:S01]  /*16e0*/  LDG.E.64.CONSTANT R16, desc[UR6][R18.64+0x6000] ;  /* 0x0060000612107981 */ /* 0x000f22000c1e9b00 */
[----:B------:R-:W-:Y:S01]  /*16f0*/  UMOV UR4, 0xe00 ;  /* 0x00000e0000047882 */ /* 0x000fe20000000000 */
[----:B--2---:R-:W-:-:S04]  /*1700*/  IADD3 R43, P0, P1, R8, R6, R20 ;  /* 0x00000006082b7210 */ /* 0x004fc8000791e014 */
[----:B------:R-:W-:Y:S02]  /*1710*/  IADD3.X R7, PT, PT, R9, R7, R21, P0, P1 ;  /* 0x0000000709077210 */ /* 0x000fe400007e2415 */
[----:B------:R-:W-:Y:S02]  /*1720*/  ISETP.GE.U32.AND P0, PT, R4, 0x1c00, PT ;  /* 0x00001c000400780c */ /* 0x000fe40003f06070 */
[----:B---3--:R-:W-:-:S04]  /*1730*/  IADD3 R43, P2, P3, R12, R10, R43 ;  /* 0x0000000a0c2b7210 */ /* 0x008fc80007b5e02b */
[----:B------:R-:W-:Y:S02]  /*1740*/  IADD3.X R11, PT, PT, R13, R11, R7, P2, P3 ;  /* 0x0000000b0d0b7210 */ /* 0x000fe400017e6407 */
[----:B----4-:R-:W-:-:S04]  /*1750*/  IADD3 R43, P1, P4, R16, R14, R43 ;  /* 0x0000000e102b7210 */ /* 0x010fc80007c3e02b */
[----:B------:R-:W-:Y:S01]  /*1760*/  IADD3.X R41, PT, PT, R17, R15, R11, P1, P4 ;  /* 0x0000000f11297210 */ /* 0x000fe20000fe840b */
[----:B------:R-:W-:Y:S08]  /*1770*/  @!P0 BRA `(.L_x_17) ;  /* 0x0000000000708947 */ /* 0x000ff00003800000 */
[----:B------:R-:W0:Y:S01]  /*1780*/  LDC R20, c[0x0][0x390] ;  /* 0x0000e400ff147b82 */ /* 0x000e220000000800 */
[----:B------:R-:W-:Y:S01]  /*1790*/  VIADD R21, R4, 0xfffff200 ;  /* 0xfffff20004157836 */ /* 0x000fe20000000000 */
[----:B------:R-:W-:-:S06]  /*17a0*/  UMOV UR4, 0xe00 ;  /* 0x00000e0000047882 */ /* 0x000fcc0000000000 */
[----:B------:R-:W1:Y:S02]  /*17b0*/  LDC.64 R2, c[0x0][0x380] ;  /* 0x0000e000ff027b82 */ /* 0x000e640000000a00 */
.L_x_19:
[----:B------:R-:W-:-:S04]  /*17c0*/  VIADD R7, R39, UR4 ;  /* 0x0000000427077c36 */ /* 0x000fc80008000000 */
[----:B-1----:R-:W-:-:S05]  /*17d0*/  IMAD.WIDE.U32 R6, R7, 0x8, R2 ;  /* 0x0000000807067825 */ /* 0x002fca00078e0002 */
[----:B------:R-:W2:Y:S04]  /*17e0*/  LDG.E.64.CONSTANT R4, desc[UR6][R6.64] ;  /* 0x0000000606047981 */ /* 0x000ea8000c1e9b00 */
[----:B------:R-:W2:Y:S04]  /*17f0*/  LDG.E.64.CONSTANT R8, desc[UR6][R6.64+0x1000] ;  /* 0x0010000606087981 */ /* 0x000ea8000c1e9b00 */
[----:B------:R-:W3:Y:S04]  /*1800*/  LDG.E.64.CONSTANT R10, desc[UR6][R6.64+0x2000] ;  /* 0x00200006060a7981 */ /* 0x000ee8000c1e9b00 */
[----:B------:R-:W3:Y:S04]  /*1810*/  LDG.E.64.CONSTANT R12, desc[UR6][R6.64+0x3000] ;  /* 0x00300006060c7981 */ /* 0x000ee8000c1e9b00 */
[----:B------:R-:W4:Y:S04]  /*1820*/  LDG.E.64.CONSTANT R14, desc[UR6][R6.64+0x4000] ;  /* 0x00400006060e7981 */ /* 0x000f28000c1e9b00 */
[----:B------:R-:W4:Y:S04]  /*1830*/  LDG.E.64.CONSTANT R16, desc[UR6][R6.64+0x5000] ;  /* 0x0050000606107981 */ /* 0x000f28000c1e9b00 */
[----:B------:R-:W5:Y:S01]  /*1840*/  LDG.E.64.CONSTANT R18, desc[UR6][R6.64+0x6000] ;  /* 0x0060000606127981 */ /* 0x000f62000c1e9b00 */
[----:B--2---:R-:W-:Y:S01]  /*1850*/  IADD3 R43, P0, P1, R8, R4, R43 ;  /* 0x00000004082b7210 */ /* 0x004fe2000791e02b */
[----:B0-----:R-:W-:-:S03]  /*1860*/  IMAD.MOV.U32 R4, RZ, RZ, R20 ;  /* 0x000000ffff047224 */ /* 0x001fc600078e0014 */
[----:B------:R-:W-:Y:S01]  /*1870*/  IADD3.X R5, PT, PT, R9, R5, R41, P0, P1 ;  /* 0x0000000509057210 */ /* 0x000fe200007e2429 */
[----:B------:R-:W-:Y:S01]  /*1880*/  VIADD R0, R4, -UR4 ;  /* 0x8000000404007c36 */ /* 0x000fe20008000000 */
[----:B---3--:R-:W-:-:S04]  /*1890*/  IADD3 R43, P2, P3, R12, R10, R43 ;  /* 0x0000000a0c2b7210 */ /* 0x008fc80007b5e02b */
[----:B------:R-:W-:Y:S02]  /*18a0*/  ISETP.GE.AND P0, PT, R0, 0xe00, PT ;  /* 0x00000e000000780c */ /* 0x000fe40003f06270 */
[----:B------:R-:W-:Y:S02]  /*18b0*/  IADD3.X R11, PT, PT, R13, R11, R5, P2, P3 ;  /* 0x0000000b0d0b7210 */ /* 0x000fe400017e6405 */
[----:B----4-:R-:W-:-:S04]  /*18c0*/  IADD3 R43, P1, P4, R16, R14, R43 ;  /* 0x0000000e102b7210 */ /* 0x010fc80007c3e02b */
[----:B-----5:R-:W-:Y:S02]  /*18d0*/  IADD3 R43, P2, PT, R18, R43, RZ ;  /* 0x0000002b122b7210 */ /* 0x020fe40007f5e0ff */
[----:B------:R-:W-:-:S05]  /*18e0*/  IADD3.X R15, PT, PT, R17, R15, R11, P1, P4 ;  /* 0x0000000f110f7210 */ /* 0x000fca0000fe840b */
[----:B------:R-:W-:Y:S01]  /*18f0*/  IMAD.X R41, R19, 0x1, R15, P2 ;  /* 0x0000000113297824 */ /* 0x000fe200010e060f */
[----:B------:R-:W-:Y:S06]  /*1900*/  @!P0 BRA `(.L_x_18) ;  /* 0x0000000800248947 */ /* 0x000fec0003800000 */
[----:B------:R-:W-:-:S06]  /*1910*/  UIADD3 UR4, UPT, UPT, UR4, 0xe00, URZ ;  /* 0x00000e0004047890 */ /* 0x000fcc000fffe0ff */
[----:B------:R-:W-:-:S13]  /*1920*/  ISETP.LT.AND P0, PT, R21, UR4, PT ;  /* 0x0000000415007c0c */ /* 0x000fda000bf01270 */
[----:B------:R-:W-:Y:S05]  /*1930*/  @!P0 BRA `(.L_x_19) ;  /* 0xfffffffc00a08947 */ /* 0x000fea000383ffff */
.L_x_17:
[----:B------:R-:W-:-:S13]  /*1940*/  ISETP.LE.AND P0, PT, R4, UR4, PT ;  /* 0x0000000404007c0c */ /* 0x000fda000bf03270 */
[----:B------:R-:W-:Y:S05]  /*1950*/  @P0 BRA `(.L_x_18) ;  /* 0x0000000800100947 */ /* 0x000fea0003800000 */
[----:B------:R-:W-:Y:S01]  /*1960*/  VIADD R0, R4, -UR4 ;  /* 0x8000000404007c36 */ /* 0x000fe20008000000 */
[----:B------:R-:W-:Y:S04]  /*1970*/  BSSY.RECONVERGENT B1, `(.L_x_18) ;  /* 0x0000082000017945 */ /* 0x000fe80003800200 */
[----:B------:R-:W-:-:S13]  /*1980*/  ISETP.GE.AND P0, PT, R39, R0, PT ;  /* 0x000000002700720c */ /* 0x000fda0003f06270 */
[----:B------:R-:W-:Y:S05]  /*1990*/  @P0 BRA `(.L_x_20) ;  /* 0x0000000400fc0947 */ /* 0x000fea0003800000 */
[----:B------:R-:W-:Y:S01]  /*19a0*/  LOP3.LUT R5, RZ, R39, RZ, 0x33, !PT ;  /* 0x00000027ff057212 */ /* 0x000fe200078e33ff */
[----:B------:R-:W-:Y:S01]  /*19b0*/  BSSY.RECONVERGENT B2, `(.L_x_21) ;  /* 0x0000015000027945 */ /* 0x000fe20003800200 */
[----:B------:R-:W-:Y:S02]  /*19c0*/  IMAD.MOV.U32 R45, RZ, RZ, R39 ;  /* 0x000000ffff2d7224 */ /* 0x000fe400078e0027 */
[----:B------:R-:W-:-:S04]  /*19d0*/  IADD3 R4, PT, PT, R4, -UR4, R5 ;  /* 0x8000000404047c10 */ /* 0x000fc8000fffe005 */
[C---:B------:R-:W-:Y:S02]  /*19e0*/  LOP3.LUT R5, R4.reuse, 0x600, RZ, 0xc0, !PT ;  /* 0x0000060004057812 */ /* 0x040fe400078ec0ff */
[----:B------:R-:W-:Y:S02]  /*19f0*/  ISETP.GE.U32.AND P1, PT, R4, 0x600, PT ;  /* 0x000006000400780c */ /* 0x000fe40003f26070 */
[----:B------:R-:W-:-:S13]  /*1a00*/  ISETP.NE.AND P0, PT, R5, 0x600, PT ;  /* 0x000006000500780c */ /* 0x000fda0003f05270 */
[----:B------:R-:W-:Y:S05]  /*1a10*/  @!P0 BRA `(.L_x_22) ;  /* 0x0000000000388947 */ /* 0x000fea0003800000 */
[----:B------:R-:W-:Y:S01]  /*1a20*/  LEA.HI R4, R4, 0x1, RZ, 0x17 ;  /* 0x0000000104047811 */ /* 0x000fe200078fb8ff */
[----:B------:R-:W-:Y:S02]  /*1a30*/  VIADD R7, R39, UR4 ;  /* 0x0000000427077c36 */ /* 0x000fe40008000000 */
[----:B------:R-:W-:Y:S01]  /*1a40*/  IMAD.MOV.U32 R45, RZ, RZ, R39 ;  /* 0x000000ffff2d7224 */ /* 0x000fe200078e0027 */
[----:B------:R-:W-:-:S05]  /*1a50*/  LOP3.LUT R4, R4, 0x3, RZ, 0xc0, !PT ;  /* 0x0000000304047812 */ /* 0x000fca00078ec0ff */
[----:B------:R-:W-:-:S07]  /*1a60*/  IMAD.MOV R6, RZ, RZ, -R4 ;  /* 0x000000ffff067224 */ /* 0x000fce00078e0a04 */
.L_x_23:
[----:B------:R-:W-:-:S06]  /*1a70*/  IMAD.WIDE.U32 R4, R7, 0x8, R2 ;  /* 0x0000000807047825 */ /* 0x000fcc00078e0002 */
[----:B------:R-:W2:Y:S01]  /*1a80*/  LDG.E.64.CONSTANT R4, desc[UR6][R4.64] ;  /* 0x0000000604047981 */ /* 0x000ea2000c1e9b00 */
[----:B------:R-:W-:Y:S02]  /*1a90*/  VIADD R6, R6, 0x1 ;  /* 0x0000000106067836 */ /* 0x000fe40000000000 */
[----:B------:R-:W-:Y:S02]  /*1aa0*/  VIADD R45, R45, 0x200 ;  /* 0x000002002d2d7836 */ /* 0x000fe40000000000 */
[----:B------:R-:W-:Y:S01]  /*1ab0*/  VIADD R7, R7, 0x200 ;  /* 0x0000020007077836 */ /* 0x000fe20000000000 */
[----:B------:R-:W-:Y:S02]  /*1ac0*/  ISETP.NE.AND P0, PT, R6, RZ, PT ;  /* 0x000000ff0600720c */ /* 0x000fe40003f05270 */
[----:B--2---:R-:W-:-:S05]  /*1ad0*/  IADD3 R43, P2, PT, R4, R43, RZ ;  /* 0x0000002b042b7210 */ /* 0x004fca0007f5e0ff */
[----:B------:R-:W-:-:S06]  /*1ae0*/  IMAD.X R41, R5, 0x1, R41, P2 ;  /* 0x0000000105297824 */ /* 0x000fcc00010e0629 */
[----:B------:R-:W-:Y:S05]  /*1af0*/  @P0 BRA `(.L_x_23) ;  /* 0xfffffffc00dc0947 */ /* 0x000fea000383ffff */
.L_x_22:
[----:B------:R-:W-:Y:S05]  /*1b00*/  BSYNC.RECONVERGENT B2 ;  /* 0x0000000000027941 */ /* 0x000fea0003800200 */
.L_x_21:
[----:B------:R-:W-:Y:S05]  /*1b10*/  @!P1 BRA `(.L_x_20) ;  /* 0x00000004009c9947 */ /* 0x000fea0003800000 */
[----:B------:R-:W0:Y:S01]  /*1b20*/  LDCU.64 UR8, c[0x0][0x380] ;  /* 0x00007000ff0877ac */ /* 0x000e220008000a00 */
[----:B------:R-:W-:Y:S01]  /*1b30*/  IMAD.IADD R7, R0, 0x1, -R45 ;  /* 0x0000000100077824 */ /* 0x000fe200078e0a2d */
[C---:B------:R-:W-:Y:S01]  /*1b40*/  IADD3 R4, P0, PT, R45.reuse, UR4, RZ ;  /* 0x000000042d047c10 */ /* 0x040fe2000ff1e0ff */
[----:B------:R-:W-:Y:S01]  /*1b50*/  BSSY.RECONVERGENT B2, `(.L_x_24) ;  /* 0x0000039000027945 */ /* 0x000fe20003800200 */
[----:B------:R-:W-:Y:S02]  /*1b60*/  VIADD R38, R45, UR4 ;  /* 0x000000042d267c36 */ /* 0x000fe40008000000 */
[----:B------:R-:W-:Y:S01]  /*1b70*/  ISETP.GT.AND P1, PT, R7, 0x1800, PT ;  /* 0x000018000700780c */ /* 0x000fe20003f24270 */
[----:B------:R-:W-:Y:S01]  /*1b80*/  IMAD.X R5, RZ, RZ, RZ, P0 ;  /* 0x000000ffff057224 */ /* 0x000fe200000e06ff */
[----:B0-----:R-:W-:-:S04]  /*1b90*/  LEA R6, P0, R4, UR8, 0x3 ;  /* 0x0000000804067c11 */ /* 0x001fc8000f8018ff */
[----:B------:R-:W-:Y:S02]  /*1ba0*/  LEA.HI.X R4, R4, UR9, R5, 0x3, P0 ;  /* 0x0000000904047c11 */ /* 0x000fe400080f1c05 */
[----:B------:R-:W-:-:S05]  /*1bb0*/  IADD3 R6, P0, PT, R6, 0x2000, RZ ;  /* 0x0000200006067810 */ /* 0x000fca0007f1e0ff */
[----:B------:R-:W-:Y:S01]  /*1bc0*/  IMAD.X R7, RZ, RZ, R4, P0 ;  /* 0x000000ffff077224 */ /* 0x000fe200000e0604 */
[----:B------:R-:W-:Y:S01]  /*1bd0*/  PLOP3.LUT P0, PT, PT, PT, PT, 0x80, 0x8 ;  /* 0x000000000008781c */ /* 0x000fe20003f0f070 */
[----:B------:R-:W-:-:S12]  /*1be0*/  @!P1 BRA `(.L_x_25) ;  /* 0x0000000000bc9947 */ /* 0x000fd80003800000 */
[----:B------:R-:W-:Y:S01]  /*1bf0*/  PLOP3.LUT P0, PT, PT, PT, PT, 0x8, 0x80 ;  /* 0x000000000080781c */ /* 0x000fe20003f0e170 */
[----:B------:R-:W-:-:S12]  /*1c00*/  VIADD R40, R0, 0xffffe800 ;  /* 0xffffe80000287836 */ /* 0x000fd80000000000 */
.L_x_26:
[C-C-:B------:R-:W-:Y:S01]  /*1c10*/  IMAD.WIDE.U32 R8, R38.reuse, 0x8, R2.reuse ;  /* 0x0000000826087825 */ /* 0x140fe200078e0002 */
[----:B------:R-:W2:Y:S03]  /*1c20*/  LDG.E.64.CONSTANT R4, desc[UR6][R6.64+-0x1000] ;  /* 0xfff0000606047981 */ /* 0x000ea6000c1e9b00 */
[----:B------:R-:W-:Y:S01]  /*1c30*/  VIADD R25, R38, 0x800 ;  /* 0x0000080026197836 */ /* 0x000fe20000000000 */
[----:B------:R-:W3:Y:S04]  /*1c40*/  LDG.E.64.CONSTANT R10, desc[UR6][R6.64] ;  /* 0x00000006060a7981 */ /* 0x000ee8000c1e9b00 */
[----:B------:R-:W2:Y:S01]  /*1c50*/  LDG.E.64.CONSTANT R8, desc[UR6][R8.64] ;  /* 0x0000000608087981 */ /* 0x000ea2000c1e9b00 */
[----:B------:R-:W-:-:S03]  /*1c60*/  IMAD.WIDE.U32 R24, R25, 0x8, R2 ;  /* 0x0000000819187825 */ /* 0x000fc600078e0002 */
[----:B------:R-:W3:Y:S01]  /*1c70*/  LDG.E.64.CONSTANT R26, desc[UR6][R6.64+0x1000] ;  /* 0x00100006061a7981 */ /* 0x000ee2000c1e9b00 */
[----:B------:R-:W-:-:S03]  /*1c80*/  VIADD R17, R38, 0x1000 ;  /* 0x0000100026117836 */ /* 0x000fc60000000000 */
[----:B------:R-:W4:Y:S01]  /*1c90*/  LDG.E.64.CONSTANT R22, desc[UR6][R6.64+0x3000] ;  /* 0x0030000606167981 */ /* 0x000f22000c1e9b00 */
[----:B------:R-:W-:-:S03]  /*1ca0*/  IMAD.WIDE.U32 R16, R17, 0x8, R2 ;  /* 0x0000000811107825 */ /* 0x000fc600078e0002 */
[----:B------:R-:W4:Y:S04]  /*1cb0*/  LDG.E.64.CONSTANT R24, desc[UR6][R24.64] ;  /* 0x0000000618187981 */ /* 0x000f28000c1e9b00 */
[----:B------:R-:W5:Y:S04]  /*1cc0*/  LDG.E.64.CONSTANT R20, desc[UR6][R6.64+0x4000] ;  /* 0x0040000606147981 */ /* 0x000f68000c1e9b00 */
[----:B------:R-:W5:Y:S04]  /*1cd0*/  LDG.E.64.CONSTANT R18, desc[UR6][R6.64+0x5000] ;  /* 0x0050000606127981 */ /* 0x000f68000c1e9b00 */
[----:B------:R-:W5:Y:S04]  /*1ce0*/  LDG.E.64.CONSTANT R14, desc[UR6][R6.64+0x7000] ;  /* 0x00700006060e7981 */ /* 0x000f68000c1e9b00 */
[----:B------:R-:W5:Y:S01]  /*1cf0*/  LDG.E.64.CONSTANT R16, desc[UR6][R16.64] ;  /* 0x0000000610107981 */ /* 0x000f62000c1e9b00 */
[----:B------:R-:W-:-:S03]  /*1d00*/  VIADD R33, R38, 0x1800 ;  /* 0x0000180026217836 */ /* 0x000fc60000000000 */
[----:B------:R-:W5:Y:S04]  /*1d10*/  LDG.E.64.CONSTANT R12, desc[UR6][R6.64+0x8000] ;  /* 0x00800006060c7981 */ /* 0x000f68000c1e9b00 */
[----:B------:R-:W5:Y:S01]  /*1d20*/  LDG.E.64.CONSTANT R28, desc[UR6][R6.64+0x9000] ;  /* 0x00900006061c7981 */ /* 0x000f62000c1e9b00 */
[----:B------:R-:W-:-:S03]  /*1d30*/  IMAD.WIDE.U32 R32, R33, 0x8, R2 ;  /* 0x0000000821207825 */ /* 0x000fc600078e0002 */
[----:B------:R-:W5:Y:S04]  /*1d40*/  LDG.E.64.CONSTANT R30, desc[UR6][R6.64+0xb000] ;  /* 0x00b00006061e7981 */ /* 0x000f68000c1e9b00 */
[----:B------:R-:W5:Y:S04]  /*1d50*/  LDG.E.64.CONSTANT R32, desc[UR6][R32.64] ;  /* 0x0000000620207981 */ /* 0x000f68000c1e9b00 */
[----:B------:R-:W5:Y:S04]  /*1d60*/  LDG.E.64.CONSTANT R34, desc[UR6][R6.64+0xc000] ;  /* 0x00c0000606227981 */ /* 0x000f68000c1e9b00 */
[----:B------:R0:W5:Y:S01]  /*1d70*/  LDG.E.64.CONSTANT R36, desc[UR6][R6.64+0xd000] ;  /* 0x00d0000606247981 */ /* 0x000162000c1e9b00 */
[----:B------:R-:W-:-:S02]  /*1d80*/  VIADD R45, R45, 0x2000 ;  /* 0x000020002d2d7836 */ /* 0x000fc40000000000 */
[----:B------:R-:W-:Y:S01]  /*1d90*/  VIADD R38, R38, 0x2000 ;  /* 0x0000200026267836 */ /* 0x000fe20000000000 */
[----:B0-----:R-:W-:-:S05]  /*1da0*/  IADD3 R6, P6, PT, R6, 0x10000, RZ ;  /* 0x0001000006067810 */ /* 0x001fca0007fde0ff */
[----:B------:R-:W-:Y:S01]  /*1db0*/  IMAD.X R7, RZ, RZ, R7, P6 ;  /* 0x000000ffff077224 */ /* 0x000fe200030e0607 */
[----:B--2---:R-:W-:-:S04]  /*1dc0*/  IADD3 R43, P1, P2, R4, R8, R43 ;  /* 0x00000008042b7210 */ /* 0x004fc80007a3e02b */
[----:B---3--:R-:W-:Y:S02]  /*1dd0*/  IADD3 R43, P3, P4, R26, R10, R43 ;  /* 0x0000000a1a2b7210 */ /* 0x008fe40007c7e02b */
[----:B------:R-:W-:-:S04]  /*1de0*/  IADD3.X R5, PT, PT, R5, R9, R41, P1, P2 ;  /* 0x0000000905057210 */ /* 0x000fc80000fe4429 */
[----:B------:R-:W-:Y:S02]  /*1df0*/  IADD3.X R11, PT, PT, R27, R11, R5, P3, P4 ;  /* 0x0000000b1b0b7210 */ /* 0x000fe40001fe8405 */
[----:B----4-:R-:W-:-:S04]  /*1e00*/  IADD3 R43, P1, P2, R22, R24, R43 ;  /* 0x00000018162b7210 */ /* 0x010fc80007a3e02b */
[----:B------:R-:W-:Y:S02]  /*1e10*/  IADD3.X R23, PT, PT, R23, R25, R11, P1, P2 ;  /* 0x0000001917177210 */ /* 0x000fe40000fe440b */
[----:B-----5:R-:W-:-:S04]  /*1e20*/  IADD3 R43, P3, P4, R18, R20, R43 ;  /* 0x00000014122b7210 */ /* 0x020fc80007c7e02b */
[----:B------:R-:W-:Y:S02]  /*1e30*/  IADD3.X R19, PT, PT, R19, R21, R23, P3, P4 ;  /* 0x0000001513137210 */ /* 0x000fe40001fe8417 */
[----:B------:R-:W-:-:S04]  /*1e40*/  IADD3 R43, P1, P2, R14, R16, R43 ;  /* 0x000000100e2b7210 */ /* 0x000fc80007a3e02b */
[----:B------:R-:W-:Y:S02]  /*1e50*/  IADD3.X R15, PT, PT, R15, R17, R19, P1, P2 ;  /* 0x000000110f0f7210 */ /* 0x000fe40000fe4413 */
[----:B------:R-:W-:-:S04]  /*1e60*/  IADD3 R43, P3, P4, R28, R12, R43 ;  /* 0x0000000c1c2b7210 */ /* 0x000fc80007c7e02b */
[----:B------:R-:W-:Y:S02]  /*1e70*/  IADD3.X R13, PT, PT, R29, R13, R15, P3, P4 ;  /* 0x0000000d1d0d7210 */ /* 0x000fe40001fe840f */
[----:B------:R-:W-:Y:S02]  /*1e80*/  ISETP.GE.AND P3, PT, R45, R40, PT ;  /* 0x000000282d00720c */ /* 0x000fe40003f66270 */
[----:B------:R-:W-:-:S04]  /*1e90*/  IADD3 R43, P2, P1, R30, R32, R43 ;  /* 0x000000201e2b7210 */ /* 0x000fc8000795e02b */
[----:B------:R-:W-:Y:S02]  /*1ea0*/  IADD3.X R31, PT, PT, R31, R33, R13, P2, P1 ;  /* 0x000000211f1f7210 */ /* 0x000fe400017e240d */
[----:B------:R-:W-:-:S04]  /*1eb0*/  IADD3 R43, P4, P5, R36, R34, R43 ;  /* 0x00000022242b7210 */ /* 0x000fc80007d9e02b */
[----:B------:R-:W-:Y:S01]  /*1ec0*/  IADD3.X R41, PT, PT, R37, R35, R31, P4, P5 ;  /* 0x0000002325297210 */ /* 0x000fe200027ea41f */
[----:B------:R-:W-:Y:S08]  /*1ed0*/  @!P3 BRA `(.L_x_26) ;  /* 0xfffffffc004cb947 */ /* 0x000ff0000383ffff */
.L_x_25:
[----:B------:R-:W-:Y:S05]  /*1ee0*/  BSYNC.RECONVERGENT B2 ;  /* 0x0000000000027941 */ /* 0x000fea0003800200 */
.L_x_24:
[----:B------:R-:W-:Y:S01]  /*1ef0*/  IMAD.IADD R4, R0, 0x1, -R45 ;  /* 0x0000000100047824 */ /* 0x000fe200078e0a2d */
[----:B------:R-:W-:Y:S04]  /*1f00*/  BSSY.RECONVERGENT B2, `(.L_x_27) ;  /* 0x000001d000027945 */ /* 0x000fe80003800200 */
[----:B------:R-:W-:-:S13]  /*1f10*/  ISETP.GT.AND P1, PT, R4, 0x800, PT ;  /* 0x000008000400780c */ /* 0x000fda0003f24270 */
[----:B------:R-:W-:Y:S05]  /*1f20*/  @!P1 BRA `(.L_x_28) ;  /* 0x0000000000689947 */ /* 0x000fea0003800000 */
[C-C-:B------:R-:W-:Y:S01]  /*1f30*/  IMAD.WIDE.U32 R10, R38.reuse, 0x8, R2.reuse ;  /* 0x00000008260a7825 */ /* 0x140fe200078e0002 */
[----:B------:R-:W2:Y:S03]  /*1f40*/  LDG.E.64.CONSTANT R12, desc[UR6][R6.64+-0x1000] ;  /* 0xfff00006060c7981 */ /* 0x000ea6000c1e9b00 */
[----:B------:R-:W-:Y:S01]  /*1f50*/  VIADD R19, R38, 0x800 ;  /* 0x0000080026137836 */ /* 0x000fe20000000000 */
[----:B------:R-:W3:Y:S04]  /*1f60*/  LDG.E.64.CONSTANT R14, desc[UR6][R6.64] ;  /* 0x00000006060e7981 */ /* 0x000ee8000c1e9b00 */
[----:B------:R-:W2:Y:S01]  /*1f70*/  LDG.E.64.CONSTANT R10, desc[UR6][R10.64] ;  /* 0x000000060a0a7981 */ /* 0x000ea2000c1e9b00 */
[----:B------:R-:W-:-:S03]  /*1f80*/  IMAD.WIDE.U32 R18, R19, 0x8, R2 ;  /* 0x0000000813127825 */ /* 0x000fc600078e0002 */
[----:B------:R-:W3:Y:S04]  /*1f90*/  LDG.E.64.CONSTANT R16, desc[UR6][R6.64+0x1000] ;  /* 0x0010000606107981 */ /* 0x000ee8000c1e9b00 */
[----:B------:R-:W4:Y:S04]  /*1fa0*/  LDG.E.64.CONSTANT R20, desc[UR6][R6.64+0x3000] ;  /* 0x0030000606147981 */ /* 0x000f28000c1e9b00 */
[----:B------:R-:W4:Y:S04]  /*1fb0*/  LDG.E.64.CONSTANT R18, desc[UR6][R18.64] ;  /* 0x0000000612127981 */ /* 0x000f28000c1e9b00 */
[----:B------:R-:W5:Y:S04]  /*1fc0*/  LDG.E.64.CONSTANT R4, desc[UR6][R6.64+0x4000] ;  /* 0x0040000606047981 */ /* 0x000f68000c1e9b00 */
[----:B------:R-:W5:Y:S01]  /*1fd0*/  LDG.E.64.CONSTANT R8, desc[UR6][R6.64+0x5000] ;  /* 0x0050000606087981 */ /* 0x000f62000c1e9b00 */
[----:B------:R-:W-:-:S02]  /*1fe0*/  VIADD R45, R45, 0x1000 ;  /* 0x000010002d2d7836 */ /* 0x000fc40000000000 */
[----:B------:R-:W-:Y:S01]  /*1ff0*/  VIADD R38, R38, 0x1000 ;  /* 0x0000100026267836 */ /* 0x000fe20000000000 */
[----:B--2---:R-:W-:-:S04]  /*2000*/  IADD3 R43, P0, P1, R12, R10, R43 ;  /* 0x0000000a0c2b7210 */ /* 0x004fc8000791e02b */
[----:B------:R-:W-:Y:S02]  /*2010*/  IADD3.X R13, PT, PT, R13, R11, R41, P0, P1 ;  /* 0x0000000b0d0d7210 */ /* 0x000fe400007e2429 */
[----:B---3--:R-:W-:Y:S02]  /*2020*/  IADD3 R43, P0, P1, R16, R14, R43 ;  /* 0x0000000e102b7210 */ /* 0x008fe4000791e02b */
[----:B------:R-:W-:Y:S02]  /*2030*/  IADD3 R10, P3, PT, R6, 0x8000, RZ ;  /* 0x00008000060a7810 */ /* 0x000fe40007f7e0ff */
[----:B------:R-:W-:Y:S02]  /*2040*/  IADD3.X R15, PT, PT, R17, R15, R13, P0, P1 ;  /* 0x0000000f110f7210 */ /* 0x000fe400007e240d */
[----:B----4-:R-:W-:Y:S01]  /*2050*/  IADD3 R43, P0, P1, R20, R18, R43 ;  /* 0x00000012142b7210 */ /* 0x010fe2000791e02b */
[----:B------:R-:W-:-:S03]  /*2060*/  IMAD.X R11, RZ, RZ, R7, P3 ;  /* 0x000000ffff0b7224 */ /* 0x000fc600018e0607 */
[----:B------:R-:W-:Y:S02]  /*2070*/  IADD3.X R21, PT, PT, R21, R19, R15, P0, P1 ;  /* 0x0000001315157210 */ /* 0x000fe400007e240f */
[----:B-----5:R-:W-:Y:S01]  /*2080*/  IADD3 R43, P1, P2, R8, R4, R43 ;  /* 0x00000004082b7210 */ /* 0x020fe20007a3e02b */
[----:B------:R-:W-:Y:S01]  /*2090*/  IMAD.MOV.U32 R6, RZ, RZ, R10 ;  /* 0x000000ffff067224 */ /* 0x000fe200078e000a */
[----:B------:R-:W-:Y:S01]  /*20a0*/  PLOP3.LUT P0, PT, PT, PT, PT, 0x8, 0x80 ;  /* 0x000000000080781c */ /* 0x000fe20003f0e170 */
[----:B------:R-:W-:Y:S01]  /*20b0*/  IMAD.MOV.U32 R7, RZ, RZ, R11 ;  /* 0x000000ffff077224 */ /* 0x000fe200078e000b */
[----:B------:R-:W-:-:S11]  /*20c0*/  IADD3.X R41, PT, PT, R9, R5, R21, P1, P2 ;  /* 0x0000000509297210 */ /* 0x000fd60000fe4415 */
.L_x_28:
[----:B------:R-:W-:Y:S05]  /*20d0*/  BSYNC.RECONVERGENT B2 ;  /* 0x0000000000027941 */ /* 0x000fea0003800200 */
.L_x_27:
[----:B------:R-:W-:-:S13]  /*20e0*/  ISETP.LT.OR P0, PT, R45, R0, P0 ;  /* 0x000000002d00720c */ /* 0x000fda0000701670 */
[----:B------:R-:W-:Y:S05]  /*20f0*/  @!P0 BRA `(.L_x_20) ;  /* 0x0000000000248947 */ /* 0x000fea0003800000 */
[----:B------:R-:W-:Y:S01]  /*2100*/  IMAD.WIDE.U32 R2, R38, 0x8, R2 ;  /* 0x0000000826027825 */ /* 0x000fe200078e0002 */
[----:B------:R-:W2:Y:S04]  /*2110*/  LDG.E.64.CONSTANT R4, desc[UR6][R6.64+-0x1000] ;  /* 0xfff0000606047981 */ /* 0x000ea8000c1e9b00 */
[----:B------:R-:W3:Y:S04]  /*2120*/  LDG.E.64.CONSTANT R8, desc[UR6][R6.64] ;  /* 0x0000000606087981 */ /* 0x000ee8000c1e9b00 */
[----:B------:R-:W2:Y:S04]  /*2130*/  LDG.E.64.CONSTANT R2, desc[UR6][R2.64] ;  /* 0x0000000602027981 */ /* 0x000ea8000c1e9b00 */
[----:B------:R-:W3:Y:S01]  /*2140*/  LDG.E.64.CONSTANT R10, desc[UR6][R6.64+0x1000] ;  /* 0x00100006060a7981 */ /* 0x000ee2000c1e9b00 */
[----:B--2---:R-:W-:-:S04]  /*2150*/  IADD3 R43, P0, P1, R4, R2, R43 ;  /* 0x00000002042b7210 */ /* 0x004fc8000791e02b */
[----:B---3--:R-:W-:Y:S02]  /*2160*/  IADD3 R43, P2, P3, R10, R8, R43 ;  /* 0x000000080a2b7210 */ /* 0x008fe40007b5e02b */
[----:B------:R-:W-:-:S04]  /*2170*/  IADD3.X R41, PT, PT, R5, R3, R41, P0, P1 ;  /* 0x0000000305297210 */ /* 0x000fc800007e2429 */
[----:B------:R-:W-:-:S07]  /*2180*/  IADD3.X R41, PT, PT, R11, R9, R41, P2, P3 ;  /* 0x000000090b297210 */ /* 0x000fce00017e6429 */
.L_x_20:
[----:B------:R-:W-:Y:S05]  /*2190*/  BSYNC.RECONVERGENT B1 ;  /* 0x0000000000017941 */ /* 0x000fea0003800200 */
.L_x_18:
[----:B------:R-:W0:Y:S01]  /*21a0*/  S2R R6, SR_LANEID ;  /* 0x0000000000067919 */ /* 0x000e220000000000 */
[----:B------:R-:W1:Y:S04]  /*21b0*/  SHFL.DOWN PT, R0, R43, 0x1, 0x1f ;  /* 0x08201f002b007f89 */ /* 0x000e6800000e0000 */
[----:B------:R-:W2:Y:S01]  /*21c0*/  SHFL.DOWN PT, R2, R41, 0x1, 0x1f ;  /* 0x08201f0029027f89 */ /* 0x000ea200000e0000 */
[C---:B0-----:R-:W-:Y:S02]  /*21d0*/  ISETP.GT.AND P0, PT, R6.reuse, 0x1e, PT ;  /* 0x0000001e0600780c */ /* 0x041fe40003f04270 */
[----:B------:R-:W-:Y:S02]  /*21e0*/  ISETP.GT.AND P1, PT, R6, 0x1d, PT ;  /* 0x0000001d0600780c */ /* 0x000fe40003f24270 */
[----:B-1----:R-:W-:-:S02]  /*21f0*/  SEL R0, R0, RZ, !P0 ;  /* 0x000000ff00007207 */ /* 0x002fc40004000000 */
[----:B--2---:R-:W-:Y:S02]  /*2200*/  SEL R2, R2, RZ, !P0 ;  /* 0x000000ff02027207 */ /* 0x004fe40004000000 */
[----:B------:R-:W-:Y:S02]  /*2210*/  IADD3 R7, P0, PT, R43, R0, RZ ;  /* 0x000000002b077210 */ /* 0x000fe40007f1e0ff */
[----:B------:R-:W-:-:S03]  /*2220*/  ISETP.NE.AND P2, PT, R6, RZ, PT ;  /* 0x000000ff0600720c */ /* 0x000fc60003f45270 */
[----:B------:R-:W-:Y:S01]  /*2230*/  IMAD.X R9, R41, 0x1, R2, P0 ;  /* 0x0000000129097824 */ /* 0x000fe200000e0602 */
[----:B------:R-:W0:Y:S04]  /*2240*/  SHFL.DOWN PT, R0, R7, 0x2, 0x1f ;  /* 0x08401f0007007f89 */ /* 0x000e2800000e0000 */
[----:B------:R-:W1:Y:S05]  /*2250*/  SHFL.DOWN PT, R2, R9, 0x2, 0x1f ;  /* 0x08401f0009027f89 */ /* 0x000e6a00000e0000 */
[----:B------:R-:W2:Y:S01]  /*2260*/  @!P2 S2R R11, SR_CgaCtaId ;  /* 0x00000000000ba919 */ /* 0x000ea20000008800 */
        /* <DEDUP_REMOVED lines=12> */
[----:B------:R-:W-:-:S05]  /*2330*/  IMAD.X R9, R2, 0x1, R5, P0 ;  /* 0x0000000102097824 */ /* 0x000fca00000e0605 */
[----:B------:R-:W1:Y:S01]  /*2340*/  SHFL.DOWN PT, R2, R9, 0x8, 0x1f ;  /* 0x09001f0009027f89 */ /* 0x000e6200000e0000 */
[----:B0-----:R-:W-:-:S04]  /*2350*/  SEL R0, R0, RZ, !P1 ;  /* 0x000000ff00007207 */ /* 0x001fc80004800000 */
[----:B------:R-:W-:Y:S02]  /*2360*/  IADD3 R5, P0, PT, R0, R7, RZ ;  /* 0x0000000700057210 */ /* 0x000fe40007f1e0ff */
[----:B-1----:R-:W-:-:S03]  /*2370*/  SEL R2, R2, RZ, !P1 ;  /* 0x000000ff02027207 */ /* 0x002fc60004800000 */
[----:B------:R-:W0:Y:S01]  /*2380*/  SHFL.DOWN PT, R0, R5, 0x10, 0x1f ;  /* 0x0a001f0005007f89 */ /* 0x000e2200000e0000 */
[----:B------:R-:W-:Y:S02]  /*2390*/  ISETP.GT.AND P1, PT, R6, 0xf, PT ;  /* 0x0000000f0600780c */ /* 0x000fe40003f24270 */
[----:B------:R-:W-:Y:S01]  /*23a0*/  @!P2 SHF.R.U32.HI R6, RZ, 0x2, R39 ;  /* 0x00000002ff06a819 */ /* 0x000fe20000011627 */
[----:B------:R-:W-:Y:S01]  /*23b0*/  IMAD.X R4, R2, 0x1, R9, P0 ;  /* 0x0000000102047824 */ /* 0x000fe200000e0609 */
[----:B------:R-:W-:Y:S02]  /*23c0*/  @!P2 MOV R2, 0x400 ;  /* 0x000004000002a802 */ /* 0x000fe40000000f00 */
[----:B------:R-:W-:Y:S02]  /*23d0*/  @!P2 LOP3.LUT R6, R6, 0xf8, RZ, 0xc0, !PT ;  /* 0x000000f80606a812 */ /* 0x000fe400078ec0ff */
[----:B------:R-:W1:Y:S01]  /*23e0*/  SHFL.DOWN PT, R3, R4, 0x10, 0x1f ;  /* 0x0a001f0004037f89 */ /* 0x000e6200000e0000 */
[----:B--2---:R-:W-:-:S05]  /*23f0*/  @!P2 LEA R11, R11, R2, 0x18 ;  /* 0x000000020b0ba211 */ /* 0x004fca00078ec0ff */
[----:B------:R-:W-:Y:S01]  /*2400*/  @!P2 IMAD.IADD R11, R6, 0x1, R11 ;  /* 0x00000001060ba824 */ /* 0x000fe200078e020b */
[----:B0-----:R-:W-:-:S04]  /*2410*/  SEL R0, R0, RZ, !P1 ;  /* 0x000000ff00007207 */ /* 0x001fc80004800000 */
[----:B------:R-:W-:Y:S02]  /*2420*/  IADD3 R2, P0, PT, R0, R5, RZ ;  /* 0x0000000500027210 */ /* 0x000fe40007f1e0ff */
[----:B-1----:R-:W-:-:S05]  /*2430*/  SEL R3, R3, RZ, !P1 ;  /* 0x000000ff03037207 */ /* 0x002fca0004800000 */
[----:B------:R-:W-:Y:S01]  /*2440*/  IMAD.X R3, R3, 0x1, R4, P0 ;  /* 0x0000000103037824 */ /* 0x000fe200000e0604 */
[----:B------:R-:W-:-:S04]  /*2450*/  ISETP.NE.AND P0, PT, R39, RZ, PT ;  /* 0x000000ff2700720c */ /* 0x000fc80003f05270 */
[----:B------:R0:W-:Y:S01]  /*2460*/  @!P2 STS.64 [R11+0x10], R2 ;  /* 0x000010020b00a388 */ /* 0x0001e20000000a00 */
[----:B------:R-:W-:Y:S08]  /*2470*/  BAR.SYNC.DEFER_BLOCKING 0x0 ;  /* 0x0000000000007b1d */ /* 0x000ff00000010000 */
[----:B------:R-:W-:Y:S05]  /*2480*/  @P0 BRA `(.L_x_16) ;  /* 0x00000000006c0947 */ /* 0x000fea0003800000 */
[----:B------:R-:W1:Y:S01]  /*2490*/  S2UR UR5, SR_CgaCtaId ;  /* 0x00000000000579c3 */ /* 0x000e620000008800 */
[----:B------:R-:W-:Y:S02]  /*24a0*/  UMOV UR4, 0x400 ;  /* 0x0000040000047882 */ /* 0x000fe40000000000 */
[----:B-1----:R-:W-:-:S09]  /*24b0*/  ULEA UR4, UR5, UR4, 0x18 ;  /* 0x0000000405047291 */ /* 0x002fd2000f8ec0ff */
[----:B------:R-:W-:Y:S04]  /*24c0*/  LDS.64 R32, [UR4+0x18] ;  /* 0x00001804ff207984 */ /* 0x000fe80008000a00 */
[----:B------:R-:W1:Y:S04]  /*24d0*/  LDS.128 R28, [UR4+0x20] ;  /* 0x00002004ff1c7984 */ /* 0x000e680008000c00 */
[----:B------:R-:W2:Y:S04]  /*24e0*/  LDS.128 R24, [UR4+0x30] ;  /* 0x00003004ff187984 */ /* 0x000ea80008000c00 */
[----:B------:R-:W3:Y:S04]  /*24f0*/  LDS.128 R20, [UR4+0x40] ;  /* 0x00004004ff147984 */ /* 0x000ee80008000c00 */
[----:B------:R-:W4:Y:S04]  /*2500*/  LDS.128 R16, [UR4+0x50] ;  /* 0x00005004ff107984 */ /* 0x000f280008000c00 */
[----:B------:R-:W5:Y:S04]  /*2510*/  LDS.128 R12, [UR4+0x60] ;  /* 0x00006004ff0c7984 */ /* 0x000f680008000c00 */
[----:B0-----:R-:W0:Y:S04]  /*2520*/  LDS.128 R8, [UR4+0x70] ;  /* 0x00007004ff087984 */ /* 0x001e280008000c00 */
[----:B------:R-:W0:Y:S01]  /*2530*/  LDS.128 R4, [UR4+0x80] ;  /* 0x00008004ff047984 */ /* 0x000e220008000c00 */
[----:B-1----:R-:W-:-:S04]  /*2540*/  IADD3 R35, P1, P2, R28, R32, R2 ;  /* 0x000000201c237210 */ /* 0x002fc80007a3e002 */
[----:B--2---:R-:W-:Y:S02]  /*2550*/  IADD3 R35, P3, P4, R24, R35, R30 ;  /* 0x0000002318237210 */ /* 0x004fe40007c7e01e */
[----:B------:R-:W-:Y:S02]  /*2560*/  IADD3.X R29, PT, PT, R29, R33, R3, P1, P2 ;  /* 0x000000211d1d7210 */ /* 0x000fe40000fe4403 */
[----:B---3--:R-:W-:Y:S02]  /*2570*/  IADD3 R3, P1, P2, R20, R35, R26 ;  /* 0x0000002314037210 */ /* 0x008fe40007a3e01a */
[----:B------:R-:W-:Y:S02]  /*2580*/  IADD3.X R25, PT, PT, R25, R29, R31, P3, P4 ;  /* 0x0000001d19197210 */ /* 0x000fe40001fe841f */
[----:B----4-:R-:W-:Y:S02]  /*2590*/  IADD3 R3, P3, P4, R16, R3, R22 ;  /* 0x0000000310037210 */ /* 0x010fe40007c7e016 */
[----:B------:R-:W-:-:S02]  /*25a0*/  IADD3.X R21, PT, PT, R21, R25, R27, P1, P2 ;  /* 0x0000001915157210 */ /* 0x000fc40000fe441b */
[----:B-----5:R-:W-:Y:S02]  /*25b0*/  IADD3 R3, P1, P2, R12, R3, R18 ;  /* 0x000000030c037210 */ /* 0x020fe40007a3e012 */
[----:B------:R-:W-:Y:S02]  /*25c0*/  IADD3.X R17, PT, PT, R17, R21, R23, P3, P4 ;  /* 0x0000001511117210 */ /* 0x000fe40001fe8417 */
[----:B0-----:R-:W-:Y:S02]  /*25d0*/  IADD3 R3, P3, P4, R8, R3, R14 ;  /* 0x0000000308037210 */ /* 0x001fe40007c7e00e */
[----:B------:R-:W-:Y:S02]  /*25e0*/  IADD3.X R13, PT, PT, R13, R17, R19, P1, P2 ;  /* 0x000000110d0d7210 */ /* 0x000fe40000fe4413 */
[----:B------:R-:W-:Y:S02]  /*25f0*/  IADD3 R3, P1, P2, R4, R3, R10 ;  /* 0x0000000304037210 */ /* 0x000fe40007a3e00a */
[----:B------:R-:W-:-:S02]  /*2600*/  IADD3.X R9, PT, PT, R9, R13, R15, P3, P4 ;  /* 0x0000000d09097210 */ /* 0x000fc40001fe840f */
[----:B------:R-:W-:Y:S02]  /*2610*/  IADD3 R2, P3, PT, R3, R6, RZ ;  /* 0x0000000603027210 */ /* 0x000fe40007f7e0ff */
[----:B------:R-:W-:-:S05]  /*2620*/  IADD3.X R3, PT, PT, R5, R9, R11, P1, P2 ;  /* 0x0000000905037210 */ /* 0x000fca0000fe440b */
[----:B------:R-:W-:-:S07]  /*2630*/  IMAD.X R3, R3, 0x1, R7, P3 ;  /* 0x0000000103037824 */ /* 0x000fce00018e0607 */
.L_x_16:
[----:B------:R-:W-:Y:S05]  /*2640*/  BSYNC.RECONVERGENT B0 ;  /* 0x0000000000007941 */ /* 0x000fea0003800200 */
.L_x_1:
[----:B------:R-:W-:Y:S05]  /*2650*/  @P0 EXIT ;  /* 0x000000000000094d */ /* 0x000fea0003800000 */
[----:B------:R-:W0:Y:S01]  /*2660*/  LDCU.64 UR4, c[0x0][0x398] ;  /* 0x00007300ff0477ac */ /* 0x000e220008000a00 */
[----:B------:R-:W3:Y:S01]  /*2670*/  LDC.64 R4, c[0x0][0x388] ;  /* 0x0000e200ff047b82 */ /* 0x000ee20000000a00 */
[----:B012---:R-:W-:-:S04]  /*2680*/  IADD3 R2, P0, PT, R2, UR4, RZ ;  /* 0x0000000402027c10 */ /* 0x007fc8000ff1e0ff */
[----:B------:R-:W-:-:S05]  /*2690*/  IADD3.X R3, PT, PT, R3, UR5, RZ, P0, !PT ;  /* 0x0000000503037c10 */ /* 0x000fca00087fe4ff */
[----:B---3--:R-:W-:Y:S01]  /*26a0*/  STG.E.64 desc[UR6][R4.64], R2 ;  /* 0x0000000204007986 */ /* 0x008fe2000c101b06 */
[----:B------:R-:W-:Y:S05]  /*26b0*/  EXIT ;  /* 0x000000000000794d */ /* 0x000fea0003800000 */
.L_x_29:
[----:B------:R-:W-:-:S00]  /*26c0*/  BRA `(.L_x_29) ;  /* 0xfffffffc00fc7947 */ /* 0x000fc0000383ffff */
[----:B------:R-:W-:-:S00]  /*26d0*/  NOP ;  /* 0x0000000000007918 */ /* 0x000fc00000000000 */
        /* <DEDUP_REMOVED lines=10> */
.L_x_585:


//--------------------- .text._ZN3cub18CUB_300001_SM_10006detail6reduce18DeviceReduceKernelINS2_10policy_hubIlyN4cuda3std3__44plusIlEEE10Policy1000EN6thrust24THRUST_300001_SM_1000_NS18transform_iteratorI16positive_functorNSD_6detail15normal_iteratorINSD_10device_ptrIfEEEEllEEyS9_lNS7_10__identityEEEvT0_PT3_T1_NS0_13GridEvenShareISQ_EET2_T4_ --------------------------
	.section	.text._ZN3cub18CUB_300001_SM_10006detail6reduce18DeviceReduceKernelINS2_10policy_hubIlyN4cuda3std3__44plusIlEEE10Policy1000EN6thrust24THRUST_300001_SM_1000_NS18transform_iteratorI16positive_functorNSD_6detail15normal_iteratorINSD_10device_ptrIfEEEEllEEyS9_lNS7_10__identityEEEvT0_PT3_T1_NS0_13GridEvenShareISQ_EET2_T4_,"ax",@progbits
	.align	128
        .global         _ZN3cub18CUB_300001_SM_10006detail6reduce18DeviceReduceKernelINS2_10policy_hubIlyN4cuda3std3__44plusIlEEE10Policy1000EN6thrust24THRUST_300001_SM_1000_NS18transform_iteratorI16positive_functorNSD_6detail15normal_iteratorINSD_10device_ptrIfEEEEllEEyS9_lNS7_10__identityEEEvT0_PT3_T1_NS0_13GridEvenShareISQ_EET2_T4_
        .type           _ZN3cub18CUB_300001_SM_10006detail6reduce18DeviceReduceKernelINS2_10policy_hubIlyN4cuda3std3__44plusIlEEE10Policy1000EN6thrust24THRUST_300001_SM_1000_NS18transform_iteratorI16positive_functorNSD_6detail15normal_iteratorINSD_10device_ptrIfEEEEllEEyS9_lNS7_10__identityEEEvT0_PT3_T1_NS0_13GridEvenShareISQ_EET2_T4_,@function
        .size           _ZN3cub18CUB_300001_SM_10006detail6reduce18DeviceReduceKernelINS2_10policy_hubIlyN4cuda3std3__44plusIlEEE10Policy1000EN6thrust24THRUST_300001_SM_1000_NS18transform_iteratorI16positive_functorNSD_6detail15normal_iteratorINSD_10device_ptrIfEEEEllEEyS9_lNS7_10__identityEEEvT0_PT3_T1_NS0_13GridEvenShareISQ_EET2_T4_,(.L_x_586 - _ZN3cub18CUB_300001_SM_10006detail6reduce18DeviceReduceKernelINS2_10policy_hubIlyN4cuda3std3__44plusIlEEE10Policy1000EN6thrust24THRUST_300001_SM_1000_NS18transform_iteratorI16positive_functorNSD_6detail15normal_iteratorINSD_10device_ptrIfEEEEllEEyS9_lNS7_10__identityEEEvT0_PT3_T1_NS0_13GridEvenShareISQ_EET2_T4_)
        .other          _ZN3cub18CUB_300001_SM_10006detail6reduce18DeviceReduceKernelINS2_10policy_hubIlyN4cuda3std3__44plusIlEEE10Policy1000EN6thrust24THRUST_300001_SM_1000_NS18transform_iteratorI16positive_functorNSD_6detail15normal_iteratorINSD_10device_ptrIfEEEEllEEyS9_lNS7_10__identityEEEvT0_PT3_T1_NS0_13GridEvenShareISQ_EET2_T4_,@"STO_CUDA_ENTRY STV_DEFAULT"
_ZN3cub18CUB_300001_SM_10006detail6reduce18DeviceReduceKernelINS2_10policy_hubIlyN4cuda3std3__44plusIlEEE10Policy1000EN6thrust24THRUST_300001_SM_1000_NS18transform_iteratorI16positive_functorNSD_6detail15normal_iteratorINSD_10device_ptrIfEEEEllEEyS9_lNS7_10__identityEEEvT0_PT3_T1_NS0_13GridEvenShareISQ_EET2_T4_:
.text._ZN3cub18CUB_300001_SM_10006detail6reduce18DeviceReduceKernelINS2_10policy_hubIlyN4cuda3std3__44plusIlEEE10Policy1000EN6thrust24THRUST_300001_SM_1000_NS18transform_iteratorI16positive_functorNSD_6detail15normal_iteratorINSD_10device_ptrIfEEEEllEEyS9_lNS7_10__identityEEEvT0_PT3_T1_NS0_13GridEvenShareISQ_EET2_T4_:
[----:B------:R-:W-:Y:S01]  /*0000*/  LDC R1, c[0x0][0x37c] ;  /* 0x0000df00ff017b82 */ /* 0x000fe20000000800 */
[----:B------:R-:W0:Y:S01]  /*0010*/  S2R R0, SR_CTAID.X ;  /* 0x0000000000007919 */ /* 0x000e220000002500 */
[----:B------:R-:W1:Y:S01]  /*0020*/  LDCU.64 UR6, c[0x0][0x3c0] ;  /* 0x00007800ff0677ac */ /* 0x000e620008000a00 */
[----:B------:R-:W-:Y:S01]  /*0030*/  BSSY.RECONVERGENT B0, `(.L_x_30) ;  /* 0x000031b000007945 */ /* 0x000fe20003800200 */
[----:B------:R-:W2:Y:S01]  /*0040*/  LDCU UR4, c[0x0][0x3c8] ;  /* 0x00007900ff0477ac */ /* 0x000ea20008000800 */
[----:B------:R-:W3:Y:S01]  /*0050*/  LDCU.64 UR8, c[0x0][0x358] ;  /* 0x00006b00ff0877ac */ /* 0x000ee20008000a00 */
[----:B-1----:R-:W-:Y:S02]  /*0060*/  IMAD.U32 R2, RZ, RZ, UR6 ;  /* 0x00000006ff027e24 */ /* 0x002fe4000f8e00ff */
[----:B------:R-:W-:Y:S02]  /*0070*/  IMAD.U32 R3, RZ, RZ, UR7 ;  /* 0x00000007ff037e24 */ /* 0x000fe4000f8e00ff */
[----:B--2---:R-:W-:-:S04]  /*0080*/  IMAD.U32 R16, RZ, RZ, UR4 ;  /* 0x00000004ff107e24 */ /* 0x004fc8000f8e00ff */
[----:B------:R-:W-:Y:S02]  /*0090*/  IMAD R11, R16, 0xe00, RZ ;  /* 0x00000e00100b7824 */ /* 0x000fe400078e02ff */
[----:B0-----:R-:W-:-:S03]  /*00a0*/  IMAD R9, R0, 0xe00, RZ ;  /* 0x00000e0000097824 */ /* 0x001fc600078e02ff */
[----:B------:R-:W-:Y:S02]  /*00b0*/  SHF.R.S32.HI R8, RZ, 0x1f, R11 ;  /* 0x0000001fff087819 */ /* 0x000fe4000001140b */
[----:B------:R-:W-:-:S04]  /*00c0*/  IADD3 R18, P1, PT, -R9, R2, RZ ;  /* 0x0000000209127210 */ /* 0x000fc80007f3e1ff */
[----:B------:R-:W-:Y:S02]  /*00d0*/  ISETP.GT.U32.AND P0, PT, R18, 0xdff, PT ;  /* 0x00000dff1200780c */ /* 0x000fe40003f04070 */
[----:B------:R-:W-:-:S04]  /*00e0*/  IADD3.X R7, PT, PT, R3, -0x1, RZ, P1, !PT ;  /* 0xffffffff03077810 */ /* 0x000fc80000ffe4ff */
[----:B------:R-:W-:-:S13]  /*00f0*/  ISETP.GT.U32.AND.EX P0, PT, R7, RZ, PT, P0 ;  /* 0x000000ff0700720c */ /* 0x000fda0003f04100 */
[----:B---3--:R-:W-:Y:S05]  /*0100*/  @P0 BRA `(.L_x_31) ;  /* 0x00000018004c0947 */ /* 0x008fea0003800000 */
[----:B------:R-:W0:Y:S01]  /*0110*/  S2R R4, SR_TID.X ;  /* 0x0000000000047919 */ /* 0x000e220000002100 */
[----:B------:R-:W-:Y:S01]  /*0120*/  IMAD.IADD R28, R2, 0x1, -R9 ;  /* 0x00000001021c7824 */ /* 0x000fe200078e0a09 */
[----:B------:R-:W-:Y:S01]  /*0130*/  BSSY.RECONVERGENT B1, `(.L_x_32) ;  /* 0x000000e000017945 */ /* 0x000fe20003800200 */
[----:B------:R-:W-:Y:S02]  /*0140*/  IMAD.MOV.U32 R6, RZ, RZ, RZ ;  /* 0x000000ffff067224 */ /* 0x000fe400078e00ff */
[----:B------:R-:W-:Y:S01]  /*0150*/  IMAD.MOV.U32 R5, RZ, RZ, RZ ;  /* 0x000000ffff057224 */ /* 0x000fe200078e00ff */
[----:B0-----:R-:W-:Y:S01]  /*0160*/  ISETP.GE.AND P0, PT, R4, R28, PT ;  /* 0x0000001c0400720c */ /* 0x001fe20003f06270 */
[----:B------:R-:W-:-:S12]  /*0170*/  IMAD.MOV.U32 R8, RZ, RZ, R4 ;  /* 0x000000ffff087224 */ /* 0x000fd800078e0004 */
[----:B------:R-:W-:Y:S05]  /*0180*/  @P0 BRA `(.L_x_33) ;  /* 0x0000000000200947 */ /* 0x000fea0003800000 */
[----:B------:R-:W0:Y:S01]  /*0190*/  LDC.64 R10, c[0x0][0x380] ;  /* 0x0000e000ff0a7b82 */ /* 0x000e220000000a00 */
[----:B------:R-:W-:-:S04]  /*01a0*/  IMAD.IADD R3, R9, 0x1, R4 ;  /* 0x0000000109037824 */ /* 0x000fc800078e0204 */
[----:B0-----:R-:W-:-:S06]  /*01b0*/  IMAD.WIDE.U32 R10, R3, 0x4, R10 ;  /* 0x00000004030a7825 */ /* 0x001fcc00078e000a */
[----:B------:R-:W2:Y:S01]  /*01c0*/  LDG.E R10, desc[UR8][R10.64] ;  /* 0x000000080a0a7981 */ /* 0x000ea2000c1e1900 */
[----:B------:R-:W-:Y:S02]  /*01d0*/  VIADD R8, R4, 0x200 ;  /* 0x0000020004087836 */ /* 0x000fe40000000000 */
[----:B------:R-:W-:Y:S01]  /*01e0*/  IMAD.MOV.U32 R5, RZ, RZ, RZ ;  /* 0x000000ffff057224 */ /* 0x000fe200078e00ff */
[----:B--2---:R-:W-:-:S04]  /*01f0*/  FSETP.GT.AND P0, PT, R10, RZ, PT ;  /* 0x000000ff0a00720b */ /* 0x004fc80003f04000 */
[----:B------:R-:W-:-:S09]  /*0200*/  SEL R6, RZ, 0x1, !P0 ;  /* 0x00000001ff067807 */ /* 0x000fd20004000000 */
.L_x_33:
[----:B------:R-:W-:Y:S05]  /*0210*/  BSYNC.RECONVERGENT B1 ;  /* 0x0000000000017941 */ /* 0x000fea0003800200 */
.L_x_32:
[----:B------:R-:W-:Y:S01]  /*0220*/  ISETP.GE.AND P0, PT, R8, R28, PT ;  /* 0x0000001c0800720c */ /* 0x000fe20003f06270 */
[----:B------:R-:W-:-:S12]  /*0230*/  BSSY.RECONVERGENT B1, `(.L_x_34) ;  /* 0x00000b1000017945 */ /* 0x000fd80003800200 */
[----:B------:R-:W-:Y:S05]  /*0240*/  @P0 BRA `(.L_x_35) ;  /* 0x0000000800bc0947 */ /* 0x000fea0003800000 */
[----:B------:R-:W-:Y:S01]  /*0250*/  LOP3.LUT R3, RZ, R8, RZ, 0x33, !PT ;  /* 0x00000008ff037212 */ /* 0x000fe200078e33ff */
[----:B------:R-:W-:Y:S03]  /*0260*/  BSSY.RECONVERGENT B2, `(.L_x_36) ;  /* 0x0000055000027945 */ /* 0x000fe60003800200 */
[----:B------:R-:W-:-:S04]  /*0270*/  IADD3 R3, PT, PT, -R9, R2, R3 ;  /* 0x0000000209037210 */ /* 0x000fc80007ffe103 */
[C---:B------:R-:W-:Y:S02]  /*0280*/  ISETP.GE.U32.AND P1, PT, R3.reuse, 0x1e00, PT ;  /* 0x00001e000300780c */ /* 0x040fe40003f26070 */
[----:B------:R-:W-:-:S04]  /*0290*/  LEA.HI R7, R3, 0x1, RZ, 0x17 ;  /* 0x0000000103077811 */ /* 0x000fc800078fb8ff */
[----:B------:R-:W-:-:S04]  /*02a0*/  LOP3.LUT R24, R7, 0xf, RZ, 0xc0, !PT ;  /* 0x0000000f07187812 */ /* 0x000fc800078ec0ff */
[----:B------:R-:W-:-:S03]  /*02b0*/  ISETP.NE.AND P0, PT, R24, RZ, PT ;  /* 0x000000ff1800720c */ /* 0x000fc60003f05270 */
[----:B------:R-:W-:Y:S10]  /*02c0*/  @!P1 BRA `(.L_x_37) ;  /* 0x0000000400389947 */ /* 0x000ff40003800000 */
[----:B------:R-:W0:Y:S01]  /*02d0*/  LDCU.64 UR4, c[0x0][0x380] ;  /* 0x00007000ff0477ac */ /* 0x000e220008000a00 */
[----:B------:R-:W-:Y:S01]  /*02e0*/  IMAD.WIDE.U32 R2, R8, 0x4, RZ ;  /* 0x0000000408027825 */ /* 0x000fe200078e00ff */
[----:B------:R-:W-:-:S03]  /*02f0*/  LOP3.LUT R10, R7, 0xfffff0, RZ, 0xc0, !PT ;  /* 0x00fffff0070a7812 */ /* 0x000fc600078ec0ff */
[----:B------:R-:W-:-:S04]  /*0300*/  IMAD.WIDE.U32 R2, R0, 0x3800, R2 ;  /* 0x0000380000027825 */ /* 0x000fc800078e0002 */
[----:B------:R-:W-:Y:S01]  /*0310*/  IMAD.MOV R10, RZ, RZ, -R10 ;  /* 0x000000ffff0a7224 */ /* 0x000fe200078e0a0a */
[----:B0-----:R-:W-:-:S04]  /*0320*/  IADD3 R2, P1, PT, R2, UR4, RZ ;  /* 0x0000000402027c10 */ /* 0x001fc8000ff3e0ff */
[----:B------:R-:W-:-:S04]  /*0330*/  IADD3 R2, P2, PT, R2, 0x4000, RZ ;  /* 0x0000400002027810 */ /* 0x000fc80007f5e0ff */
[----:B------:R-:W-:-:S09]  /*0340*/  IADD3.X R3, PT, PT, RZ, UR5, R3, P2, P1 ;  /* 0x00000005ff037c10 */ /* 0x000fd200097e2403 */
.L_x_38:
[----:B------:R-:W2:Y:S04]  /*0350*/  LDG.E R12, desc[UR8][R2.64+-0x4000] ;  /* 0xffc00008020c7981 */ /* 0x000ea8000c1e1900 */
[----:B------:R-:W3:Y:S04]  /*0360*/  LDG.E R11, desc[UR8][R2.64+-0x3800] ;  /* 0xffc80008020b7981 */ /* 0x000ee8000c1e1900 */
[----:B------:R-:W4:Y:S04]  /*0370*/  LDG.E R21, desc[UR8][R2.64+-0x3000] ;  /* 0xffd0000802157981 */ /* 0x000f28000c1e1900 */
[----:B------:R-:W5:Y:S04]  /*0380*/  LDG.E R22, desc[UR8][R2.64+-0x2800] ;  /* 0xffd8000802167981 */ /* 0x000f68000c1e1900 */
        /* <DEDUP_REMOVED lines=8> */
[----:B------:R-:W5:Y:S01]  /*0410*/  LDG.E R13, desc[UR8][R2.64+0x2000] ;  /* 0x00200008020d7981 */ /* 0x000f62000c1e1900 */
[----:B--2---:R-:W-:-:S03]  /*0420*/  FSETP.GT.AND P1, PT, R12, RZ, PT ;  /* 0x000000ff0c00720b */ /* 0x004fc60003f24000 */
[----:B------:R-:W2:Y:S01]  /*0430*/  LDG.E R12, desc[UR8][R2.64+0x2800] ;  /* 0x00280008020c7981 */ /* 0x000ea2000c1e1900 */
[----:B---3--:R-:W-:Y:S02]  /*0440*/  FSETP.GT.AND P2, PT, R11, RZ, PT ;  /* 0x000000ff0b00720b */ /* 0x008fe40003f44000 */
[----:B------:R-:W-:Y:S02]  /*0450*/  SEL R11, RZ, 0x1, !P1 ;  /* 0x00000001ff0b7807 */ /* 0x000fe40004800000 */
[----:B------:R-:W-:-:S04]  /*0460*/  SEL R25, RZ, 0x1, !P2 ;  /* 0x00000001ff197807 */ /* 0x000fc80005000000 */
[----:B------:R-:W-:Y:S02]  /*0470*/  IADD3 R25, P5, P6, R25, R6, R11 ;  /* 0x0000000619197210 */ /* 0x000fe40007ebe00b */
[----:B------:R-:W3:Y:S04]  /*0480*/  LDG.E R6, desc[UR8][R2.64+0x3800] ;  /* 0x0038000802067981 */ /* 0x000ee8000c1e1900 */
[----:B------:R-:W3:Y:S01]  /*0490*/  LDG.E R11, desc[UR8][R2.64+0x3000] ;  /* 0x00300008020b7981 */ /* 0x000ee2000c1e1900 */
[----:B----4-:R-:W-:Y:S02]  /*04a0*/  FSETP.GT.AND P1, PT, R21, RZ, PT ;  /* 0x000000ff1500720b */ /* 0x010fe40003f24000 */
[----:B-----5:R-:W-:Y:S02]  /*04b0*/  FSETP.GT.AND P2, PT, R22, RZ, PT ;  /* 0x000000ff1600720b */ /* 0x020fe40003f44000 */
[----:B------:R-:W-:-:S02]  /*04c0*/  SEL R21, RZ, 0x1, !P1 ;  /* 0x00000001ff157807 */ /* 0x000fc40004800000 */
[----:B------:R-:W-:Y:S02]  /*04d0*/  SEL R22, RZ, 0x1, !P2 ;  /* 0x00000001ff167807 */ /* 0x000fe40005000000 */
[----:B------:R-:W-:Y:S02]  /*04e0*/  FSETP.GT.AND P3, PT, R23, RZ, PT ;  /* 0x000000ff1700720b */ /* 0x000fe40003f64000 */
[----:B------:R-:W-:Y:S02]  /*04f0*/  FSETP.GT.AND P4, PT, R20, RZ, PT ;  /* 0x000000ff1400720b */ /* 0x000fe40003f84000 */
[----:B------:R-:W-:Y:S02]  /*0500*/  IADD3 R22, P2, P1, R22, R25, R21 ;  /* 0x0000001916167210 */ /* 0x000fe4000795e015 */
[----:B------:R-:W-:Y:S02]  /*0510*/  SEL R21, RZ, 0x1, !P3 ;  /* 0x00000001ff157807 */ /* 0x000fe40005800000 */
[----:B------:R-:W-:-:S02]  /*0520*/  SEL R20, RZ, 0x1, !P4 ;  /* 0x00000001ff147807 */ /* 0x000fc40006000000 */
[----:B------:R-:W-:Y:S02]  /*0530*/  FSETP.GT.AND P3, PT, R19, RZ, PT ;  /* 0x000000ff1300720b */ /* 0x000fe40003f64000 */
[----:B------:R-:W-:Y:S02]  /*0540*/  FSETP.GT.AND P4, PT, R18, RZ, PT ;  /* 0x000000ff1200720b */ /* 0x000fe40003f84000 */
[----:B------:R-:W-:Y:S02]  /*0550*/  IADD3.X R23, PT, PT, RZ, R5, RZ, P5, P6 ;  /* 0x00000005ff177210 */ /* 0x000fe40002fec4ff */
        /* <DEDUP_REMOVED lines=14> */
[----:B------:R-:W-:-:S02]  /*0640*/  FSETP.GT.AND P3, PT, R13, RZ, PT ;  /* 0x000000ff0d00720b */ /* 0x000fc40003f64000 */
[----:B------:R-:W-:Y:S01]  /*0650*/  SEL R14, RZ, 0x1, !P4 ;  /* 0x00000001ff0e7807 */ /* 0x000fe20006000000 */
[----:B------:R-:W-:Y:S01]  /*0660*/  VIADD R10, R10, 0x10 ;  /* 0x000000100a0a7836 */ /* 0x000fe20000000000 */
[----:B------:R-:W-:Y:S02]  /*0670*/  IADD3.X R16, PT, PT, RZ, R18, RZ, P2, P1 ;  /* 0x00000012ff107210 */ /* 0x000fe400017e24ff */
[----:B------:R-:W-:Y:S02]  /*0680*/  IADD3 R13, P2, P1, R5, R15, R14 ;  /* 0x0000000f050d7210 */ /* 0x000fe4000795e00e */
[----:B------:R-:W-:Y:S01]  /*0690*/  IADD3.X R14, PT, PT, RZ, R16, RZ, P5, P6 ;  /* 0x00000010ff0e7210 */ /* 0x000fe20002fec4ff */
[----:B------:R-:W-:Y:S01]  /*06a0*/  VIADD R8, R8, 0x2000 ;  /* 0x0000200008087836 */ /* 0x000fe20000000000 */
[----:B--2---:R-:W-:Y:S02]  /*06b0*/  FSETP.GT.AND P4, PT, R12, RZ, PT ;  /* 0x000000ff0c00720b */ /* 0x004fe40003f84000 */
[----:B------:R-:W-:-:S02]  /*06c0*/  SEL R12, RZ, 0x1, !P3 ;  /* 0x00000001ff0c7807 */ /* 0x000fc40005800000 */
[----:B------:R-:W-:Y:S02]  /*06d0*/  SEL R5, RZ, 0x1, !P4 ;  /* 0x00000001ff057807 */ /* 0x000fe40006000000 */
[----:B---3--:R-:W-:-:S04]  /*06e0*/  FSETP.GT.AND P3, PT, R6, RZ, PT ;  /* 0x000000ff0600720b */ /* 0x008fc80003f64000 */
[----:B------:R-:W-:Y:S02]  /*06f0*/  SEL R6, RZ, 0x1, !P3 ;  /* 0x00000001ff067807 */ /* 0x000fe40005800000 */
[----:B------:R-:W-:Y:S02]  /*0700*/  ISETP.NE.AND P3, PT, R10, RZ, PT ;  /* 0x000000ff0a00720c */ /* 0x000fe40003f65270 */
[----:B------:R-:W-:Y:S02]  /*0710*/  FSETP.GT.AND P4, PT, R11, RZ, PT ;  /* 0x000000ff0b00720b */ /* 0x000fe40003f84000 */
[----:B------:R-:W-:Y:S02]  /*0720*/  IADD3 R11, P5, P6, R5, R13, R12 ;  /* 0x0000000d050b7210 */ /* 0x000fe40007ebe00c */
[----:B------:R-:W-:Y:S02]  /*0730*/  SEL R5, RZ, 0x1, !P4 ;  /* 0x00000001ff057807 */ /* 0x000fe40006000000 */
[----:B------:R-:W-:-:S02]  /*0740*/  IADD3.X R12, PT, PT, RZ, R14, RZ, P2, P1 ;  /* 0x0000000eff0c7210 */ /* 0x000fc400017e24ff */
[----:B------:R-:W-:Y:S02]  /*0750*/  IADD3 R6, P1, P2, R6, R11, R5 ;  /* 0x0000000b06067210 */ /* 0x000fe40007a3e005 */
[----:B------:R-:W-:Y:S02]  /*0760*/  IADD3 R2, P4, PT, R2, 0x8000, RZ ;  /* 0x0000800002027810 */ /* 0x000fe40007f9e0ff */
[----:B------:R-:W-:-:S03]  /*0770*/  IADD3.X R5, PT, PT, RZ, R12, RZ, P5, P6 ;  /* 0x0000000cff057210 */ /* 0x000fc60002fec4ff */
[----:B------:R-:W-:Y:S01]  /*0780*/  IMAD.X R3, RZ, RZ, R3, P4 ;  /* 0x000000ffff037224 */ /* 0x000fe200020e0603 */
[----:B------:R-:W-:Y:S01]  /*0790*/  IADD3.X R5, PT, PT, RZ, R5, RZ, P1, P2 ;  /* 0x00000005ff057210 */ /* 0x000fe20000fe44ff */
[----:B------:R-:W-:Y:S06]  /*07a0*/  @P3 BRA `(.L_x_38) ;  /* 0xfffffff800e83947 */ /* 0x000fec000383ffff */
.L_x_37:
[----:B------:R-:W-:Y:S05]  /*07b0*/  BSYNC.RECONVERGENT B2 ;  /* 0x0000000000027941 */ /* 0x000fea0003800200 */
.L_x_36:
[----:B------:R-:W-:Y:S05]  /*07c0*/  @!P0 BRA `(.L_x_35) ;  /* 0x00000004005c8947 */ /* 0x000fea0003800000 */
[----:B------:R-:W-:Y:S01]  /*07d0*/  ISETP.GE.U32.AND P1, PT, R24, 0x8, PT ;  /* 0x000000081800780c */ /* 0x000fe20003f26070 */
[----:B------:R-:W-:Y:S01]  /*07e0*/  BSSY.RECONVERGENT B2, `(.L_x_39) ;  /* 0x000002a000027945 */ /* 0x000fe20003800200 */
[----:B------:R-:W-:-:S04]  /*07f0*/  LOP3.LUT R17, R7, 0x7, RZ, 0xc0, !PT ;  /* 0x0000000707117812 */ /* 0x000fc800078ec0ff */
[----:B------:R-:W-:-:S07]  /*0800*/  ISETP.NE.AND P0, PT, R17, RZ, PT ;  /* 0x000000ff1100720c */ /* 0x000fce0003f05270 */
[----:B------:R-:W-:Y:S06]  /*0810*/  @!P1 BRA `(.L_x_40) ;  /* 0x0000000000989947 */ /* 0x000fec0003800000 */
[----:B------:R-:W0:Y:S01]  /*0820*/  LDCU.64 UR4, c[0x0][0x380] ;  /* 0x00007000ff0477ac */ /* 0x000e220008000a00 */
[----:B------:R-:W-:-:S04]  /*0830*/  IADD3 R3, P1, PT, R9, R8, RZ ;  /* 0x0000000809037210 */ /* 0x000fc80007f3e0ff */
[----:B------:R-:W-:Y:S02]  /*0840*/  LEA.HI.X.SX32 R10, R8, RZ, 0x1, P1 ;  /* 0x000000ff080a7211 */ /* 0x000fe400008f0eff */
[----:B0-----:R-:W-:-:S04]  /*0850*/  LEA R2, P1, R3, UR4, 0x2 ;  /* 0x0000000403027c11 */ /* 0x001fc8000f8210ff */
[----:B------:R-:W-:-:S05]  /*0860*/  LEA.HI.X R3, R3, UR5, R10, 0x2, P1 ;  /* 0x0000000503037c11 */ /* 0x000fca00088f140a */
[----:B------:R-:W2:Y:S04]  /*0870*/  LDG.E R18, desc[UR8][R2.64] ;  /* 0x0000000802127981 */ /* 0x000ea8000c1e1900 */
[----:B------:R-:W3:Y:S04]  /*0880*/  LDG.E R10, desc[UR8][R2.64+0x800] ;  /* 0x00080008020a7981 */ /* 0x000ee8000c1e1900 */
[----:B------:R-:W4:Y:S04]  /*0890*/  LDG.E R11, desc[UR8][R2.64+0x1000] ;  /* 0x00100008020b7981 */ /* 0x000f28000c1e1900 */
[----:B------:R-:W5:Y:S04]  /*08a0*/  LDG.E R12, desc[UR8][R2.64+0x1800] ;  /* 0x00180008020c7981 */ /* 0x000f68000c1e1900 */
[----:B------:R-:W5:Y:S04]  /*08b0*/  LDG.E R13, desc[UR8][R2.64+0x2000] ;  /* 0x00200008020d7981 */ /* 0x000f68000c1e1900 */
[----:B------:R-:W5:Y:S04]  /*08c0*/  LDG.E R14, desc[UR8][R2.64+0x2800] ;  /* 0x00280008020e7981 */ /* 0x000f68000c1e1900 */
[----:B------:R-:W5:Y:S04]  /*08d0*/  LDG.E R15, desc[UR8][R2.64+0x3000] ;  /* 0x00300008020f7981 */ /* 0x000f68000c1e1900 */
[----:B------:R0:W5:Y:S01]  /*08e0*/  LDG.E R16, desc[UR8][R2.64+0x3800] ;  /* 0x0038000802107981 */ /* 0x000162000c1e1900 */
[----:B------:R-:W-:Y:S01]  /*08f0*/  VIADD R8, R8, 0x1000 ;  /* 0x0000100008087836 */ /* 0x000fe20000000000 */
[----:B--2---:R-:W-:-:S02]  /*0900*/  FSETP.GT.AND P1, PT, R18, RZ, PT ;  /* 0x000000ff1200720b */ /* 0x004fc40003f24000 */
[----:B---3--:R-:W-:Y:S02]  /*0910*/  FSETP.GT.AND P2, PT, R10, RZ, PT ;  /* 0x000000ff0a00720b */ /* 0x008fe40003f44000 */
[----:B------:R-:W-:Y:S02]  /*0920*/  SEL R10, RZ, 0x1, !P1 ;  /* 0x00000001ff0a7807 */ /* 0x000fe40004800000 */
[----:B------:R-:W-:Y:S02]  /*0930*/  SEL R19, RZ, 0x1, !P2 ;  /* 0x00000001ff137807 */ /* 0x000fe40005000000 */
[----:B----4-:R-:W-:Y:S02]  /*0940*/  FSETP.GT.AND P1, PT, R11, RZ, PT ;  /* 0x000000ff0b00720b */ /* 0x010fe40003f24000 */
[----:B-----5:R-:W-:Y:S02]  /*0950*/  FSETP.GT.AND P2, PT, R12, RZ, PT ;  /* 0x000000ff0c00720b */ /* 0x020fe40003f44000 */
[----:B------:R-:W-:-:S02]  /*0960*/  IADD3 R10, P5, P6, R19, R6, R10 ;  /* 0x00000006130a7210 */ /* 0x000fc40007ebe00a */
[----:B------:R-:W-:Y:S02]  /*0970*/  SEL R11, RZ, 0x1, !P1 ;  /* 0x00000001ff0b7807 */ /* 0x000fe40004800000 */
[----:B------:R-:W-:Y:S02]  /*0980*/  SEL R6, RZ, 0x1, !P2 ;  /* 0x00000001ff067807 */ /* 0x000fe40005000000 */
[----:B------:R-:W-:Y:S02]  /*0990*/  FSETP.GT.AND P3, PT, R13, RZ, PT ;  /* 0x000000ff0d00720b */ /* 0x000fe40003f64000 */
[----:B------:R-:W-:Y:S02]  /*09a0*/  FSETP.GT.AND P4, PT, R14, RZ, PT ;  /* 0x000000ff0e00720b */ /* 0x000fe40003f84000 */
[----:B------:R-:W-:Y:S02]  /*09b0*/  IADD3 R6, P1, P2, R6, R10, R11 ;  /* 0x0000000a06067210 */ /* 0x000fe40007a3e00b */
[----:B0-----:R-:W-:-:S02]  /*09c0*/  SEL R3, RZ, 0x1, !P3 ;  /* 0x00000001ff037807 */ /* 0x001fc40005800000 */
[----:B------:R-:W-:Y:S02]  /*09d0*/  SEL R2, RZ, 0x1, !P4 ;  /* 0x00000001ff027807 */ /* 0x000fe40006000000 */
[----:B------:R-:W-:Y:S02]  /*09e0*/  FSETP.GT.AND P4, PT, R15, RZ, PT ;  /* 0x000000ff0f00720b */ /* 0x000fe40003f84000 */
[----:B------:R-:W-:Y:S02]  /*09f0*/  FSETP.GT.AND P3, PT, R16, RZ, PT ;  /* 0x000000ff1000720b */ /* 0x000fe40003f64000 */
[----:B------:R-:W-:Y:S02]  /*0a00*/  IADD3.X R5, PT, PT, RZ, R5, RZ, P5, P6 ;  /* 0x00000005ff057210 */ /* 0x000fe40002fec4ff */
[----:B------:R-:W-:Y:S02]  /*0a10*/  IADD3 R2, P5, P6, R2, R6, R3 ;  /* 0x0000000602027210 */ /* 0x000fe40007ebe003 */
[----:B------:R-:W-:-:S02]  /*0a20*/  SEL R3, RZ, 0x1, !P4 ;  /* 0x00000001ff037807 */ /* 0x000fc40006000000 */
[----:B------:R-:W-:Y:S02]  /*0a30*/  SEL R6, RZ, 0x1, !P3 ;  /* 0x00000001ff067807 */ /* 0x000fe40005800000 */
[----:B------:R-:W-:Y:S02]  /*0a40*/  IADD3.X R5, PT, PT, RZ, R5, RZ, P1, P2 ;  /* 0x00000005ff057210 */ /* 0x000fe40000fe44ff */
[----:B------:R-:W-:Y:S02]  /*0a50*/  IADD3 R6, P1, P2, R6, R2, R3 ;  /* 0x0000000206067210 */ /* 0x000fe40007a3e003 */
[----:B------:R-:W-:-:S04]  /*0a60*/  IADD3.X R5, PT, PT, RZ, R5, RZ, P5, P6 ;  /* 0x00000005ff057210 */ /* 0x000fc80002fec4ff */
[----:B------:R-:W-:-:S07]  /*0a70*/  IADD3.X R5, PT, PT, RZ, R5, RZ, P1, P2 ;  /* 0x00000005ff057210 */ /* 0x000fce0000fe44ff */
.L_x_40:
[----:B------:R-:W-:Y:S05]  /*0a80*/  BSYNC.RECONVERGENT B2 ;  /* 0x0000000000027941 */ /* 0x000fea0003800200 */
.L_x_39:
        /* <DEDUP_REMOVED lines=14> */
[----:B------:R-:W5:Y:S01]  /*0b70*/  LDG.E R11, desc[UR8][R2.64+0x1800] ;  /* 0x00180008020b7981 */ /* 0x000f62000c1e1900 */
[----:B------:R-:W-:Y:S01]  /*0b80*/  VIADD R8, R8, 0x800 ;  /* 0x0000080008087836 */ /* 0x000fe20000000000 */
[----:B--2---:R-:W-:-:S02]  /*0b90*/  FSETP.GT.AND P1, PT, R12, RZ, PT ;  /* 0x000000ff0c00720b */ /* 0x004fc40003f24000 */
[----:B---3--:R-:W-:Y:S02]  /*0ba0*/  FSETP.GT.AND P2, PT, R9, RZ, PT ;  /* 0x000000ff0900720b */ /* 0x008fe40003f44000 */
[----:B------:R-:W-:Y:S02]  /*0bb0*/  SEL R9, RZ, 0x1, !P1 ;  /* 0x00000001ff097807 */ /* 0x000fe40004800000 */
[----:B----4-:R-:W-:Y:S02]  /*0bc0*/  FSETP.GT.AND P3, PT, R10, RZ, PT ;  /* 0x000000ff0a00720b */ /* 0x010fe40003f64000 */
[----:B------:R-:W-:Y:S02]  /*0bd0*/  SEL R10, RZ, 0x1, !P2 ;  /* 0x00000001ff0a7807 */ /* 0x000fe40005000000 */
[----:B-----5:R-:W-:Y:S02]  /*0be0*/  FSETP.GT.AND P4, PT, R11, RZ, PT ;  /* 0x000000ff0b00720b */ /* 0x020fe40003f84000 */
[----:B------:R-:W-:-:S02]  /*0bf0*/  SEL R11, RZ, 0x1, !P3 ;  /* 0x00000001ff0b7807 */ /* 0x000fc40005800000 */
[----:B------:R-:W-:Y:S02]  /*0c00*/  SEL R12, RZ, 0x1, !P4 ;  /* 0x00000001ff0c7807 */ /* 0x000fe40006000000 */
[----:B------:R-:W-:-:S04]  /*0c10*/  IADD3 R6, P1, P2, R10, R6, R9 ;  /* 0x000000060a067210 */ /* 0x000fc80007a3e009 */
[----:B------:R-:W-:Y:S02]  /*0c20*/  IADD3 R6, P3, P4, R12, R6, R11 ;  /* 0x000000060c067210 */ /* 0x000fe40007c7e00b */
[----:B------:R-:W-:-:S04]  /*0c30*/  IADD3.X R5, PT, PT, RZ, R5, RZ, P1, P2 ;  /* 0x00000005ff057210 */ /* 0x000fc80000fe44ff */
[----:B------:R-:W-:-:S07]  /*0c40*/  IADD3.X R5, PT, PT, RZ, R5, RZ, P3, P4 ;  /* 0x00000005ff057210 */ /* 0x000fce0001fe84ff */
.L_x_42:
[----:B------:R-:W-:Y:S05]  /*0c50*/  BSYNC.RECONVERGENT B2 ;  /* 0x0000000000027941 */ /* 0x000fea0003800200 */
.L_x_41:
[----:B------:R-:W-:Y:S05]  /*0c60*/  @!P0 BRA `(.L_x_35) ;  /* 0x0000000000348947 */ /* 0x000fea0003800000 */
[----:B------:R-:W0:Y:S01]  /*0c70*/  LDC.64 R2, c[0x0][0x380] ;  /* 0x0000e000ff027b82 */ /* 0x000e220000000a00 */
[----:B------:R-:W-:Y:S02]  /*0c80*/  IMAD.MOV R7, RZ, RZ, -R7 ;  /* 0x000000ffff077224 */ /* 0x000fe400078e0a07 */
[----:B0-----:R-:W-:-:S07]  /*0c90*/  IMAD.WIDE.U32 R2, R0, 0x3800, R2 ;  /* 0x0000380000027825 */ /* 0x001fce00078e0002 */
.L_x_43:
[----:B------:R-:W-:-:S06]  /*0ca0*/  IMAD.WIDE R10, R8, 0x4, R2 ;  /* 0x00000004080a7825 */ /* 0x000fcc00078e0202 */
[----:B------:R-:W2:Y:S01]  /*0cb0*/  LDG.E R10, desc[UR8][R10.64] ;  /* 0x000000080a0a7981 */ /* 0x000ea2000c1e1900 */
[----:B------:R-:W-:Y:S02]  /*0cc0*/  VIADD R7, R7, 0x1 ;  /* 0x0000000107077836 */ /* 0x000fe40000000000 */
[----:B------:R-:W-:Y:S01]  /*0cd0*/  VIADD R8, R8, 0x200 ;  /* 0x0000020008087836 */ /* 0x000fe20000000000 */
[----:B--2---:R-:W-:-:S04]  /*0ce0*/  FSETP.GT.AND P0, PT, R10, RZ, PT ;  /* 0x000000ff0a00720b */ /* 0x004fc80003f04000 */
[----:B------:R-:W-:Y:S02]  /*0cf0*/  SEL R9, RZ, 0x1, !P0 ;  /* 0x00000001ff097807 */ /* 0x000fe40004000000 */
[----:B------:R-:W-:Y:S02]  /*0d00*/  ISETP.NE.AND P0, PT, R7, RZ, PT ;  /* 0x000000ff0700720c */ /* 0x000fe40003f05270 */
[----:B------:R-:W-:-:S05]  /*0d10*/  IADD3 R6, P1, PT, R6, R9, RZ ;  /* 0x0000000906067210 */ /* 0x000fca0007f3e0ff */
[----:B------:R-:W-:-:S06]  /*0d20*/  IMAD.X R5, RZ, RZ, R5, P1 ;  /* 0x000000ffff057224 */ /* 0x000fcc00008e0605 */
[----:B------:R-:W-:Y:S05]  /*0d30*/  @P0 BRA `(.L_x_43) ;  /* 0xfffffffc00d80947 */ /* 0x000fea000383ffff */
.L_x_35:
[----:B------:R-:W-:Y:S05]  /*0d40*/  BSYNC.RECONVERGENT B1 ;  /* 0x0000000000017941 */ /* 0x000fea0003800200 */
.L_x_34:
[----:B------:R-:W-:-:S13]  /*0d50*/  ISETP.GE.AND P0, PT, R28, 0x200, PT ;  /* 0x000002001c00780c */ /* 0x000fda0003f06270 */
[----:B------:R-:W-:Y:S05]  /*0d60*/  @!P0 BRA `(.L_x_44) ;  /* 0x00000004002c8947 */ /* 0x000fea0003800000 */
[----:B------:R-:W0:Y:S01]  /*0d70*/  S2R R10, SR_LANEID ;  /* 0x00000000000a7919 */ /* 0x000e220000000000 */
[----:B------:R-:W1:Y:S04]  /*0d80*/  SHFL.DOWN PT, R2, R6, 0x1, 0x1f ;  /* 0x08201f0006027f89 */ /* 0x000e6800000e0000 */
        /* <DEDUP_REMOVED lines=20> */
[C---:B------:R-:W-:Y:S01]  /*0ed0*/  ISETP.GT.AND P0, PT, R10.reuse, 0x17, PT ;  /* 0x000000170a00780c */ /* 0x040fe20003f04270 */
[----:B------:R-:W-:Y:S01]  /*0ee0*/  IMAD.X R6, R3, 0x1, R8, P1 ;  /* 0x0000000103067824 */ /* 0x000fe200008e0608 */
[----:B------:R-:W-:-:S04]  /*0ef0*/  ISETP.NE.AND P1, PT, R10, RZ, PT ;  /* 0x000000ff0a00720c */ /* 0x000fc80003f25270 */
[----:B------:R-:W1:Y:S09]  /*0f00*/  SHFL.DOWN PT, R3, R6, 0x8, 0x1f ;  /* 0x09001f0006037f89 */ /* 0x000e7200000e0000 */
[----:B------:R-:W2:Y:S01]  /*0f10*/  @!P1 S2R R7, SR_CgaCtaId ;  /* 0x0000000000079919 */ /* 0x000ea20000008800 */
[----:B0-----:R-:W-:-:S04]  /*0f20*/  SEL R2, R2, RZ, !P0 ;  /* 0x000000ff02027207 */ /* 0x001fc80004000000 */
[----:B------:R-:W-:Y:S02]  /*0f30*/  IADD3 R9, P2, PT, R2, R5, RZ ;  /* 0x0000000502097210 */ /* 0x000fe40007f5e0ff */
[----:B------:R-:W-:Y:S02]  /*0f40*/  @!P1 SHF.R.U32.HI R5, RZ, 0x2, R4 ;  /* 0x00000002ff059819 */ /* 0x000fe40000011604 */
[----:B-1----:R-:W-:Y:S01]  /*0f50*/  SEL R3, R3, RZ, !P0 ;  /* 0x000000ff03037207 */ /* 0x002fe20004000000 */
[----:B------:R-:W0:Y:S01]  /*0f60*/  SHFL.DOWN PT, R2, R9, 0x10, 0x1f ;  /* 0x0a001f0009027f89 */ /* 0x000e2200000e0000 */
[----:B------:R-:W-:Y:S02]  /*0f70*/  ISETP.GT.AND P0, PT, R10, 0xf, PT ;  /* 0x0000000f0a00780c */ /* 0x000fe40003f04270 */
[----:B------:R-:W-:Y:S01]  /*0f80*/  @!P1 LOP3.LUT R5, R5, 0xf8, RZ, 0xc0, !PT ;  /* 0x000000f805059812 */ /* 0x000fe200078ec0ff */
[----:B------:R-:W-:Y:S01]  /*0f90*/  IMAD.X R8, R3, 0x1, R6, P2 ;  /* 0x0000000103087824 */ /* 0x000fe200010e0606 */
[----:B------:R-:W-:-:S04]  /*0fa0*/  @!P1 MOV R6, 0x400 ;  /* 0x0000040000069802 */ /* 0x000fc80000000f00 */
[----:B------:R-:W1:Y:S01]  /*0fb0*/  SHFL.DOWN PT, R3, R8, 0x10, 0x1f ;  /* 0x0a001f0008037f89 */ /* 0x000e6200000e0000 */
[----:B--2---:R-:W-:-:S05]  /*0fc0*/  @!P1 LEA R6, R7, R6, 0x18 ;  /* 0x0000000607069211 */ /* 0x004fca00078ec0ff */
[----:B------:R-:W-:Y:S01]  /*0fd0*/  @!P1 IMAD.IADD R5, R5, 0x1, R6 ;  /* 0x0000000105059824 */ /* 0x000fe200078e0206 */
[----:B0-----:R-:W-:-:S04]  /*0fe0*/  SEL R2, R2, RZ, !P0 ;  /* 0x000000ff02027207 */ /* 0x001fc80004000000 */
[----:B------:R-:W-:Y:S02]  /*0ff0*/  IADD3 R2, P2, PT, R2, R9, RZ ;  /* 0x0000000902027210 */ /* 0x000fe40007f5e0ff */
[----:B-1----:R-:W-:Y:S02]  /*1000*/  SEL R3, R3, RZ, !P0 ;  /* 0x000000ff03037207 */ /* 0x002fe40004000000 */
[----:B------:R-:W-:-:S03]  /*1010*/  ISETP.NE.AND P0, PT, R4, RZ, PT ;  /* 0x000000ff0400720c */ /* 0x000fc60003f05270 */
        /* <DEDUP_REMOVED lines=9> */
[----:B--2---:R-:W1:Y:S04]  /*10b0*/  LDS.128 R4, [UR4+0x30] ;  /* 0x00003004ff047984 */ /* 0x004e680008000c00 */
[----:B------:R-:W2:Y:S04]  /*10c0*/  LDS.128 R20, [UR4+0x40] ;  /* 0x00004004ff147984 */ /* 0x000ea80008000c00 */
[----:B------:R-:W3:Y:S04]  /*10d0*/  LDS.128 R16, [UR4+0x50] ;  /* 0x00005004ff107984 */ /* 0x000ee80008000c00 */
[----:B------:R-:W4:Y:S01]  /*10e0*/  LDS.128 R12, [UR4+0x60] ;  /* 0x00006004ff0c7984 */ /* 0x000f220008000c00 */
[----:B0-----:R-:W-:-:S04]  /*10f0*/  IADD3 R11, P1, P2, R24, R8, R2 ;  /* 0x00000008180b7210 */ /* 0x001fc80007a3e002 */
[----:B------:R-:W-:Y:S02]  /*1100*/  IADD3.X R25, PT, PT, R25, R9, R3, P1, P2 ;  /* 0x0000000919197210 */ /* 0x000fe40000fe4403 */
[----:B-1----:R-:W-:Y:S02]  /*1110*/  IADD3 R3, P1, P2, R4, R11, R26 ;  /* 0x0000000b04037210 */ /* 0x002fe40007a3e01a */
[----:B------:R-:W0:Y:S02]  /*1120*/  LDS.128 R8, [UR4+0x70] ;  /* 0x00007004ff087984 */ /* 0x000e240008000c00 */
[----:B------:R-:W-:Y:S02]  /*1130*/  IADD3.X R5, PT, PT, R5, R25, R27, P1, P2 ;  /* 0x0000001905057210 */ /* 0x000fe40000fe441b */
[----:B------:R-:W1:Y:S01]  /*1140*/  LDS.128 R24, [UR4+0x80] ;  /* 0x00008004ff187984 */ /* 0x000e620008000c00 */
[----:B--2---:R-:W-:-:S04]  /*1150*/  IADD3 R3, P1, P2, R20, R3, R6 ;  /* 0x0000000314037210 */ /* 0x004fc80007a3e006 */
[----:B---3--:R-:W-:Y:S02]  /*1160*/  IADD3 R3, P3, P4, R16, R3, R22 ;  /* 0x0000000310037210 */ /* 0x008fe40007c7e016 */
[----:B------:R-:W-:Y:S02]  /*1170*/  IADD3.X R7, PT, PT, R21, R5, R7, P1, P2 ;  /* 0x0000000515077210 */ /* 0x000fe40000fe4407 */
[----:B----4-:R-:W-:Y:S02]  /*1180*/  IADD3 R3, P1, P2, R12, R3, R18 ;  /* 0x000000030c037210 */ /* 0x010fe40007a3e012 */
[----:B------:R-:W-:-:S04]  /*1190*/  IADD3.X R17, PT, PT, R17, R7, R23, P3, P4 ;  /* 0x0000000711117210 */ /* 0x000fc80001fe8417 */
[----:B------:R-:W-:Y:S02]  /*11a0*/  IADD3.X R13, PT, PT, R13, R17, R19, P1, P2 ;  /* 0x000000110d0d7210 */ /* 0x000fe40000fe4413 */
[----:B0-----:R-:W-:-:S04]  /*11b0*/  IADD3 R3, P3, P4, R8, R3, R14 ;  /* 0x0000000308037210 */ /* 0x001fc80007c7e00e */
[----:B-1----:R-:W-:Y:S02]  /*11c0*/  IADD3 R3, P1, P2, R24, R3, R10 ;  /* 0x0000000318037210 */ /* 0x002fe40007a3e00a */
[----:B------:R-:W-:Y:S02]  /*11d0*/  IADD3.X R9, PT, PT, R9, R13, R15, P3, P4 ;  /* 0x0000000d09097210 */ /* 0x000fe40001fe840f */
[----:B------:R-:W-:Y:S02]  /*11e0*/  IADD3 R2, P3, PT, R3, R26, RZ ;  /* 0x0000001a03027210 */ /* 0x000fe40007f7e0ff */
[----:B------:R-:W-:-:S05]  /*11f0*/  IADD3.X R3, PT, PT, R25, R9, R11, P1, P2 ;  /* 0x0000000919037210 */ /* 0x000fca0000fe440b */
[----:B------:R-:W-:Y:S01]  /*1200*/  IMAD.X R3, R3, 0x1, R27, P3 ;  /* 0x0000000103037824 */ /* 0x000fe200018e061b */
[----:B------:R-:W-:Y:S06]  /*1210*/  BRA `(.L_x_45) ;  /* 0x0000001c00f07947 */ /* 0x000fec0003800000 */
.L_x_44:
[----:B------:R-:W-:-:S04]  /*1220*/  LOP3.LUT R2, R4, 0x3e0, RZ, 0xc0, !PT ;  /* 0x000003e004027812 */ /* 0x000fc800078ec0ff */
[----:B------:R-:W-:Y:S01]  /*1230*/  LOP3.LUT R7, RZ, R2, RZ, 0x33, !PT ;  /* 0x00000002ff077212 */ /* 0x000fe200078e33ff */
[----:B------:R-:W-:Y:S02]  /*1240*/  VIADD R3, R2, 0x20 ;  /* 0x0000002002037836 */ /* 0x000fe40000000000 */
[----:B------:R-:W0:Y:S02]  /*1250*/  S2R R2, SR_LANEID ;  /* 0x0000000000027919 */ /* 0x000e240000000000 */
[----:B------:R-:W-:Y:S01]  /*1260*/  IMAD.IADD R7, R28, 0x1, R7 ;  /* 0x000000011c077824 */ /* 0x000fe200078e0207 */
[----:B------:R-:W-:-:S04]  /*1270*/  ISETP.GT.AND P0, PT, R3, R28, PT ;  /* 0x0000001c0300720c */ /* 0x000fc80003f04270 */
[----:B------:R-:W-:-:S05]  /*1280*/  SEL R7, R7, 0x1f, P0 ;  /* 0x0000001f07077807 */ /* 0x000fca0000000000 */
[----:B------:R-:W1:Y:S04]  /*1290*/  SHFL.DOWN PT, R3, R6, 0x1, R7 ;  /* 0x0820000006037989 */ /* 0x000e6800000e0007 */
[----:B------:R-:W2:Y:S01]  /*12a0*/  SHFL.DOWN PT, R8, R5, 0x1, R7 ;  /* 0x0820000005087989 */ /* 0x000ea200000e0007 */
[C---:B0-----:R-:W-:Y:S01]  /*12b0*/  ISETP.GE.AND P0, PT, R2.reuse, R7, PT ;  /* 0x000000070200720c */ /* 0x041fe20003f06270 */
[C---:B------:R-:W-:Y:S01]  /*12c0*/  VIADD R10, R2.reuse, 0x2 ;  /* 0x00000002020a7836 */ /* 0x040fe20000000000 */
[----:B------:R-:W-:Y:S02]  /*12d0*/  ISETP.NE.AND P2, PT, R2, RZ, PT ;  /* 0x000000ff0200720c */ /* 0x000fe40003f45270 */
[----:B-1----:R-:W-:Y:S02]  /*12e0*/  SEL R3, R3, RZ, !P0 ;  /* 0x000000ff03037207 */ /* 0x002fe40004000000 */
[----:B--2---:R-:W-:-:S02]  /*12f0*/  SEL R8, R8, RZ, !P0 ;  /* 0x000000ff08087207 */ /* 0x004fc40004000000 */
[----:B------:R-:W-:Y:S01]  /*1300*/  IADD3 R12, P0, PT, R6, R3, RZ ;  /* 0x00000003060c7210 */ /* 0x000fe20007f1e0ff */
[----:B------:R-:W-:-:S04]  /*1310*/  VIADD R6, R2, 0x4 ;  /* 0x0000000402067836 */ /* 0x000fc80000000000 */
[----:B------:R-:W-:Y:S01]  /*1320*/  IMAD.X R9, R5, 0x1, R8, P0 ;  /* 0x0000000105097824 */ /* 0x000fe200000e0608 */
[----:B------:R-:W0:Y:S01]  /*1330*/  SHFL.DOWN PT, R3, R12, 0x2, R7 ;  /* 0x084000000c037989 */ /* 0x000e2200000e0007 */
[----:B------:R-:W-:-:S03]  /*1340*/  ISETP.GT.AND P0, PT, R10, R7, PT ;  /* 0x000000070a00720c */ /* 0x000fc60003f04270 */
[----:B------:R-:W1:Y:S01]  /*1350*/  SHFL.DOWN PT, R8, R9, 0x2, R7 ;  /* 0x0840000009087989 */ /* 0x000e6200000e0007 */
[----:B------:R-:W2:Y:S01]  /*1360*/  @!P2 S2R R11, SR_CgaCtaId ;  /* 0x00000000000ba919 */ /* 0x000ea20000008800 */
[----:B0-----:R-:W-:-:S04]  /*1370*/  SEL R3, R3, RZ, !P0 ;  /* 0x000000ff03037207 */ /* 0x001fc80004000000 */
[----:B------:R-:W-:Y:S02]  /*1380*/  IADD3 R14, P1, PT, R3, R12, RZ ;  /* 0x0000000c030e7210 */ /* 0x000fe40007f3e0ff */
[----:B-1----:R-:W-:Y:S02]  /*1390*/  SEL R8, R8, RZ, !P0 ;  /* 0x000000ff08087207 */ /* 0x002fe40004000000 */
[----:B------:R-:W-:Y:S01]  /*13a0*/  ISETP.GT.AND P0, PT, R6, R7, PT ;  /* 0x000000070600720c */ /* 0x000fe20003f04270 */
[----:B------:R-:W0:Y:S01]  /*13b0*/  SHFL.DOWN PT, R3, R14, 0x4, R7 ;  /* 0x088000000e037989 */ /* 0x000e2200000e0007 */
[----:B------:R-:W-:Y:S02]  /*13c0*/  VIADD R6, R2, 0x8 ;  /* 0x0000000802067836 */ /* 0x000fe40000000000 */
[----:B------:R-:W-:Y:S01]  /*13d0*/  IMAD.X R8, R8, 0x1, R9, P1 ;  /* 0x0000000108087824 */ /* 0x000fe200008e0609 */
[----:B------:R-:W-:Y:S01]  /*13e0*/  @!P2 SHF.R.U32.HI R9, RZ, 0x2, R4 ;  /* 0x00000002ff09a819 */ /* 0x000fe20000011604 */
[----:B------:R-:W-:-:S03]  /*13f0*/  VIADD R2, R2, 0x10 ;  /* 0x0000001002027836 */ /* 0x000fc60000000000 */
[----:B------:R-:W1:Y:S01]  /*1400*/  SHFL.DOWN PT, R5, R8, 0x4, R7 ;  /* 0x0880000008057989 */ /* 0x000e6200000e0007 */
[----:B------:R-:W-:Y:S02]  /*1410*/  @!P2 LOP3.LUT R9, R9, 0xf8, RZ, 0xc0, !PT ;  /* 0x000000f80909a812 */ /* 0x000fe400078ec0ff */
[----:B0-----:R-:W-:-:S04]  /*1420*/  SEL R3, R3, RZ, !P0 ;  /* 0x000000ff03037207 */ /* 0x001fc80004000000 */
[----:B------:R-:W-:Y:S02]  /*1430*/  IADD3 R10, P1, PT, R3, R14, RZ ;  /* 0x0000000e030a7210 */ /* 0x000fe40007f3e0ff */
[----:B-1----:R-:W-:-:S03]  /*1440*/  SEL R5, R5, RZ, !P0 ;  /* 0x000000ff05057207 */ /* 0x002fc60004000000 */
[----:B------:R-:W0:Y:S01]  /*1450*/  SHFL.DOWN PT, R3, R10, 0x8, R7 ;  /* 0x090000000a037989 */ /* 0x000e2200000e0007 */
[----:B------:R-:W-:Y:S01]  /*1460*/  ISETP.GT.AND P0, PT, R6, R7, PT ;  /* 0x000000070600720c */ /* 0x000fe20003f04270 */
[----:B------:R-:W-:-:S05]  /*1470*/  IMAD.X R12, R5, 0x1, R8, P1 ;  /* 0x00000001050c7824 */ /* 0x000fca00008e0608 */
[----:B------:R-:W1:Y:S01]  /*1480*/  SHFL.DOWN PT, R5, R12, 0x8, R7 ;  /* 0x090000000c057989 */ /* 0x000e6200000e0007 */
[----:B0-----:R-:W-:-:S04]  /*1490*/  SEL R3, R3, RZ, !P0 ;  /* 0x000000ff03037207 */ /* 0x001fc80004000000 */
[----:B------:R-:W-:Y:S02]  /*14a0*/  IADD3 R6, P1, PT, R3, R10, RZ ;  /* 0x0000000a03067210 */ /* 0x000fe40007f3e0ff */
[----:B-1----:R-:W-:-:S03]  /*14b0*/  SEL R5, R5, RZ, !P0 ;  /* 0x000000ff05057207 */ /* 0x002fc60004000000 */
[----:B------:R-:W0:Y:S01]  /*14c0*/  SHFL.DOWN PT, R3, R6, 0x10, R7 ;  /* 0x0a00000006037989 */ /* 0x000e2200000e0007 */
[----:B------:R-:W-:Y:S02]  /*14d0*/  ISETP.GT.AND P0, PT, R2, R7, PT ;  /* 0x000000070200720c */ /* 0x000fe40003f04270 */
[----:B------:R-:W-:Y:S01]  /*14e0*/  @!P2 MOV R2, 0x400 ;  /* 0x000004000002a802 */ /* 0x000fe20000000f00 */
[----:B------:R-:W-:-:S03]  /*14f0*/  IMAD.X R8, R5, 0x1, R12, P1 ;  /* 0x0000000105087824 */ /* 0x000fc600008e060c */
[----:B--2---:R-:W-:Y:S02]  /*1500*/  @!P2 LEA R10, R11, R2, 0x18 ;  /* 0x000000020b0aa211 */ /* 0x004fe400078ec0ff */
[----:B------:R-:W1:Y:S03]  /*1510*/  SHFL.DOWN PT, R5, R8, 0x10, R7 ;  /* 0x0a00000008057989 */ /* 0x000e6600000e0007 */
        /* <DEDUP_REMOVED lines=14> */
[C---:B------:R-:W-:Y:S02]  /*1600*/  ISETP.GT.AND P5, PT, R28.reuse, 0x180, PT ;  /* 0x000001801c00780c */ /* 0x040fe40003fa4270 */
[----:B------:R-:W-:Y:S01]  /*1610*/  ISETP.GT.AND P6, PT, R28, 0x1a0, PT ;  /* 0x000001a01c00780c */ /* 0x000fe20003fc4270 */
[----:B0-----:R-:W-:-:S09]  /*1620*/  ULEA UR4, UR5, UR4, 0x18 ;  /* 0x0000000405047291 */ /* 0x001fd2000f8ec0ff */
[----:B------:R-:W0:Y:S04]  /*1630*/  LDS.64 R12, [UR4+0x18] ;  /* 0x00001804ff0c7984 */ /* 0x000e280008000a00 */
[----:B------:R-:W2:Y:S04]  /*1640*/  LDS.128 R16, [UR4+0x20] ;  /* 0x00002004ff107984 */ /* 0x000ea80008000c00 */
[----:B------:R-:W3:Y:S04]  /*1650*/  LDS.128 R4, [UR4+0x30] ;  /* 0x00003004ff047984 */ /* 0x000ee80008000c00 */
[----:B-1----:R-:W1:Y:S04]  /*1660*/  LDS.128 R8, [UR4+0x40] ;  /* 0x00004004ff087984 */ /* 0x002e680008000c00 */
[----:B------:R-:W-:Y:S01]  /*1670*/  LDS.128 R24, [UR4+0x80] ;  /* 0x00008004ff187984 */ /* 0x000fe20008000c00 */
[----:B0-----:R-:W-:-:S02]  /*1680*/  SEL R22, R12, RZ, P1 ;  /* 0x000000ff0c167207 */ /* 0x001fc40000800000 */
[----:B------:R-:W-:Y:S02]  /*1690*/  SEL R23, R13, RZ, P1 ;  /* 0x000000ff0d177207 */ /* 0x000fe40000800000 */
[----:B--2---:R-:W-:Y:S01]  /*16a0*/  SEL R21, R16, RZ, P2 ;  /* 0x000000ff10157207 */ /* 0x004fe20001000000 */
[----:B------:R-:W0:Y:S01]  /*16b0*/  LDS.128 R12, [UR4+0x50] ;  /* 0x00005004ff0c7984 */ /* 0x000e220008000c00 */
[----:B------:R-:W-:Y:S02]  /*16c0*/  ISETP.GT.AND P1, PT, R28, 0x60, PT ;  /* 0x000000601c00780c */ /* 0x000fe40003f24270 */
[----:B------:R-:W-:Y:S02]  /*16d0*/  SEL R20, R17, RZ, P2 ;  /* 0x000000ff11147207 */ /* 0x000fe40001000000 */
[----:B------:R-:W-:Y:S02]  /*16e0*/  IADD3 R16, P2, P4, R21, R22, R2 ;  /* 0x0000001615107210 */ /* 0x000fe40007c5e002 */
[----:B------:R-:W-:-:S02]  /*16f0*/  SEL R17, R18, RZ, P1 ;  /* 0x000000ff12117207 */ /* 0x000fc40000800000 */
[----:B---3--:R-:W-:Y:S02]  /*1700*/  SEL R4, R4, RZ, P3 ;  /* 0x000000ff04047207 */ /* 0x008fe40001800000 */
[----:B------:R-:W-:Y:S02]  /*1710*/  IADD3.X R20, PT, PT, R20, R23, R3, P2, P4 ;  /* 0x0000001714147210 */ /* 0x000fe400017e8403 */
[----:B------:R-:W-:Y:S02]  /*1720*/  SEL R3, R5, RZ, P3 ;  /* 0x000000ff05037207 */ /* 0x000fe40001800000 */
[----:B------:R-:W-:Y:S02]  /*1730*/  SEL R2, R19, RZ, P1 ;  /* 0x000000ff13027207 */ /* 0x000fe40000800000 */
[----:B------:R-:W-:Y:S02]  /*1740*/  IADD3 R4, P3, P4, R4, R16, R17 ;  /* 0x0000001004047210 */ /* 0x000fe40007c7e011 */
[----:B------:R-:W2:Y:S01]  /*1750*/  LDS.128 R16, [UR4+0x60] ;  /* 0x00006004ff107984 */ /* 0x000ea20008000c00 */
[----:B------:R-:W-:-:S02]  /*1760*/  ISETP.GT.AND P1, PT, R28, 0xa0, PT ;  /* 0x000000a01c00780c */ /* 0x000fc40003f24270 */
[----:B------:R-:W-:Y:S02]  /*1770*/  IADD3.X R3, PT, PT, R3, R20, R2, P3, P4 ;  /* 0x0000001403037210 */ /* 0x000fe40001fe8402 */
[----:B------:R-:W3:Y:S01]  /*1780*/  LDS.128 R20, [UR4+0x70] ;  /* 0x00007004ff147984 */ /* 0x000ee20008000c00 */
[----:B------:R-:W-:Y:S02]  /*1790*/  ISETP.GT.AND P2, PT, R28, 0xc0, PT ;  /* 0x000000c01c00780c */ /* 0x000fe40003f44270 */
[----:B------:R-:W-:Y:S02]  /*17a0*/  SEL R5, R6, RZ, P1 ;  /* 0x000000ff06057207 */ /* 0x000fe40000800000 */
[----:B-1----:R-:W-:Y:S02]  /*17b0*/  SEL R2, R8, RZ, P2 ;  /* 0x000000ff08027207 */ /* 0x002fe40001000000 */
[----:B------:R-:W-:Y:S02]  /*17c0*/  SEL R7, R7, RZ, P1 ;  /* 0x000000ff07077207 */ /* 0x000fe40000800000 */
[----:B------:R-:W-:-:S02]  /*17d0*/  ISETP.GT.AND P1, PT, R28, 0xe0, PT ;  /* 0x000000e01c00780c */ /* 0x000fc40003f24270 */
[----:B------:R-:W-:Y:S02]  /*17e0*/  IADD3 R2, P3, P4, R2, R4, R5 ;  /* 0x0000000402027210 */ /* 0x000fe40007c7e005 */
[----:B------:R-:W-:Y:S02]  /*17f0*/  SEL R6, R9, RZ, P2 ;  /* 0x000000ff09067207 */ /* 0x000fe40001000000 */
[----:B------:R-:W-:Y:S02]  /*1800*/  ISETP.GT.AND P2, PT, R28, 0x100, PT ;  /* 0x000001001c00780c */ /* 0x000fe40003f44270 */
[----:B------:R-:W-:Y:S02]  /*1810*/  SEL R4, R10, RZ, P1 ;  /* 0x000000ff0a047207 */ /* 0x000fe40000800000 */
[----:B------:R-:W-:Y:S02]  /*1820*/  SEL R10, R11, RZ, P1 ;  /* 0x000000ff0b0a7207 */ /* 0x000fe40000800000 */
[----:B------:R-:W-:-:S02]  /*1830*/  ISETP.GT.AND P1, PT, R28, 0x120, PT ;  /* 0x000001201c00780c */ /* 0x000fc40003f24270 */
[----:B------:R-:W-:Y:S02]  /*1840*/  IADD3.X R6, PT, PT, R6, R3, R7, P3, P4 ;  /* 0x0000000306067210 */ /* 0x000fe40001fe8407 */
[----:B0-----:R-:W-:Y:S02]  /*1850*/  SEL R3, R12, RZ, P2 ;  /* 0x000000ff0c037207 */ /* 0x001fe40001000000 */
[----:B------:R-:W-:Y:S02]  /*1860*/  SEL R7, R13, RZ, P2 ;  /* 0x000000ff0d077207 */ /* 0x000fe40001000000 */
[----:B------:R-:W-:Y:S02]  /*1870*/  ISETP.GT.AND P2, PT, R28, 0x140, PT ;  /* 0x000001401c00780c */ /* 0x000fe40003f44270 */
[----:B------:R-:W-:Y:S02]  /*1880*/  SEL R5, R14, RZ, P1 ;  /* 0x000000ff0e057207 */ /* 0x000fe40000800000 */
[----:B------:R-:W-:-:S02]  /*1890*/  SEL R15, R15, RZ, P1 ;  /* 0x000000ff0f0f7207 */ /* 0x000fc40000800000 */
[----:B------:R-:W-:Y:S02]  /*18a0*/  ISETP.GT.AND P1, PT, R28, 0x160, PT ;  /* 0x000001601c00780c */ /* 0x000fe40003f24270 */
[----:B------:R-:W-:Y:S02]  /*18b0*/  IADD3 R4, P3, P4, R3, R2, R4 ;  /* 0x0000000203047210 */ /* 0x000fe40007c7e004 */
[----:B--2---:R-:W-:Y:S02]  /*18c0*/  SEL R2, R16, RZ, P2 ;  /* 0x000000ff10027207 */ /* 0x004fe40001000000 */
[----:B------:R-:W-:Y:S02]  /*18d0*/  SEL R3, R18, RZ, P1 ;  /* 0x000000ff12037207 */ /* 0x000fe40000800000 */
[----:B------:R-:W-:Y:S02]  /*18e0*/  IADD3.X R7, PT, PT, R7, R6, R10, P3, P4 ;  /* 0x0000000607077210 */ /* 0x000fe40001fe840a */
[----:B------:R-:W-:-:S02]  /*18f0*/  SEL R18, R19, RZ, P1 ;  /* 0x000000ff13127207 */ /* 0x000fc40000800000 */
[----:B------:R-:W-:Y:S02]  /*1900*/  SEL R6, R17, RZ, P2 ;  /* 0x000000ff11067207 */ /* 0x000fe40001000000 */
[----:B------:R-:W-:Y:S02]  /*1910*/  IADD3 R2, P1, P3, R2, R4, R5 ;  /* 0x0000000402027210 */ /* 0x000fe40007b3e005 */
[----:B---3--:R-:W-:Y:S02]  /*1920*/  SEL R4, R20, RZ, P5 ;  /* 0x000000ff14047207 */ /* 0x008fe40002800000 */
[----:B------:R-:W-:Y:S02]  /*1930*/  ISETP.GT.AND P2, PT, R28, 0x1c0, PT ;  /* 0x000001c01c00780c */ /* 0x000fe40003f44270 */
[----:B------:R-:W-:Y:S02]  /*1940*/  IADD3.X R6, PT, PT, R6, R7, R15, P1, P3 ;  /* 0x0000000706067210 */ /* 0x000fe40000fe640f */
[----:B------:R-:W-:-:S02]  /*1950*/  IADD3 R4, P3, P4, R4, R2, R3 ;  /* 0x0000000204047210 */ /* 0x000fc40007c7e003 */
[----:B------:R-:W-:Y:S02]  /*1960*/  SEL R2, R22, RZ, P6 ;  /* 0x000000ff16027207 */ /* 0x000fe40003000000 */
[----:B------:R-:W-:Y:S02]  /*1970*/  SEL R3, R24, RZ, P2 ;  /* 0x000000ff18037207 */ /* 0x000fe40001000000 */
[----:B------:R-:W-:Y:S02]  /*1980*/  ISETP.GT.AND P1, PT, R28, 0x1e0, PT ;  /* 0x000001e01c00780c */ /* 0x000fe40003f24270 */
[----:B------:R-:W-:Y:S02]  /*1990*/  SEL R5, R21, RZ, P5 ;  /* 0x000000ff15057207 */ /* 0x000fe40002800000 */
[----:B------:R-:W-:Y:S02]  /*19a0*/  SEL R23, R23, RZ, P6 ;  /* 0x000000ff17177207 */ /* 0x000fe40003000000 */
[----:B------:R-:W-:-:S02]  /*19b0*/  IADD3 R3, P5, P6, R3, R4, R2 ;  /* 0x0000000403037210 */ /* 0x000fc40007ebe002 */
[----:B------:R-:W-:Y:S02]  /*19c0*/  SEL R2, R26, RZ, P1 ;  /* 0x000000ff1a027207 */ /* 0x000fe40000800000 */
[----:B------:R-:W-:Y:S02]  /*19d0*/  IADD3.X R5, PT, PT, R5, R6, R18, P3, P4 ;  /* 0x0000000605057210 */ /* 0x000fe40001fe8412 */
[----:B------:R-:W-:Y:S02]  /*19e0*/  SEL R4, R25, RZ, P2 ;  /* 0x000000ff19047207 */ /* 0x000fe40001000000 */
[----:B------:R-:W-:Y:S02]  /*19f0*/  IADD3 R2, P2, PT, R2, R3, RZ ;  /* 0x0000000302027210 */ /* 0x000fe40007f5e0ff */
[----:B------:R-:W-:Y:S02]  /*1a00*/  SEL R3, R27, RZ, P1 ;  /* 0x000000ff1b037207 */ /* 0x000fe40000800000 */
[----:B------:R-:W-:-:S05]  /*1a10*/  IADD3.X R4, PT, PT, R4, R5, R23, P5, P6 ;  /* 0x0000000504047210 */ /* 0x000fca0002fec417 */
[----:B------:R-:W-:Y:S01]  /*1a20*/  IMAD.X R3, R3, 0x1, R4, P2 ;  /* 0x0000000103037824 */ /* 0x000fe200010e0604 */
[----:B------:R-:W-:Y:S06]  /*1a30*/  BRA `(.L_x_45) ;  /* 0x0000001400e87947 */ /* 0x000fec0003800000 */
.L_x_31:
[----:B------:R-:W0:Y:S01]  /*1a40*/  S2R R12, SR_TID.X ;  /* 0x00000000000c7919 */ /* 0x000e220000002100 */
[----:B------:R-:W1:Y:S01]  /*1a50*/  LDC.64 R4, c[0x0][0x380] ;  /* 0x0000e000ff047b82 */ /* 0x000e620000000a00 */
[----:B0-----:R-:W-:-:S04]  /*1a60*/  IMAD.IADD R13, R9, 0x1, R12 ;  /* 0x00000001090d7824 */ /* 0x001fc800078e020c */
[----:B-1----:R-:W-:-:S05]  /*1a70*/  IMAD.WIDE.U32 R4, R13, 0x4, R4 ;  /* 0x000000040d047825 */ /* 0x002fca00078e0004 */
[----:B------:R-:W2:Y:S04]  /*1a80*/  LDG.E R19, desc[UR8][R4.64] ;  /* 0x0000000804137981 */ /* 0x000ea8000c1e1900 */
[----:B------:R-:W3:Y:S04]  /*1a90*/  LDG.E R6, desc[UR8][R4.64+0x800] ;  /* 0x0008000804067981 */ /* 0x000ee8000c1e1900 */
[----:B------:R-:W4:Y:S04]  /*1aa0*/  LDG.E R10, desc[UR8][R4.64+0x1000] ;  /* 0x00100008040a7981 */ /* 0x000f28000c1e1900 */
[----:B------:R-:W5:Y:S04]  /*1ab0*/  LDG.E R13, desc[UR8][R4.64+0x1800] ;  /* 0x00180008040d7981 */ /* 0x000f68000c1e1900 */
[----:B------:R-:W5:Y:S04]  /*1ac0*/  LDG.E R14, desc[UR8][R4.64+0x2000] ;  /* 0x00200008040e7981 */ /* 0x000f68000c1e1900 */
[----:B------:R-:W5:Y:S04]  /*1ad0*/  LDG.E R15, desc[UR8][R4.64+0x2800] ;  /* 0x00280008040f7981 */ /* 0x000f68000c1e1900 */
[----:B------:R0:W5:Y:S01]  /*1ae0*/  LDG.E R17, desc[UR8][R4.64+0x3000] ;  /* 0x0030000804117981 */ /* 0x000162000c1e1900 */
[----:B--2---:R-:W-:-:S02]  /*1af0*/  FSETP.GT.AND P0, PT, R19, RZ, PT ;  /* 0x000000ff1300720b */ /* 0x004fc40003f04000 */
[----:B---3--:R-:W-:Y:S02]  /*1b00*/  FSETP.GT.AND P1, PT, R6, RZ, PT ;  /* 0x000000ff0600720b */ /* 0x008fe40003f24000 */
[----:B----4-:R-:W-:Y:S02]  /*1b10*/  FSETP.GT.AND P2, PT, R10, RZ, PT ;  /* 0x000000ff0a00720b */ /* 0x010fe40003f44000 */
[----:B------:R-:W-:Y:S02]  /*1b20*/  SEL R10, RZ, 0x1, !P0 ;  /* 0x00000001ff0a7807 */ /* 0x000fe40004000000 */
[----:B------:R-:W-:Y:S02]  /*1b30*/  SEL R19, RZ, 0x1, !P1 ;  /* 0x00000001ff137807 */ /* 0x000fe40004800000 */
[----:B------:R-:W-:Y:S02]  /*1b40*/  SEL R6, RZ, 0x1, !P2 ;  /* 0x00000001ff067807 */ /* 0x000fe40005000000 */
[----:B-----5:R-:W-:-:S02]  /*1b50*/  FSETP.GT.AND P0, PT, R13, RZ, PT ;  /* 0x000000ff0d00720b */ /* 0x020fc40003f04000 */
[----:B------:R-:W-:Y:S02]  /*1b60*/  IADD3 R6, P1, P2, R6, R19, R10 ;  /* 0x0000001306067210 */ /* 0x000fe40007a3e00a */
[----:B------:R-:W-:Y:S02]  /*1b70*/  SEL R10, RZ, 0x1, !P0 ;  /* 0x00000001ff0a7807 */ /* 0x000fe40004000000 */
[----:B------:R-:W-:Y:S02]  /*1b80*/  ISETP.GE.U32.AND P0, PT, R18, R11, PT ;  /* 0x0000000b1200720c */ /* 0x000fe40003f06070 */
[----:B------:R-:W-:Y:S02]  /*1b90*/  FSETP.GT.AND P3, PT, R14, RZ, PT ;  /* 0x000000ff0e00720b */ /* 0x000fe40003f64000 */
[----:B------:R-:W-:Y:S02]  /*1ba0*/  ISETP.GE.U32.AND.EX P0, PT, R7, R8, PT, P0 ;  /* 0x000000080700720c */ /* 0x000fe40003f06100 */
[----:B0-----:R-:W-:-:S02]  /*1bb0*/  SEL R5, RZ, 0x1, !P3 ;  /* 0x00000001ff057807 */ /* 0x001fc40005800000 */
[----:B------:R-:W-:Y:S02]  /*1bc0*/  FSETP.GT.AND P5, PT, R15, RZ, PT ;  /* 0x000000ff0f00720b */ /* 0x000fe40003fa4000 */
[----:B------:R-:W-:Y:S02]  /*1bd0*/  FSETP.GT.AND P6, PT, R17, RZ, PT ;  /* 0x000000ff1100720b */ /* 0x000fe40003fc4000 */
[----:B------:R-:W-:Y:S02]  /*1be0*/  IADD3 R6, P3, P4, R5, R6, R10 ;  /* 0x0000000605067210 */ /* 0x000fe40007c7e00a */
[----:B------:R-:W-:Y:S02]  /*1bf0*/  SEL R4, RZ, 0x1, !P5 ;  /* 0x00000001ff047807 */ /* 0x000fe40006800000 */
[----:B------:R-:W-:Y:S02]  /*1c00*/  SEL R5, RZ, 0x1, !P6 ;  /* 0x00000001ff057807 */ /* 0x000fe40007000000 */
[----:B------:R-:W-:-:S02]  /*1c10*/  IADD3.X R10, PT, PT, RZ, RZ, RZ, P1, P2 ;  /* 0x000000ffff0a7210 */ /* 0x000fc40000fe44ff */
[----:B------:R-:W-:Y:S02]  /*1c20*/  IADD3 R6, P1, P2, R5, R6, R4 ;  /* 0x0000000605067210 */ /* 0x000fe40007a3e004 */
[----:B------:R-:W-:-:S04]  /*1c30*/  IADD3.X R10, PT, PT, RZ, R10, RZ, P3, P4 ;  /* 0x0000000aff0a7210 */ /* 0x000fc80001fe84ff */
[----:B------:R-:W-:Y:S01]  /*1c40*/  IADD3.X R10, PT, PT, RZ, R10, RZ, P1, P2 ;  /* 0x0000000aff0a7210 */ /* 0x000fe20000fe44ff */
[----:B------:R-:W-:Y:S06]  /*1c50*/  @!P0 BRA `(.L_x_46) ;  /* 0x0000001000348947 */ /* 0x000fec0003800000 */
[----:B------:R-:W0:Y:S01]  /*1c60*/  LDCU.64 UR6, c[0x0][0x380] ;  /* 0x00007000ff0677ac */ /* 0x000e220008000a00 */
[----:B------:R-:W-:Y:S01]  /*1c70*/  IADD3 R7, P0, PT, R11, R9, RZ ;  /* 0x000000090b077210 */ /* 0x000fe20007f1e0ff */
[----:B------:R-:W-:Y:S01]  /*1c80*/  IMAD.MOV.U32 R20, RZ, RZ, R11 ;  /* 0x000000ffff147224 */ /* 0x000fe200078e000b */
[----:B------:R-:W-:Y:S01]  /*1c90*/  IADD3 R14, P2, PT, R2, -0xe00, RZ ;  /* 0xfffff200020e7810 */ /* 0x000fe20007f5e0ff */
[----:B------:R-:W-:Y:S01]  /*1ca0*/  UMOV UR4, URZ ;  /* 0x000000ff00047c82 */ /* 0x000fe20008000000 */
[----:B------:R-:W-:Y:S01]  /*1cb0*/  LOP3.LUT R4, RZ, R12, RZ, 0x33, !PT ;  /* 0x0000000cff047212 */ /* 0x000fe200078e33ff */
[----:B------:R-:W-:Y:S01]  /*1cc0*/  IMAD.X R8, RZ, RZ, R8, P0 ;  /* 0x000000ffff087224 */ /* 0x000fe200000e0608 */
[----:B------:R-:W-:Y:S02]  /*1cd0*/  ISETP.GT.U32.AND P0, PT, R7, R14, PT ;  /* 0x0000000e0700720c */ /* 0x000fe40003f04070 */
[----:B------:R-:W-:Y:S02]  /*1ce0*/  IADD3.X R15, PT, PT, R3, -0x1, RZ, P2, !PT ;  /* 0xffffffff030f7810 */ /* 0x000fe400017fe4ff */
[----:B------:R-:W-:-:S02]  /*1cf0*/  IADD3 R12, P1, PT, R12, R7, RZ ;  /* 0x000000070c0c7210 */ /* 0x000fc40007f3e0ff */
[----:B------:R-:W-:Y:S02]  /*1d00*/  ISETP.GT.U32.AND.EX P0, PT, R8, R15, PT, P0 ;  /* 0x0000000f0800720c */ /* 0x000fe40003f04100 */
[----:B------:R-:W-:Y:S01]  /*1d10*/  IADD3 R4, PT, PT, -R11, R2, R4 ;  /* 0x000000020b047210 */ /* 0x000fe20007ffe104 */
[--C-:B------:R-:W-:Y:S01]  /*1d20*/  IMAD.X R5, RZ, RZ, R8.reuse, P1 ;  /* 0x000000ffff057224 */ /* 0x100fe200008e0608 */
[----:B0-----:R-:W-:Y:S01]  /*1d30*/  LEA R13, P2, R12, UR6, 0x2 ;  /* 0x000000060c0d7c11 */ /* 0x001fe2000f8410ff */
[----:B------:R-:W-:Y:S02]  /*1d40*/  IMAD.MOV.U32 R11, RZ, RZ, R7 ;  /* 0x000000ffff0b7224 */ /* 0x000fe400078e0007 */
[----:B------:R-:W-:Y:S01]  /*1d50*/  IMAD.IADD R9, R4, 0x1, -R9 ;  /* 0x0000000104097824 */ /* 0x000fe200078e0a09 */
[----:B------:R-:W-:Y:S02]  /*1d60*/  IADD3 R13, P1, PT, R13, 0x4000, RZ ;  /* 0x000040000d0d7810 */ /* 0x000fe40007f3e0ff */
[----:B------:R-:W-:Y:S01]  /*1d70*/  LEA.HI.X R18, R12, UR7, R5, 0x2, P2 ;  /* 0x000000070c127c11 */ /* 0x000fe200090f1405 */
[----:B------:R-:W-:-:S04]  /*1d80*/  IMAD.MOV.U32 R12, RZ, RZ, R8 ;  /* 0x000000ffff0c7224 */ /* 0x000fc800078e0008 */
[----:B------:R-:W-:Y:S01]  /*1d90*/  IMAD.X R18, RZ, RZ, R18, P1 ;  /* 0x000000ffff127224 */ /* 0x000fe200008e0612 */
[----:B------:R-:W-:Y:S06]  /*1da0*/  @P0 BRA `(.L_x_47) ;  /* 0x0000000000e80947 */ /* 0x000fec0003800000 */
[----:B------:R-:W0:Y:S01]  /*1db0*/  LDC R16, c[0x0][0x3c8] ;  /* 0x0000f200ff107b82 */ /* 0x000e220000000800 */
[----:B------:R-:W1:Y:S07]  /*1dc0*/  LDCU.64 UR6, c[0x0][0x380] ;  /* 0x00007000ff0677ac */ /* 0x000e6e0008000a00 */
[----:B------:R-:W2:Y:S02]  /*1dd0*/  LDC.64 R2, c[0x0][0x3c0] ;  /* 0x0000f000ff027b82 */ /* 0x000ea40000000a00 */
.L_x_48:
[----:B------:R-:W3:Y:S02]  /*1de0*/  S2R R4, SR_TID.X ;  /* 0x0000000000047919 */ /* 0x000ee40000002100 */
[----:B---3--:R-:W-:-:S05]  /*1df0*/  IADD3 R5, P0, PT, R4, R7, RZ ;  /* 0x0000000704057210 */ /* 0x008fca0007f1e0ff */
[----:B------:R-:W-:Y:S01]  /*1e00*/  IMAD.X R20, RZ, RZ, R8, P0 ;  /* 0x000000ffff147224 */ /* 0x000fe200000e0608 */
[----:B-1----:R-:W-:-:S04]  /*1e10*/  LEA R4, P0, R5, UR6, 0x2 ;  /* 0x0000000605047c11 */ /* 0x002fc8000f8010ff */
[----:B------:R-:W-:-:S05]  /*1e20*/  LEA.HI.X R5, R5, UR7, R20, 0x2, P0 ;  /* 0x0000000705057c11 */ /* 0x000fca00080f1414 */
[----:B------:R-:W3:Y:S04]  /*1e30*/  LDG.E R24, desc[UR8][R4.64] ;  /* 0x0000000804187981 */ /* 0x000ee8000c1e1900 */
[----:B------:R-:W4:Y:S04]  /*1e40*/  LDG.E R20, desc[UR8][R4.64+0x800] ;  /* 0x0008000804147981 */ /* 0x000f28000c1e1900 */
[----:B------:R-:W5:Y:S04]  /*1e50*/  LDG.E R23, desc[UR8][R4.64+0x1000] ;  /* 0x0010000804177981 */ /* 0x000f68000c1e1900 */
[----:B------:R-:W2:Y:S04]  /*1e60*/  LDG.E R22, desc[UR8][R4.64+0x1800] ;  /* 0x0018000804167981 */ /* 0x000ea8000c1e1900 */
[----:B------:R-:W2:Y:S04]  /*1e70*/  LDG.E R21, desc[UR8][R4.64+0x2000] ;  /* 0x0020000804157981 */ /* 0x000ea8000c1e1900 */
[----:B------:R-:W2:Y:S04]  /*1e80*/  LDG.E R19, desc[UR8][R4.64+0x2800] ;  /* 0x0028000804137981 */ /* 0x000ea8000c1e1900 */
[----:B------:R1:W2:Y:S01]  /*1e90*/  LDG.E R17, desc[UR8][R4.64+0x3000] ;  /* 0x0030000804117981 */ /* 0x0002a2000c1e1900 */
[----:B---3--:R-:W-:-:S02]  /*1ea0*/  FSETP.GT.AND P0, PT, R24, RZ, PT ;  /* 0x000000ff1800720b */ /* 0x008fc40003f04000 */
[----:B----4-:R-:W-:Y:S01]  /*1eb0*/  FSETP.GT.AND P2, PT, R20, RZ, PT ;  /* 0x000000ff1400720b */ /* 0x010fe20003f44000 */
[----:B0-----:R-:W-:Y:S01]  /*1ec0*/  IMAD R20, R16, 0xe00, RZ ;  /* 0x00000e0010147824 */ /* 0x001fe200078e02ff */
[----:B------:R-:W-:Y:S02]  /*1ed0*/  SEL R24, RZ, 0x1, !P0 ;  /* 0x00000001ff187807 */ /* 0x000fe40004000000 */
[----:B-----5:R-:W-:Y:S02]  /*1ee0*/  FSETP.GT.AND P1, PT, R23, RZ, PT ;  /* 0x000000ff1700720b */ /* 0x020fe40003f24000 */
[----:B------:R-:W-:Y:S02]  /*1ef0*/  SEL R25, RZ, 0x1, !P2 ;  /* 0x00000001ff197807 */ /* 0x000fe40005000000 */
[----:B--2---:R-:W-:Y:S02]  /*1f00*/  FSETP.GT.AND P6, PT, R22, RZ, PT ;  /* 0x000000ff1600720b */ /* 0x004fe40003fc4000 */
[----:B------:R-:W-:-:S02]  /*1f10*/  IADD3 R6, P3, P4, R25, R6, R24 ;  /* 0x0000000619067210 */ /* 0x000fc40007c7e018 */
[----:B------:R-:W-:Y:S02]  /*1f20*/  FSETP.GT.AND P2, PT, R21, RZ, PT ;  /* 0x000000ff1500720b */ /* 0x000fe40003f44000 */
[----:B-1----:R-:W-:Y:S02]  /*1f30*/  SEL R4, RZ, 0x1, !P1 ;  /* 0x00000001ff047807 */ /* 0x002fe40004800000 */
[----:B------:R-:W-:Y:S02]  /*1f40*/  SEL R5, RZ, 0x1, !P6 ;  /* 0x00000001ff057807 */ /* 0x000fe40007000000 */
[----:B------:R-:W-:Y:S02]  /*1f50*/  IADD3 R23, P5, PT, -R7, R2, RZ ;  /* 0x0000000207177210 */ /* 0x000fe40007fbe1ff */
[----:B------:R-:W-:Y:S02]  /*1f60*/  FSETP.GT.AND P6, PT, R19, RZ, PT ;  /* 0x000000ff1300720b */ /* 0x000fe40003fc4000 */
[----:B------:R-:W-:-:S02]  /*1f70*/  SEL R19, RZ, 0x1, !P2 ;  /* 0x00000001ff137807 */ /* 0x000fc40005000000 */
[----:B------:R-:W-:Y:S01]  /*1f80*/  IADD3 R6, P1, P2, R5, R6, R4 ;  /* 0x0000000605067210 */ /* 0x000fe20007a3e004 */
[----:B------:R-:W-:Y:S01]  /*1f90*/  IMAD.X R4, R3, 0x1, ~R8, P5 ;  /* 0x0000000103047824 */ /* 0x000fe200028e0e08 */
[----:B------:R-:W-:Y:S02]  /*1fa0*/  SEL R5, RZ, 0x1, !P6 ;  /* 0x00000001ff057807 */ /* 0x000fe40007000000 */
[----:B------:R-:W-:Y:S02]  /*1fb0*/  FSETP.GT.AND P6, PT, R17, RZ, PT ;  /* 0x000000ff1100720b */ /* 0x000fe40003fc4000 */
[----:B------:R-:W-:Y:S02]  /*1fc0*/  ISETP.GE.U32.AND P0, PT, R23, R20, PT ;  /* 0x000000141700720c */ /* 0x000fe40003f06070 */
[----:B------:R-:W-:Y:S02]  /*1fd0*/  SHF.R.S32.HI R17, RZ, 0x1f, R20 ;  /* 0x0000001fff117819 */ /* 0x000fe40000011414 */
[----:B------:R-:W-:-:S02]  /*1fe0*/  IADD3.X R10, PT, PT, RZ, R10, RZ, P3, P4 ;  /* 0x0000000aff0a7210 */ /* 0x000fc40001fe84ff */
[----:B------:R-:W-:Y:S02]  /*1ff0*/  ISETP.GE.U32.AND.EX P0, PT, R4, R17, PT, P0 ;  /* 0x000000110400720c */ /* 0x000fe40003f06100 */
[----:B------:R-:W-:Y:S02]  /*2000*/  IADD3 R6, P4, P3, R5, R6, R19 ;  /* 0x0000000605067210 */ /* 0x000fe40007b9e013 */
[----:B------:R-:W-:Y:S02]  /*2010*/  SEL R5, RZ, 0x1, !P6 ;  /* 0x00000001ff057807 */ /* 0x000fe40007000000 */
[----:B------:R-:W-:Y:S02]  /*2020*/  IADD3.X R10, PT, PT, RZ, R10, RZ, P1, P2 ;  /* 0x0000000aff0a7210 */ /* 0x000fe40000fe44ff */
[----:B------:R-:W-:Y:S02]  /*2030*/  IADD3 R6, P1, PT, R6, R5, RZ ;  /* 0x0000000506067210 */ /* 0x000fe40007f3e0ff */
[----:B------:R-:W-:-:S02]  /*2040*/  IADD3 R11, P2, PT, R20, R11, RZ ;  /* 0x0000000b140b7210 */ /* 0x000fc40007f5e0ff */
[----:B------:R-:W-:-:S03]  /*2050*/  IADD3.X R10, PT, PT, RZ, R10, RZ, P4, P3 ;  /* 0x0000000aff0a7210 */ /* 0x000fc600027e64ff */
[----:B------:R-:W-:Y:S02]  /*2060*/  IMAD.X R12, R17, 0x1, R12, P2 ;  /* 0x00000001110c7824 */ /* 0x000fe400010e060c */
[----:B------:R-:W-:Y:S01]  /*2070*/  IMAD.X R10, RZ, RZ, R10, P1 ;  /* 0x000000ffff0a7224 */ /* 0x000fe200008e060a */
[----:B------:R-:W-:Y:S06]  /*2080*/  @!P0 BRA `(.L_x_46) ;  /* 0x0000000c00288947 */ /* 0x000fec0003800000 */
[C---:B------:R-:W-:Y:S01]  /*2090*/  IADD3 R7, P0, PT, R20.reuse, R7, RZ ;  /* 0x0000000714077210 */ /* 0x040fe20007f1e0ff */
[----:B------:R-:W-:Y:S01]  /*20a0*/  IMAD.MOV.U32 R4, RZ, RZ, R13 ;  /* 0x000000ffff047224 */ /* 0x000fe200078e000d */
[----:B------:R-:W-:Y:S01]  /*20b0*/  UIADD3 UR4, UPT, UPT, UR4, 0x1, URZ ;  /* 0x0000000104047890 */ /* 0x000fe2000fffe0ff */
[----:B------:R-:W-:Y:S02]  /*20c0*/  IMAD.MOV.U32 R5, RZ, RZ, R18 ;  /* 0x000000ffff057224 */ /* 0x000fe400078e0012 */
[----:B------:R-:W-:Y:S01]  /*20d0*/  IMAD.X R8, R17, 0x1, R8, P0 ;  /* 0x0000000111087824 */ /* 0x000fe200000e0608 */
[----:B------:R-:W-:Y:S01]  /*20e0*/  ISETP.GT.U32.AND P0, PT, R7, R14, PT ;  /* 0x0000000e0700720c */ /* 0x000fe20003f04070 */
[----:B------:R-:W-:-:S03]  /*20f0*/  IMAD.WIDE R4, R20, 0x4, R4 ;  /* 0x0000000414047825 */ /* 0x000fc600078e0204 */
[----:B------:R-:W-:Y:S01]  /*2100*/  ISETP.GT.U32.AND.EX P0, PT, R8, R15, PT, P0 ;  /* 0x0000000f0800720c */ /* 0x000fe20003f04100 */
[----:B------:R-:W-:Y:S02]  /*2110*/  IMAD.MOV.U32 R13, RZ, RZ, R4 ;  /* 0x000000ffff0d7224 */ /* 0x000fe400078e0004 */
[----:B------:R-:W-:Y:S02]  /*2120*/  IMAD.MOV.U32 R18, RZ, RZ, R5 ;  /* 0x000000ffff127224 */ /* 0x000fe400078e0005 */
[----:B------:R-:W-:-:S08]  /*2130*/  IMAD.IADD R9, R9, 0x1, -R20 ;  /* 0x0000000109097824 */ /* 0x000fd000078e0a14 */
[----:B------:R-:W-:Y:S05]  /*2140*/  @!P0 BRA `(.L_x_48) ;  /* 0xfffffffc00248947 */ /* 0x000fea000383ffff */
.L_x_47:
[----:B------:R-:W0:Y:S01]  /*2150*/  S2R R5, SR_TID.X ;  /* 0x0000000000057919 */ /* 0x000e220000002100 */
[----:B------:R-:W-:Y:S01]  /*2160*/  IMAD.IADD R4, R2, 0x1, -R7 ;  /* 0x0000000102047824 */ /* 0x000fe200078e0a07 */
[----:B------:R-:W-:Y:S01]  /*2170*/  ISETP.GE.U32.AND P1, PT, R7, R2, PT ;  /* 0x000000020700720c */ /* 0x000fe20003f26070 */
[----:B------:R-:W-:Y:S03]  /*2180*/  BSSY.RECONVERGENT B1, `(.L_x_46) ;  /* 0x00000ba000017945 */ /* 0x000fe60003800200 */
[----:B0-----:R-:W-:-:S04]  /*2190*/  ISETP.GE.AND P0, PT, R5, R4, PT ;  /* 0x000000040500720c */ /* 0x001fc80003f06270 */
[----:B------:R-:W-:-:S13]  /*21a0*/  ISETP.GE.U32.OR.EX P0, PT, R8, R3, P0, P1 ;  /* 0x000000030800720c */ /* 0x000fda0000706510 */
[----:B------:R-:W-:Y:S05]  /*21b0*/  @P0 BRA `(.L_x_49) ;  /* 0x0000000800d80947 */ /* 0x000fea0003800000 */
[----:B------:R-:W-:Y:S01]  /*21c0*/  IMAD R3, R0, 0xe00, RZ ;  /* 0x00000e0000037824 */ /* 0x000fe200078e02ff */
[----:B------:R-:W-:Y:S01]  /*21d0*/  LOP3.LUT R4, RZ, R5, RZ, 0x33, !PT ;  /* 0x00000005ff047212 */ /* 0x000fe200078e33ff */
[----:B------:R-:W-:Y:S01]  /*21e0*/  IMAD R16, R16, UR4, RZ ;  /* 0x0000000410107c24 */ /* 0x000fe2000f8e02ff */
[----:B------:R-:W-:Y:S01]  /*21f0*/  BSSY.RECONVERGENT B2, `(.L_x_50) ;  /* 0x0000056000027945 */ /* 0x000fe20003800200 */
[----:B------:R-:W-:-:S05]  /*2200*/  IMAD.IADD R3, R3, 0x1, R20 ;  /* 0x0000000103037824 */ /* 0x000fca00078e0214 */
[----:B------:R-:W-:Y:S01]  /*2210*/  IADD3 R3, PT, PT, -R3, R2, R4 ;  /* 0x0000000203037210 */ /* 0x000fe20007ffe104 */
[----:B------:R-:W-:-:S04]  /*2220*/  IMAD.MOV.U32 R4, RZ, RZ, R5 ;  /* 0x000000ffff047224 */ /* 0x000fc800078e0005 */
[----:B------:R-:W-:-:S05]  /*2230*/  IMAD R3, R16, -0xe00, R3 ;  /* 0xfffff20010037824 */ /* 0x000fca00078e0203 */
[C---:B------:R-:W-:Y:S02]  /*2240*/  ISETP.GE.U32.AND P1, PT, R3.reuse, 0x1e00, PT ;  /* 0x00001e000300780c */ /* 0x040fe40003f26070 */
[----:B------:R-:W-:-:S04]  /*2250*/  LEA.HI R24, R3, 0x1, RZ, 0x17 ;  /* 0x0000000103187811 */ /* 0x000fc800078fb8ff */
[----:B------:R-:W-:-:S04]  /*2260*/  LOP3.LUT R25, R24, 0xf, RZ, 0xc0, !PT ;  /* 0x0000000f18197812 */ /* 0x000fc800078ec0ff */
[----:B------:R-:W-:-:S03]  /*2270*/  ISETP.NE.AND P0, PT, R25, RZ, PT ;  /* 0x000000ff1900720c */ /* 0x000fc60003f05270 */
[----:B------:R-:W-:Y:S10]  /*2280*/  @!P1 BRA `(.L_x_51) ;  /* 0x0000000400309947 */ /* 0x000ff40003800000 */
[----:B------:R-:W-:Y:S01]  /*2290*/  LEA.HI R2, R9, 0x1, RZ, 0x17 ;  /* 0x0000000109027811 */ /* 0x000fe200078fb8ff */
[----:B------:R-:W-:-:S03]  /*22a0*/  IMAD.MOV.U32 R4, RZ, RZ, R5 ;  /* 0x000000ffff047224 */ /* 0x000fc600078e0005 */
[----:B------:R-:W-:-:S05]  /*22b0*/  LOP3.LUT R2, R2, 0xfffff0, RZ, 0xc0, !PT ;  /* 0x00fffff002027812 */ /* 0x000fca00078ec0ff */
[----:B------:R-:W-:-:S07]  /*22c0*/  IMAD.MOV R5, RZ, RZ, -R2 ;  /* 0x000000ffff057224 */ /* 0x000fce00078e0a02 */
.L_x_52:
[----:B------:R-:W-:Y:S02]  /*22d0*/  IMAD.MOV.U32 R2, RZ, RZ, R13 ;  /* 0x000000ffff027224 */ /* 0x000fe400078e000d */
[----:B------:R-:W-:-:S05]  /*22e0*/  IMAD.MOV.U32 R3, RZ, RZ, R18 ;  /* 0x000000ffff037224 */ /* 0x000fca00078e0012 */
        /* <DEDUP_REMOVED lines=11> */
[----:B--2---:R-:W-:-:S02]  /*23a0*/  FSETP.GT.AND P1, PT, R16, RZ, PT ;  /* 0x000000ff1000720b */ /* 0x004fc40003f24000 */
[----:B---3--:R-:W-:Y:S02]  /*23b0*/  FSETP.GT.AND P2, PT, R13, RZ, PT ;  /* 0x000000ff0d00720b */ /* 0x008fe40003f44000 */
[----:B------:R-:W-:Y:S02]  /*23c0*/  SEL R16, RZ, 0x1, !P1 ;  /* 0x00000001ff107807 */ /* 0x000fe40004800000 */
[----:B------:R-:W-:Y:S02]  /*23d0*/  SEL R13, RZ, 0x1, !P2 ;  /* 0x00000001ff0d7807 */ /* 0x000fe40005000000 */
[----:B----4-:R-:W-:Y:S02]  /*23e0*/  FSETP.GT.AND P1, PT, R14, RZ, PT ;  /* 0x000000ff0e00720b */ /* 0x010fe40003f24000 */
[----:B------:R-:W-:Y:S01]  /*23f0*/  IADD3 R6, P6, P5, R13, R6, R16 ;  /* 0x000000060d067210 */ /* 0x000fe20007dde010 */
[----:B------:R-:W2:Y:S01]  /*2400*/  LDG.E R14, desc[UR8][R2.64+0x2800] ;  /* 0x00280008020e7981 */ /* 0x000ea2000c1e1900 */
[----:B-----5:R-:W-:-:S03]  /*2410*/  FSETP.GT.AND P2, PT, R15, RZ, PT ;  /* 0x000000ff0f00720b */ /* 0x020fc60003f44000 */
[----:B------:R-:W3:Y:S01]  /*2420*/  LDG.E R16, desc[UR8][R2.64+0x1800] ;  /* 0x0018000802107981 */ /* 0x000ee2000c1e1900 */
[----:B------:R-:W-:Y:S02]  /*2430*/  SEL R13, RZ, 0x1, !P1 ;  /* 0x00000001ff0d7807 */ /* 0x000fe40004800000 */
[----:B------:R-:W-:Y:S01]  /*2440*/  SEL R26, RZ, 0x1, !P2 ;  /* 0x00000001ff1a7807 */ /* 0x000fe20005000000 */
[----:B------:R-:W4:Y:S03]  /*2450*/  LDG.E R15, desc[UR8][R2.64+0x2000] ;  /* 0x00200008020f7981 */ /* 0x000f26000c1e1900 */
[----:B------:R-:W-:Y:S02]  /*2460*/  IADD3 R26, P2, P1, R26, R6, R13 ;  /* 0x000000061a1a7210 */ /* 0x000fe4000795e00d */
[----:B------:R-:W5:Y:S04]  /*2470*/  LDG.E R6, desc[UR8][R2.64+0x3800] ;  /* 0x0038000802067981 */ /* 0x000f68000c1e1900 */
[----:B------:R-:W5:Y:S01]  /*2480*/  LDG.E R13, desc[UR8][R2.64+0x3000] ;  /* 0x00300008020d7981 */ /* 0x000f62000c1e1900 */
[----:B------:R-:W-:-:S02]  /*2490*/  FSETP.GT.AND P3, PT, R22, RZ, PT ;  /* 0x000000ff1600720b */ /* 0x000fc40003f64000 */
[----:B------:R-:W-:Y:S02]  /*24a0*/  FSETP.GT.AND P4, PT, R23, RZ, PT ;  /* 0x000000ff1700720b */ /* 0x000fe40003f84000 */
[----:B------:R-:W-:Y:S02]  /*24b0*/  SEL R22, RZ, 0x1, !P3 ;  /* 0x00000001ff167807 */ /* 0x000fe40005800000 */
[----:B------:R-:W-:Y:S02]  /*24c0*/  FSETP.GT.AND P3, PT, R21, RZ, PT ;  /* 0x000000ff1500720b */ /* 0x000fe40003f64000 */
[----:B------:R-:W-:Y:S02]  /*24d0*/  SEL R21, RZ, 0x1, !P4 ;  /* 0x00000001ff157807 */ /* 0x000fe40006000000 */
[----:B------:R-:W-:Y:S02]  /*24e0*/  FSETP.GT.AND P4, PT, R20, RZ, PT ;  /* 0x000000ff1400720b */ /* 0x000fe40003f84000 */
[----:B------:R-:W-:-:S02]  /*24f0*/  IADD3.X R23, PT, PT, RZ, R10, RZ, P6, P5 ;  /* 0x0000000aff177210 */ /* 0x000fc400037ea4ff */
[----:B------:R-:W-:Y:S02]  /*2500*/  IADD3 R20, P5, P6, R21, R26, R22 ;  /* 0x0000001a15147210 */ /* 0x000fe40007ebe016 */
[----:B------:R-:W-:Y:S02]  /*2510*/  SEL R21, RZ, 0x1, !P3 ;  /* 0x00000001ff157807 */ /* 0x000fe40005800000 */
[----:B------:R-:W-:Y:S02]  /*2520*/  SEL R10, RZ, 0x1, !P4 ;  /* 0x00000001ff0a7807 */ /* 0x000fe40006000000 */
[----:B------:R-:W-:Y:S02]  /*2530*/  FSETP.GT.AND P3, PT, R18, RZ, PT ;  /* 0x000000ff1200720b */ /* 0x000fe40003f64000 */
[----:B------:R-:W-:Y:S02]  /*2540*/  FSETP.GT.AND P4, PT, R19, RZ, PT ;  /* 0x000000ff1300720b */ /* 0x000fe40003f84000 */
[----:B------:R-:W-:-:S02]  /*2550*/  IADD3.X R22, PT, PT, RZ, R23, RZ, P2, P1 ;  /* 0x00000017ff167210 */ /* 0x000fc400017e24ff */
[----:B------:R-:W-:Y:S02]  /*2560*/  IADD3 R18, P2, P1, R10, R20, R21 ;  /* 0x000000140a127210 */ /* 0x000fe4000795e015 */
[----:B------:R-:W-:Y:S02]  /*2570*/  SEL R19, RZ, 0x1, !P3 ;  /* 0x00000001ff137807 */ /* 0x000fe40005800000 */
[----:B------:R-:W-:Y:S02]  /*2580*/  SEL R10, RZ, 0x1, !P4 ;  /* 0x00000001ff0a7807 */ /* 0x000fe40006000000 */
[----:B------:R-:W-:Y:S02]  /*2590*/  IADD3.X R20, PT, PT, RZ, R22, RZ, P5, P6 ;  /* 0x00000016ff147210 */ /* 0x000fe40002fec4ff */
[----:B------:R-:W-:Y:S01]  /*25a0*/  FSETP.GT.AND P4, PT, R17, RZ, PT ;  /* 0x000000ff1100720b */ /* 0x000fe20003f84000 */
[----:B------:R-:W-:-:S03]  /*25b0*/  VIADD R5, R5, 0x10 ;  /* 0x0000001005057836 */ /* 0x000fc60000000000 */
[----:B------:R-:W-:Y:S01]  /*25c0*/  SEL R17, RZ, 0x1, !P4 ;  /* 0x00000001ff117807 */ /* 0x000fe20006000000 */
[----:B------:R-:W-:Y:S01]  /*25d0*/  VIADD R4, R4, 0x2000 ;  /* 0x0000200004047836 */ /* 0x000fe20000000000 */
[----:B---3--:R-:W-:Y:S02]  /*25e0*/  FSETP.GT.AND P3, PT, R16, RZ, PT ;  /* 0x000000ff1000720b */ /* 0x008fe40003f64000 */
[----:B------:R-:W-:Y:S02]  /*25f0*/  IADD3 R16, P5, P6, R10, R18, R19 ;  /* 0x000000120a107210 */ /* 0x000fe40007ebe013 */
[----:B------:R-:W-:Y:S02]  /*2600*/  SEL R10, RZ, 0x1, !P3 ;  /* 0x00000001ff0a7807 */ /* 0x000fe40005800000 */
[----:B----4-:R-:W-:Y:S02]  /*2610*/  FSETP.GT.AND P3, PT, R15, RZ, PT ;  /* 0x000000ff0f00720b */ /* 0x010fe40003f64000 */
[----:B--2---:R-:W-:-:S02]  /*2620*/  FSETP.GT.AND P4, PT, R14, RZ, PT ;  /* 0x000000ff0e00720b */ /* 0x004fc40003f84000 */
[----:B------:R-:W-:Y:S02]  /*2630*/  SEL R15, RZ, 0x1, !P3 ;  /* 0x00000001ff0f7807 */ /* 0x000fe40005800000 */
[----:B-----5:R-:W-:Y:S02]  /*2640*/  FSETP.GT.AND P3, PT, R6, RZ, PT ;  /* 0x000000ff0600720b */ /* 0x020fe40003f64000 */
[----:B------:R-:W-:Y:S02]  /*2650*/  IADD3.X R18, PT, PT, RZ, R20, RZ, P2, P1 ;  /* 0x00000014ff127210 */ /* 0x000fe400017e24ff */
[----:B------:R-:W-:Y:S02]  /*2660*/  IADD3 R14, P2, P1, R10, R16, R17 ;  /* 0x000000100a0e7210 */ /* 0x000fe4000795e011 */
[----:B------:R-:W-:Y:S02]  /*2670*/  SEL R6, RZ, 0x1, !P3 ;  /* 0x00000001ff067807 */ /* 0x000fe40005800000 */
[----:B------:R-:W-:-:S02]  /*2680*/  SEL R10, RZ, 0x1, !P4 ;  /* 0x00000001ff0a7807 */ /* 0x000fc40006000000 */
[----:B------:R-:W-:Y:S02]  /*2690*/  ISETP.NE.AND P3, PT, R5, RZ, PT ;  /* 0x000000ff0500720c */ /* 0x000fe40003f65270 */
[----:B------:R-:W-:Y:S02]  /*26a0*/  FSETP.GT.AND P4, PT, R13, RZ, PT ;  /* 0x000000ff0d00720b */ /* 0x000fe40003f84000 */
[----:B------:R-:W-:Y:S02]  /*26b0*/  IADD3.X R16, PT, PT, RZ, R18, RZ, P5, P6 ;  /* 0x00000012ff107210 */ /* 0x000fe40002fec4ff */
        /* <DEDUP_REMOVED lines=9> */
.L_x_51:
[----:B------:R-:W-:Y:S05]  /*2750*/  BSYNC.RECONVERGENT B2 ;  /* 0x0000000000027941 */ /* 0x000fea0003800200 */
.L_x_50:
[----:B------:R-:W-:Y:S05]  /*2760*/  @!P0 BRA `(.L_x_49) ;  /* 0x00000004006c8947 */ /* 0x000fea0003800000 */
[----:B------:R-:W-:Y:S01]  /*2770*/  ISETP.GE.U32.AND P1, PT, R25, 0x8, PT ;  /* 0x000000081900780c */ /* 0x000fe20003f26070 */
[----:B------:R-:W-:Y:S01]  /*2780*/  BSSY.RECONVERGENT B2, `(.L_x_53) ;  /* 0x0000029000027945 */ /* 0x000fe20003800200 */
[----:B------:R-:W-:-:S04]  /*2790*/  LOP3.LUT R19, R24, 0x7, RZ, 0xc0, !PT ;  /* 0x0000000718137812 */ /* 0x000fc800078ec0ff */
[----:B------:R-:W-:-:S07]  /*27a0*/  ISETP.NE.AND P0, PT, R19, RZ, PT ;  /* 0x000000ff1300720c */ /* 0x000fce0003f05270 */
[----:B------:R-:W-:Y:S06]  /*27b0*/  @!P1 BRA `(.L_x_54) ;  /* 0x0000000000949947 */ /* 0x000fec0003800000 */
[----:B------:R-:W-:-:S05]  /*27c0*/  IADD3 R3, P1, PT, R4, R7, RZ ;  /* 0x0000000704037210 */ /* 0x000fca0007f3e0ff */
[----:B------:R-:W-:Y:S01]  /*27d0*/  IMAD.X R14, RZ, RZ, R8, P1 ;  /* 0x000000ffff0e7224 */ /* 0x000fe200008e0608 */
[----:B------:R-:W-:-:S04]  /*27e0*/  LEA R2, P1, R3, UR6, 0x2 ;  /* 0x0000000603027c11 */ /* 0x000fc8000f8210ff */
        /* <DEDUP_REMOVED lines=34> */
.L_x_54:
[----:B------:R-:W-:Y:S05]  /*2a10*/  BSYNC.RECONVERGENT B2 ;  /* 0x0000000000027941 */ /* 0x000fea0003800200 */
.L_x_53:
[----:B------:R-:W-:Y:S05]  /*2a20*/  @!P0 BRA `(.L_x_49) ;  /* 0x0000000000bc8947 */ /* 0x000fea0003800000 */
[----:B------:R-:W-:Y:S01]  /*2a30*/  ISETP.GE.U32.AND P1, PT, R19, 0x4, PT ;  /* 0x000000041300780c */ /* 0x000fe20003f26070 */
[----:B------:R-:W-:Y:S01]  /*2a40*/  BSSY.RECONVERGENT B2, `(.L_x_55) ;  /* 0x0000018000027945 */ /* 0x000fe20003800200 */
[----:B------:R-:W-:-:S11]  /*2a50*/  LOP3.LUT P0, RZ, R24, 0x3, RZ, 0xc0, !PT ;  /* 0x0000000318ff7812 */ /* 0x000fd6000780c0ff */
[----:B------:R-:W-:Y:S05]  /*2a60*/  @!P1 BRA `(.L_x_56) ;  /* 0x0000000000549947 */ /* 0x000fea0003800000 */
[----:B------:R-:W-:-:S05]  /*2a70*/  IADD3 R3, P1, PT, R4, R7, RZ ;  /* 0x0000000704037210 */ /* 0x000fca0007f3e0ff */
[----:B------:R-:W-:Y:S01]  /*2a80*/  IMAD.X R8, RZ, RZ, R8, P1 ;  /* 0x000000ffff087224 */ /* 0x000fe200008e0608 */
[----:B------:R-:W-:-:S04]  /*2a90*/  LEA R2, P1, R3, UR6, 0x2 ;  /* 0x0000000603027c11 */ /* 0x000fc8000f8210ff */
        /* <DEDUP_REMOVED lines=18> */
.L_x_56:
[----:B------:R-:W-:Y:S05]  /*2bc0*/  BSYNC.RECONVERGENT B2 ;  /* 0x0000000000027941 */ /* 0x000fea0003800200 */
.L_x_55:
[----:B------:R-:W-:Y:S05]  /*2bd0*/  @!P0 BRA `(.L_x_49) ;  /* 0x0000000000508947 */ /* 0x000fea0003800000 */
[----:B------:R-:W-:Y:S02]  /*2be0*/  LOP3.LUT R2, R9, 0xffff, RZ, 0xc0, !PT ;  /* 0x0000ffff09027812 */ /* 0x000fe400078ec0ff */
[----:B------:R-:W-:Y:S02]  /*2bf0*/  IADD3 R4, P0, PT, R4, R11, RZ ;  /* 0x0000000b04047210 */ /* 0x000fe40007f1e0ff */
[----:B------:R-:W-:Y:S02]  /*2c00*/  LEA.HI R2, R2, 0x1, RZ, 0x17 ;  /* 0x0000000102027811 */ /* 0x000fe400078fb8ff */
[----:B------:R-:W-:Y:S01]  /*2c10*/  LEA R7, P1, R4, UR6, 0x2 ;  /* 0x0000000604077c11 */ /* 0x000fe2000f8210ff */
[----:B------:R-:W-:Y:S01]  /*2c20*/  IMAD.X R3, RZ, RZ, R12, P0 ;  /* 0x000000ffff037224 */ /* 0x000fe200000e060c */
[----:B------:R-:W-:-:S04]  /*2c30*/  LOP3.LUT R2, R2, 0x3, RZ, 0xc0, !PT ;  /* 0x0000000302027812 */ /* 0x000fc800078ec0ff */
[----:B------:R-:W-:Y:S01]  /*2c40*/  LEA.HI.X R8, R4, UR7, R3, 0x2, P1 ;  /* 0x0000000704087c11 */ /* 0x000fe200088f1403 */
[----:B------:R-:W-:-:S07]  /*2c50*/  IMAD.MOV R4, RZ, RZ, -R2 ;  /* 0x000000ffff047224 */ /* 0x000fce00078e0a02 */
.L_x_57:
[----:B------:R-:W-:Y:S02]  /*2c60*/  IMAD.MOV.U32 R2, RZ, RZ, R7 ;  /* 0x000000ffff027224 */ /* 0x000fe400078e0007 */
[----:B------:R-:W-:-:S05]  /*2c70*/  IMAD.MOV.U32 R3, RZ, RZ, R8 ;  /* 0x000000ffff037224 */ /* 0x000fca00078e0008 */
[----:B------:R-:W2:Y:S01]  /*2c80*/  LDG.E R2, desc[UR8][R2.64] ;  /* 0x0000000802027981 */ /* 0x000ea2000c1e1900 */
[----:B------:R-:W-:Y:S01]  /*2c90*/  VIADD R4, R4, 0x1 ;  /* 0x0000000104047836 */ /* 0x000fe20000000000 */
[----:B------:R-:W-:-:S05]  /*2ca0*/  IADD3 R7, P2, PT, R7, 0x800, RZ ;  /* 0x0000080007077810 */ /* 0x000fca0007f5e0ff */
[----:B------:R-:W-:Y:S01]  /*2cb0*/  IMAD.X R8, RZ, RZ, R8, P2 ;  /* 0x000000ffff087224 */ /* 0x000fe200010e0608 */
[----:B--2---:R-:W-:-:S04]  /*2cc0*/  FSETP.GT.AND P0, PT, R2, RZ, PT ;  /* 0x000000ff0200720b */ /* 0x004fc80003f04000 */
[----:B------:R-:W-:Y:S02]  /*2cd0*/  SEL R5, RZ, 0x1, !P0 ;  /* 0x00000001ff057807 */ /* 0x000fe40004000000 */
[----:B------:R-:W-:Y:S02]  /*2ce0*/  ISETP.NE.AND P0, PT, R4, RZ, PT ;  /* 0x000000ff0400720c */ /* 0x000fe40003f05270 */
[----:B------:R-:W-:-:S05]  /*2cf0*/  IADD3 R6, P1, PT, R6, R5, RZ ;  /* 0x0000000506067210 */ /* 0x000fca0007f3e0ff */
[----:B------:R-:W-:-:S06]  /*2d00*/  IMAD.X R10, RZ, RZ, R10, P1 ;  /* 0x000000ffff0a7224 */ /* 0x000fcc00008e060a */
[----:B------:R-:W-:Y:S05]  /*2d10*/  @P0 BRA `(.L_x_57) ;  /* 0xfffffffc00d00947 */ /* 0x000fea000383ffff */
.L_x_49:
[----:B------:R-:W-:Y:S05]  /*2d20*/  BSYNC.RECONVERGENT B1 ;  /* 0x0000000000017941 */ /* 0x000fea0003800200 */
.L_x_46:
[----:B------:R-:W0:Y:S01]  /*2d30*/  S2R R9, SR_LANEID ;  /* 0x0000000000097919 */ /* 0x000e220000000000 */
[----:B------:R-:W1:Y:S04]  /*2d40*/  SHFL.DOWN PT, R2, R6, 0x1, 0x1f ;  /* 0x08201f0006027f89 */ /* 0x000e6800000e0000 */
[----:B------:R-:W2:Y:S01]  /*2d50*/  SHFL.DOWN PT, R3, R10, 0x1, 0x1f ;  /* 0x08201f000a037f89 */ /* 0x000ea200000e0000 */
[C---:B0-----:R-:W-:Y:S02]  /*2d60*/  ISETP.GT.AND P1, PT, R9.reuse, 0x1e, PT ;  /* 0x0000001e0900780c */ /* 0x041fe40003f24270 */
[----:B------:R-:W-:Y:S02]  /*2d70*/  ISETP.NE.AND P2, PT, R9, RZ, PT ;  /* 0x000000ff0900720c */ /* 0x000fe40003f45270 */
[----:B-1----:R-:W-:-:S02]  /*2d80*/  SEL R7, R2, RZ, !P1 ;  /* 0x000000ff02077207 */ /* 0x002fc40004800000 */
[----:B--2---:R-:W-:Y:S02]  /*2d90*/  SEL R3, R3, RZ, !P1 ;  /* 0x000000ff03037207 */ /* 0x004fe40004800000 */
[----:B------:R-:W-:Y:S02]  /*2da0*/  IADD3 R7, P0, PT, R6, R7, RZ ;  /* 0x0000000706077210 */ /* 0x000fe40007f1e0ff */
[----:B------:R-:W-:-:S03]  /*2db0*/  ISETP.GT.AND P1, PT, R9, 0x1d, PT ;  /* 0x0000001d0900780c */ /* 0x000fc60003f24270 */
[----:B------:R-:W-:Y:S01]  /*2dc0*/  IMAD.X R8, R10, 0x1, R3, P0 ;  /* 0x000000010a087824 */ /* 0x000fe200000e0603 */
[----:B------:R-:W0:Y:S04]  /*2dd0*/  SHFL.DOWN PT, R2, R7, 0x2, 0x1f ;  /* 0x08401f0007027f89 */ /* 0x000e2800000e0000 */
[----:B------:R-:W1:Y:S01]  /*2de0*/  SHFL.DOWN PT, R3, R8, 0x2, 0x1f ;  /* 0x08401f0008037f89 */ /* 0x000e6200000e0000 */
[----:B------:R-:W2:Y:S01]  /*2df0*/  S2R R10, SR_TID.X ;  /* 0x00000000000a7919 */ /* 0x000ea20000002100 */
[----:B0-----:R-:W-:-:S04]  /*2e00*/  SEL R2, R2, RZ, !P1 ;  /* 0x000000ff02027207 */ /* 0x001fc80004800000 */
[----:B------:R-:W-:Y:S02]  /*2e10*/  IADD3 R5, P0, PT, R2, R7, RZ ;  /* 0x0000000702057210 */ /* 0x000fe40007f1e0ff */
[----:B-1----:R-:W-:Y:S02]  /*2e20*/  SEL R3, R3, RZ, !P1 ;  /* 0x000000ff03037207 */ /* 0x002fe40004800000 */
[----:B------:R-:W-:Y:S01]  /*2e30*/  ISETP.GT.AND P1, PT, R9, 0x1b, PT ;  /* 0x0000001b0900780c */ /* 0x000fe20003f24270 */
[----:B------:R-:W0:Y:S02]  /*2e40*/  SHFL.DOWN PT, R2, R5, 0x4, 0x1f ;  /* 0x08801f0005027f89 */ /* 0x000e2400000e0000 */
[----:B------:R-:W-:Y:S02]  /*2e50*/  IMAD.X R4, R3, 0x1, R8, P0 ;  /* 0x0000000103047824 */ /* 0x000fe400000e0608 */
[----:B------:R-:W1:Y:S03]  /*2e60*/  @!P2 S2R R8, SR_CgaCtaId ;  /* 0x000000000008a919 */ /* 0x000e660000008800 */
[----:B------:R-:W3:Y:S01]  /*2e70*/  SHFL.DOWN PT, R3, R4, 0x4, 0x1f ;  /* 0x08801f0004037f89 */ /* 0x000ee200000e0000 */
[----:B0-----:R-:W-:-:S04]  /*2e80*/  SEL R2, R2, RZ, !P1 ;  /* 0x000000ff02027207 */ /* 0x001fc80004800000 */
[----:B------:R-:W-:Y:S02]  /*2e90*/  IADD3 R7, P0, PT, R2, R5, RZ ;  /* 0x0000000502077210 */ /* 0x000fe40007f1e0ff */
[----:B---3--:R-:W-:-:S03]  /*2ea0*/  SEL R3, R3, RZ, !P1 ;  /* 0x000000ff03037207 */ /* 0x008fc60004800000 */
[----:B------:R-:W0:Y:S01]  /*2eb0*/  SHFL.DOWN PT, R2, R7, 0x8, 0x1f ;  /* 0x09001f0007027f89 */ /* 0x000e2200000e0000 */
[----:B------:R-:W-:Y:S01]  /*2ec0*/  ISETP.GT.AND P1, PT, R9, 0x17, PT ;  /* 0x000000170900780c */ /* 0x000fe20003f24270 */
[----:B------:R-:W-:-:S05]  /*2ed0*/  IMAD.X R6, R3, 0x1, R4, P0 ;  /* 0x0000000103067824 */ /* 0x000fca00000e0604 */
[----:B------:R-:W3:Y:S01]  /*2ee0*/  SHFL.DOWN PT, R3, R6, 0x8, 0x1f ;  /* 0x09001f0006037f89 */ /* 0x000ee200000e0000 */
[----:B0-----:R-:W-:-:S04]  /*2ef0*/  SEL R2, R2, RZ, !P1 ;  /* 0x000000ff02027207 */ /* 0x001fc80004800000 */
[----:B------:R-:W-:Y:S02]  /*2f00*/  IADD3 R5, P0, PT, R2, R7, RZ ;  /* 0x0000000702057210 */ /* 0x000fe40007f1e0ff */
[----:B------:R-:W-:Y:S02]  /*2f10*/  @!P2 MOV R7, 0x400 ;  /* 0x000004000007a802 */ /* 0x000fe40000000f00 */
[----:B---3--:R-:W-:Y:S01]  /*2f20*/  SEL R3, R3, RZ, !P1 ;  /* 0x000000ff03037207 */ /* 0x008fe20004800000 */
[----:B------:R-:W0:Y:S01]  /*2f30*/  SHFL.DOWN PT, R2, R5, 0x10, 0x1f ;  /* 0x0a001f0005027f89 */ /* 0x000e2200000e0000 */
[----:B------:R-:W-:Y:S02]  /*2f40*/  ISETP.GT.AND P1, PT, R9, 0xf, PT ;  /* 0x0000000f0900780c */ /* 0x000fe40003f24270 */
[----:B-1----:R-:W-:Y:S01]  /*2f50*/  @!P2 LEA R7, R8, R7, 0x18 ;  /* 0x000000070807a211 */ /* 0x002fe200078ec0ff */
[----:B------:R-:W-:Y:S01]  /*2f60*/  IMAD.X R4, R3, 0x1, R6, P0 ;  /* 0x0000000103047824 */ /* 0x000fe200000e0606 */
[----:B--2---:R-:W-:-:S04]  /*2f70*/  @!P2 SHF.R.U32.HI R6, RZ, 0x2, R10 ;  /* 0x00000002ff06a819 */ /* 0x004fc8000001160a */
[----:B------:R-:W1:Y:S01]  /*2f80*/  SHFL.DOWN PT, R3, R4, 0x10, 0x1f ;  /* 0x0a001f0004037f89 */ /* 0x000e6200000e0000 */
[----:B------:R-:W-:-:S05]  /*2f90*/  @!P2 LOP3.LUT R6, R6, 0xf8, RZ, 0xc0, !PT ;  /* 0x000000f80606a812 */ /* 0x000fca00078ec0ff */
        /* <DEDUP_REMOVED lines=14> */
[----:B0-----:R-:W0:Y:S04]  /*3080*/  LDS.128 R4, [UR4+0x30] ;  /* 0x00003004ff047984 */ /* 0x001e280008000c00 */
[----:B------:R-:W2:Y:S04]  /*3090*/  LDS.128 R20, [UR4+0x40] ;  /* 0x00004004ff147984 */ /* 0x000ea80008000c00 */
[----:B------:R-:W3:Y:S04]  /*30a0*/  LDS.128 R16, [UR4+0x50] ;  /* 0x00005004ff107984 */ /* 0x000ee80008000c00 */
[----:B------:R-:W4:Y:S01]  /*30b0*/  LDS.128 R12, [UR4+0x60] ;  /* 0x00006004ff0c7984 */ /* 0x000f220008000c00 */
[----:B-1----:R-:W-:-:S04]  /*30c0*/  IADD3 R11, P1, P2, R24, R8, R2 ;  /* 0x00000008180b7210 */ /* 0x002fc80007a3e002 */
[----:B------:R-:W-:Y:S02]  /*30d0*/  IADD3.X R25, PT, PT, R25, R9, R3, P1, P2 ;  /* 0x0000000919197210 */ /* 0x000fe40000fe4403 */
[----:B0-----:R-:W-:Y:S02]  /*30e0*/  IADD3 R3, P1, P2, R4, R11, R26 ;  /* 0x0000000b04037210 */ /* 0x001fe40007a3e01a */
        /* <DEDUP_REMOVED lines=14> */
[----:B------:R-:W-:-:S07]  /*31d0*/  IMAD.X R3, R3, 0x1, R27, P3 ;  /* 0x0000000103037824 */ /* 0x000fce00018e061b */
.L_x_45:
[----:B------:R-:W-:Y:S05]  /*31e0*/  BSYNC.RECONVERGENT B0 ;  /* 0x0000000000007941 */ /* 0x000fea0003800200 */
.L_x_30:
[----:B------:R-:W-:Y:S05]  /*31f0*/  @P0 EXIT ;  /* 0x000000000000094d */ /* 0x000fea0003800000 */
[----:B--2---:R-:W2:Y:S02]  /*3200*/  LDC.64 R4, c[0x0][0x390] ;  /* 0x0000e400ff047b82 */ /* 0x004ea40000000a00 */
[----:B--2---:R-:W-:-:S05]  /*3210*/  IMAD.WIDE.U32 R4, R0, 0x8, R4 ;  /* 0x0000000800047825 */ /* 0x004fca00078e0004 */
[----:B------:R-:W-:Y:S01]  /*3220*/  STG.E.64 desc[UR8][R4.64], R2 ;  /* 0x0000000204007986 */ /* 0x000fe2000c101b08 */
[----:B------:R-:W-:Y:S05]  /*3230*/  EXIT ;  /* 0x000000000000794d */ /* 0x000fea0003800000 */
.L_x_58:
        /* <DEDUP_REMOVED lines=12> */
.L_x_586:


//--------------------- .text._ZN3cub18CUB_300001_SM_10006detail6reduce28DeviceReduceSingleTileKernelINS2_10policy_hubIlyN4cuda3std3__44plusIlEEE10Policy1000EN6thrust24THRUST_300001_SM_1000_NS18transform_iteratorI16positive_functorNSD_6detail15normal_iteratorINSD_10device_ptrIfEEEEllEEPlyS9_llNS7_10__identityEEEvT0_T1_T2_T3_T4_T6_ --------------------------
	.section	.text._ZN3cub18CUB_300001_SM_10006detail6reduce28DeviceReduceSingleTileKernelINS2_10policy_hubIlyN4cuda3std3__44plusIlEEE10Policy1000EN6thrust24THRUST_300001_SM_1000_NS18transform_iteratorI16positive_functorNSD_6detail15normal_iteratorINSD_10device_ptrIfEEEEllEEPlyS9_llNS7_10__identityEEEvT0_T1_T2_T3_T4_T6_,"ax",@progbits
	.align	128
        .global         _ZN3cub18CUB_300001_SM_10006detail6reduce28DeviceReduceSingleTileKernelINS2_10policy_hubIlyN4cuda3std3__44plusIlEEE10Policy1000EN6thrust24THRUST_300001_SM_1000_NS18transform_iteratorI16positive_functorNSD_6detail15normal_iteratorINSD_10device_ptrIfEEEEllEEPlyS9_llNS7_10__identityEEEvT0_T1_T2_T3_T4_T6_
        .type           _ZN3cub18CUB_300001_SM_10006detail6reduce28DeviceReduceSingleTileKernelINS2_10policy_hubIlyN4cuda3std3__44plusIlEEE10Policy1000EN6thrust24THRUST_300001_SM_1000_NS18transform_iteratorI16positive_functorNSD_6detail15normal_iteratorINSD_10device_ptrIfEEEEllEEPlyS9_llNS7_10__identityEEEvT0_T1_T2_T3_T4_T6_,@function
        .size           _ZN3cub18CUB_300001_SM_10006detail6reduce28DeviceReduceSingleTileKernelINS2_10policy_hubIlyN4cuda3std3__44plusIlEEE10Policy1000EN6thrust24THRUST_300001_SM_1000_NS18transform_iteratorI16positive_functorNSD_6detail15normal_iteratorINSD_10device_ptrIfEEEEllEEPlyS9_llNS7_10__identityEEEvT0_T1_T2_T3_T4_T6_,(.L_x_587 - _ZN3cub18CUB_300001_SM_10006detail6reduce28DeviceReduceSingleTileKernelINS2_10policy_hubIlyN4cuda3std3__44plusIlEEE10Policy1000EN6thrust24THRUST_300001_SM_1000_NS18transform_iteratorI16positive_functorNSD_6detail15normal_iteratorINSD_10device_ptrIfEEEEllEEPlyS9_llNS7_10__identityEEEvT0_T1_T2_T3_T4_T6_)
        .other          _ZN3cub18CUB_300001_SM_10006detail6reduce28DeviceReduceSingleTileKernelINS2_10policy_hubIlyN4cuda3std3__44plusIlEEE10Policy1000EN6thrust24THRUST_300001_SM_1000_NS18transform_iteratorI16positive_functorNSD_6detail15normal_iteratorINSD_10device_ptrIfEEEEllEEPlyS9_llNS7_10__identityEEEvT0_T1_T2_T3_T4_T6_,@"STO_CUDA_ENTRY STV_DEFAULT"
_ZN3cub18CUB_300001_SM_10006detail6reduce28DeviceReduceSingleTileKernelINS2_10policy_hubIlyN4cuda3std3__44plusIlEEE10Policy1000EN6thrust24THRUST_300001_SM_1000_NS18transform_iteratorI16positive_functorNSD_6detail15normal_iteratorINSD_10device_ptrIfEEEEllEEPlyS9_llNS7_10__identityEEEvT0_T1_T2_T3_T4_T6_:
.text._ZN3cub18CUB_300001_SM_10006detail6reduce28DeviceReduceSingleTileKernelINS2_10policy_hubIlyN4cuda3std3__44plusIlEEE10Policy1000EN6thrust24THRUST_300001_SM_1000_NS18transform_iteratorI16positive_functorNSD_6detail15normal_iteratorINSD_10device_ptrIfEEEEllEEPlyS9_llNS7_10__identityEEEvT0_T1_T2_T3_T4_T6_:
[----:B------:R-:W-:Y:S01]  /*0000*/  LDC R1, c[0x0][0x37c] ;  /* 0x0000df00ff017b82 */ /* 0x000fe20000000800 */
[----:B------:R-:W0:Y:S01]  /*0010*/  LDCU.64 UR4, c[0x0][0x398] ;  /* 0x00007300ff0477ac */ /* 0x000e220008000a00 */
[----:B------:R-:W1:Y:S01]  /*0020*/  LDCU.64 UR6, c[0x0][0x358] ;  /* 0x00006b00ff0677ac */ /* 0x000e620008000a00 */
[----:B0-----:R-:W-:Y:S02]  /*0030*/  IMAD.U32 R16, RZ, RZ, UR4 ;  /* 0x00000004ff107e24 */ /* 0x001fe4000f8e00ff */
[----:B------:R-:W-:-:S03]  /*0040*/  IMAD.U32 R0, RZ, RZ, UR5 ;  /* 0x00000005ff007e24 */ /* 0x000fc6000f8e00ff */
[----:B------:R-:W-:-:S04]  /*0050*/  ISETP.NE.U32.AND P0, PT, R16, RZ, PT ;  /* 0x000000ff1000720c */ /* 0x000fc80003f05070 */
[----:B------:R-:W-:-:S13]  /*0060*/  ISETP.NE.AND.EX P0, PT, R0, RZ, PT, P0 ;  /* 0x000000ff0000720c */ /* 0x000fda0003f05300 */
        /* <DEDUP_REMOVED lines=8> */
.L_x_59:
[----:B------:R-:W-:Y:S01]  /*00f0*/  ISETP.GT.U32.AND P0, PT, R16, 0xdff, PT ;  /* 0x00000dff1000780c */ /* 0x000fe20003f04070 */
[----:B------:R-:W-:Y:S03]  /*0100*/  BSSY.RECONVERGENT B0, `(.L_x_60) ;  /* 0x00002f2000007945 */ /* 0x000fe60003800200 */
[----:B------:R-:W-:-:S13]  /*0110*/  ISETP.GT.U32.AND.EX P0, PT, R0, RZ, PT, P0 ;  /* 0x000000ff0000720c */ /* 0x000fda0003f04100 */
[----:B------:R-:W-:Y:S05]  /*0120*/  @P0 BRA `(.L_x_61) ;  /* 0x00000018005c0947 */ /* 0x000fea0003800000 */
[----:B------:R-:W0:Y:S01]  /*0130*/  S2R R5, SR_TID.X ;  /* 0x0000000000057919 */ /* 0x000e220000002100 */
[----:B------:R-:W-:Y:S01]  /*0140*/  BSSY.RECONVERGENT B1, `(.L_x_62) ;  /* 0x000000c000017945 */ /* 0x000fe20003800200 */
[----:B------:R-:W-:Y:S02]  /*0150*/  CS2R R2, SRZ ;  /* 0x0000000000027805 */ /* 0x000fe4000001ff00 */
[----:B0-----:R-:W-:Y:S01]  /*0160*/  ISETP.GE.U32.AND P0, PT, R5, R16, PT ;  /* 0x000000100500720c */ /* 0x001fe20003f06070 */
[----:B------:R-:W-:-:S12]  /*0170*/  IMAD.MOV.U32 R7, RZ, RZ, R5 ;  /* 0x000000ffff077224 */ /* 0x000fd800078e0005 */
[----:B------:R-:W-:Y:S05]  /*0180*/  @P0 BRA `(.L_x_63) ;  /* 0x00000000001c0947 */ /* 0x000fea0003800000 */
[----:B------:R-:W0:Y:S02]  /*0190*/  LDC.64 R8, c[0x0][0x380] ;  /* 0x0000e000ff087b82 */ /* 0x000e240000000a00 */
[----:B0-----:R-:W-:-:S06]  /*01a0*/  IMAD.WIDE.U32 R8, R5, 0x4, R8 ;  /* 0x0000000405087825 */ /* 0x001fcc00078e0008 */
[----:B------:R-:W2:Y:S01]  /*01b0*/  LDG.E R8, desc[UR6][R8.64] ;  /* 0x0000000608087981 */ /* 0x000ea2000c1e1900 */
[----:B------:R-:W-:Y:S02]  /*01c0*/  VIADD R7, R5, 0x200 ;  /* 0x0000020005077836 */ /* 0x000fe40000000000 */
[----:B------:R-:W-:Y:S01]  /*01d0*/  IMAD.MOV.U32 R3, RZ, RZ, RZ ;  /* 0x000000ffff037224 */ /* 0x000fe200078e00ff */
[----:B--2---:R-:W-:-:S04]  /*01e0*/  FSETP.GT.AND P0, PT, R8, RZ, PT ;  /* 0x000000ff0800720b */ /* 0x004fc80003f04000 */
[----:B------:R-:W-:-:S09]  /*01f0*/  SEL R2, RZ, 0x1, !P0 ;  /* 0x00000001ff027807 */ /* 0x000fd20004000000 */
.L_x_63:
[----:B------:R-:W-:Y:S05]  /*0200*/  BSYNC.RECONVERGENT B1 ;  /* 0x0000000000017941 */ /* 0x000fea0003800200 */
.L_x_62:
[----:B------:R-:W-:Y:S01]  /*0210*/  ISETP.GE.U32.AND P0, PT, R7, R16, PT ;  /* 0x000000100700720c */ /* 0x000fe20003f06070 */
[----:B------:R-:W-:-:S12]  /*0220*/  BSSY.RECONVERGENT B1, `(.L_x_64) ;  /* 0x00000a8000017945 */ /* 0x000fd80003800200 */
[----:B------:R-:W-:Y:S05]  /*0230*/  @P0 BRA `(.L_x_65) ;  /* 0x0000000800980947 */ /* 0x000fea0003800000 */
[----:B------:R-:W-:Y:S01]  /*0240*/  LOP3.LUT R9, RZ, R7, RZ, 0x33, !PT ;  /* 0x00000007ff097212 */ /* 0x000fe200078e33ff */
[----:B------:R-:W-:Y:S04]  /*0250*/  BSSY.RECONVERGENT B2, `(.L_x_66) ;  /* 0x0000053000027945 */ /* 0x000fe80003800200 */
[----:B------:R-:W-:-:S05]  /*0260*/  IMAD.IADD R9, R9, 0x1, R16 ;  /* 0x0000000109097824 */ /* 0x000fca00078e0210 */
[C---:B------:R-:W-:Y:S02]  /*0270*/  ISETP.GE.U32.AND P1, PT, R9.reuse, 0x1e00, PT ;  /* 0x00001e000900780c */ /* 0x040fe40003f26070 */
[----:B------:R-:W-:-:S04]  /*0280*/  LEA.HI R4, R9, 0x1, RZ, 0x17 ;  /* 0x0000000109047811 */ /* 0x000fc800078fb8ff */
[----:B------:R-:W-:-:S04]  /*0290*/  LOP3.LUT R26, R4, 0xf, RZ, 0xc0, !PT ;  /* 0x0000000f041a7812 */ /* 0x000fc800078ec0ff */
[----:B------:R-:W-:-:S03]  /*02a0*/  ISETP.NE.AND P0, PT, R26, RZ, PT ;  /* 0x000000ff1a00720c */ /* 0x000fc60003f05270 */
[----:B------:R-:W-:Y:S10]  /*02b0*/  @!P1 BRA `(.L_x_67) ;  /* 0x0000000400309947 */ /* 0x000ff40003800000 */
[----:B------:R-:W0:Y:S01]  /*02c0*/  LDC.64 R8, c[0x0][0x380] ;  /* 0x0000e000ff087b82 */ /* 0x000e220000000a00 */
[----:B------:R-:W-:-:S05]  /*02d0*/  LOP3.LUT R6, R4, 0xfffff0, RZ, 0xc0, !PT ;  /* 0x00fffff004067812 */ /* 0x000fca00078ec0ff */
[----:B------:R-:W-:Y:S02]  /*02e0*/  IMAD.MOV R6, RZ, RZ, -R6 ;  /* 0x000000ffff067224 */ /* 0x000fe400078e0a06 */
[----:B0-----:R-:W-:-:S03]  /*02f0*/  IMAD.WIDE.U32 R8, R7, 0x4, R8 ;  /* 0x0000000407087825 */ /* 0x001fc600078e0008 */
[----:B------:R-:W-:-:S05]  /*0300*/  IADD3 R8, P1, PT, R8, 0x4000, RZ ;  /* 0x0000400008087810 */ /* 0x000fca0007f3e0ff */
[----:B------:R-:W-:-:S08]  /*0310*/  IMAD.X R9, RZ, RZ, R9, P1 ;  /* 0x000000ffff097224 */ /* 0x000fd000008e0609 */
.L_x_68:
        /* <DEDUP_REMOVED lines=16> */
[----:B------:R-:W-:-:S02]  /*0420*/  VIADD R6, R6, 0x10 ;  /* 0x0000001006067836 */ /* 0x000fc40000000000 */
[----:B------:R-:W-:Y:S01]  /*0430*/  VIADD R7, R7, 0x2000 ;  /* 0x0000200007077836 */ /* 0x000fe20000000000 */
[----:B--2---:R-:W-:Y:S02]  /*0440*/  FSETP.GT.AND P1, PT, R27, RZ, PT ;  /* 0x000000ff1b00720b */ /* 0x004fe40003f24000 */
[----:B---3--:R-:W-:Y:S02]  /*0450*/  FSETP.GT.AND P2, PT, R19, RZ, PT ;  /* 0x000000ff1300720b */ /* 0x008fe40003f44000 */
[----:B------:R-:W-:Y:S02]  /*0460*/  SEL R27, RZ, 0x1, !P1 ;  /* 0x00000001ff1b7807 */ /* 0x000fe40004800000 */
[----:B------:R-:W-:Y:S02]  /*0470*/  SEL R19, RZ, 0x1, !P2 ;  /* 0x00000001ff137807 */ /* 0x000fe40005000000 */
[----:B----4-:R-:W-:Y:S02]  /*0480*/  FSETP.GT.AND P1, PT, R20, RZ, PT ;  /* 0x000000ff1400720b */ /* 0x010fe40003f24000 */
[----:B-----5:R-:W-:-:S02]  /*0490*/  FSETP.GT.AND P2, PT, R21, RZ, PT ;  /* 0x000000ff1500720b */ /* 0x020fc40003f44000 */
[----:B------:R-:W-:Y:S02]  /*04a0*/  IADD3 R2, P5, P6, R19, R2, R27 ;  /* 0x0000000213027210 */ /* 0x000fe40007ebe01b */
[----:B------:R-:W-:Y:S02]  /*04b0*/  SEL R19, RZ, 0x1, !P1 ;  /* 0x00000001ff137807 */ /* 0x000fe40004800000 */
[----:B------:R-:W-:Y:S02]  /*04c0*/  SEL R20, RZ, 0x1, !P2 ;  /* 0x00000001ff147807 */ /* 0x000fe40005000000 */
[----:B------:R-:W-:Y:S02]  /*04d0*/  FSETP.GT.AND P3, PT, R22, RZ, PT ;  /* 0x000000ff1600720b */ /* 0x000fe40003f64000 */
[----:B------:R-:W-:Y:S02]  /*04e0*/  FSETP.GT.AND P4, PT, R23, RZ, PT ;  /* 0x000000ff1700720b */ /* 0x000fe40003f84000 */
[----:B------:R-:W-:-:S02]  /*04f0*/  IADD3 R20, P2, P1, R20, R2, R19 ;  /* 0x0000000214147210 */ /* 0x000fc4000795e013 */
[----:B------:R-:W-:Y:S02]  /*0500*/  SEL R2, RZ, 0x1, !P3 ;  /* 0x00000001ff027807 */ /* 0x000fe40005800000 */
[----:B------:R-:W-:Y:S02]  /*0510*/  SEL R19, RZ, 0x1, !P4 ;  /* 0x00000001ff137807 */ /* 0x000fe40006000000 */
[----:B------:R-:W-:Y:S02]  /*0520*/  FSETP.GT.AND P3, PT, R24, RZ, PT ;  /* 0x000000ff1800720b */ /* 0x000fe40003f64000 */
[----:B------:R-:W-:Y:S02]  /*0530*/  FSETP.GT.AND P4, PT, R25, RZ, PT ;  /* 0x000000ff1900720b */ /* 0x000fe40003f84000 */
[----:B------:R-:W-:Y:S02]  /*0540*/  IADD3.X R21, PT, PT, RZ, R3, RZ, P5, P6 ;  /* 0x00000003ff157210 */ /* 0x000fe40002fec4ff */
        /* <DEDUP_REMOVED lines=26> */
[----:B------:R-:W-:Y:S02]  /*06f0*/  ISETP.NE.AND P3, PT, R6, RZ, PT ;  /* 0x000000ff0600720c */ /* 0x000fe40003f65270 */
[----:B------:R-:W-:Y:S02]  /*0700*/  SEL R3, RZ, 0x1, !P4 ;  /* 0x00000001ff037807 */ /* 0x000fe40006000000 */
[----:B------:R-:W-:Y:S02]  /*0710*/  IADD3.X R11, PT, PT, RZ, R11, RZ, P2, P1 ;  /* 0x0000000bff0b7210 */ /* 0x000fe400017e24ff */
[----:B------:R-:W-:Y:S02]  /*0720*/  IADD3 R2, P1, P2, R2, R10, R3 ;  /* 0x0000000a02027210 */ /* 0x000fe40007a3e003 */
[----:B------:R-:W-:-:S02]  /*0730*/  IADD3 R8, P4, PT, R8, 0x8000, RZ ;  /* 0x0000800008087810 */ /* 0x000fc40007f9e0ff */
[----:B------:R-:W-:-:S03]  /*0740*/  IADD3.X R3, PT, PT, RZ, R11, RZ, P5, P6 ;  /* 0x0000000bff037210 */ /* 0x000fc60002fec4ff */
[----:B------:R-:W-:Y:S01]  /*0750*/  IMAD.X R9, RZ, RZ, R9, P4 ;  /* 0x000000ffff097224 */ /* 0x000fe200020e0609 */
[----:B------:R-:W-:Y:S01]  /*0760*/  IADD3.X R3, PT, PT, RZ, R3, RZ, P1, P2 ;  /* 0x00000003ff037210 */ /* 0x000fe20000fe44ff */
[----:B------:R-:W-:Y:S06]  /*0770*/  @P3 BRA `(.L_x_68) ;  /* 0xfffffff800e83947 */ /* 0x000fec000383ffff */
.L_x_67:
[----:B------:R-:W-:Y:S05]  /*0780*/  BSYNC.RECONVERGENT B2 ;  /* 0x0000000000027941 */ /* 0x000fea0003800200 */
.L_x_66:
[----:B------:R-:W-:Y:S05]  /*0790*/  @!P0 BRA `(.L_x_65) ;  /* 0x0000000400408947 */ /* 0x000fea0003800000 */
[----:B------:R-:W-:Y:S01]  /*07a0*/  ISETP.GE.U32.AND P1, PT, R26, 0x8, PT ;  /* 0x000000081a00780c */ /* 0x000fe20003f26070 */
[----:B------:R-:W-:Y:S01]  /*07b0*/  BSSY.RECONVERGENT B2, `(.L_x_69) ;  /* 0x0000027000027945 */ /* 0x000fe20003800200 */
[----:B------:R-:W-:-:S04]  /*07c0*/  LOP3.LUT R18, R4, 0x7, RZ, 0xc0, !PT ;  /* 0x0000000704127812 */ /* 0x000fc800078ec0ff */
[----:B------:R-:W-:-:S07]  /*07d0*/  ISETP.NE.AND P0, PT, R18, RZ, PT ;  /* 0x000000ff1200720c */ /* 0x000fce0003f05270 */
[----:B------:R-:W-:Y:S06]  /*07e0*/  @!P1 BRA `(.L_x_70) ;  /* 0x00000000008c9947 */ /* 0x000fec0003800000 */
[----:B------:R-:W0:Y:S02]  /*07f0*/  LDC.64 R8, c[0x0][0x380] ;  /* 0x0000e000ff087b82 */ /* 0x000e240000000a00 */
[----:B0-----:R-:W-:-:S05]  /*0800*/  IMAD.WIDE R8, R7, 0x4, R8 ;  /* 0x0000000407087825 */ /* 0x001fca00078e0208 */
        /* <DEDUP_REMOVED lines=33> */
.L_x_70:
[----:B------:R-:W-:Y:S05]  /*0a20*/  BSYNC.RECONVERGENT B2 ;  /* 0x0000000000027941 */ /* 0x000fea0003800200 */
.L_x_69:
        /* <DEDUP_REMOVED lines=11> */
[----:B------:R-:W5:Y:S01]  /*0ae0*/  LDG.E R10, desc[UR6][R8.64+0x1000] ;  /* 0x00100006080a7981 */ /* 0x000f62000c1e1900 */
[----:B------:R-:W-:Y:S01]  /*0af0*/  VIADD R7, R7, 0x800 ;  /* 0x0000080007077836 */ /* 0x000fe20000000000 */
[----:B--2---:R-:W-:-:S02]  /*0b00*/  FSETP.GT.AND P1, PT, R12, RZ, PT ;  /* 0x000000ff0c00720b */ /* 0x004fc40003f24000 */
[----:B---3--:R-:W-:Y:S02]  /*0b10*/  FSETP.GT.AND P2, PT, R6, RZ, PT ;  /* 0x000000ff0600720b */ /* 0x008fe40003f44000 */
[----:B----4-:R-:W-:Y:S02]  /*0b20*/  FSETP.GT.AND P4, PT, R11, RZ, PT ;  /* 0x000000ff0b00720b */ /* 0x010fe40003f84000 */
[----:B------:R-:W-:Y:S02]  /*0b30*/  SEL R11, RZ, 0x1, !P1 ;  /* 0x00000001ff0b7807 */ /* 0x000fe40004800000 */
[----:B-----5:R-:W-:Y:S02]  /*0b40*/  FSETP.GT.AND P3, PT, R10, RZ, PT ;  /* 0x000000ff0a00720b */ /* 0x020fe40003f64000 */
[----:B------:R-:W-:Y:S02]  /*0b50*/  SEL R6, RZ, 0x1, !P2 ;  /* 0x00000001ff067807 */ /* 0x000fe40005000000 */
[----:B------:R-:W-:-:S02]  /*0b60*/  SEL R13, RZ, 0x1, !P3 ;  /* 0x00000001ff0d7807 */ /* 0x000fc40005800000 */
[----:B------:R-:W-:Y:S02]  /*0b70*/  SEL R10, RZ, 0x1, !P4 ;  /* 0x00000001ff0a7807 */ /* 0x000fe40006000000 */
[----:B------:R-:W-:-:S04]  /*0b80*/  IADD3 R2, P1, P2, R6, R2, R11 ;  /* 0x0000000206027210 */ /* 0x000fc80007a3e00b */
[----:B------:R-:W-:Y:S02]  /*0b90*/  IADD3 R2, P3, P4, R10, R2, R13 ;  /* 0x000000020a027210 */ /* 0x000fe40007c7e00d */
[----:B------:R-:W-:-:S04]  /*0ba0*/  IADD3.X R3, PT, PT, RZ, R3, RZ, P1, P2 ;  /* 0x00000003ff037210 */ /* 0x000fc80000fe44ff */
[----:B------:R-:W-:-:S07]  /*0bb0*/  IADD3.X R3, PT, PT, RZ, R3, RZ, P3, P4 ;  /* 0x00000003ff037210 */ /* 0x000fce0001fe84ff */
.L_x_72:
[----:B------:R-:W-:Y:S05]  /*0bc0*/  BSYNC.RECONVERGENT B2 ;  /* 0x0000000000027941 */ /* 0x000fea0003800200 */
.L_x_71:
[----:B------:R-:W-:Y:S05]  /*0bd0*/  @!P0 BRA `(.L_x_65) ;  /* 0x0000000000308947 */ /* 0x000fea0003800000 */
[----:B------:R-:W0:Y:S01]  /*0be0*/  LDC.64 R10, c[0x0][0x380] ;  /* 0x0000e000ff0a7b82 */ /* 0x000e220000000a00 */
[----:B------:R-:W-:-:S07]  /*0bf0*/  IMAD.MOV R4, RZ, RZ, -R4 ;  /* 0x000000ffff047224 */ /* 0x000fce00078e0a04 */
.L_x_73:
[----:B0-----:R-:W-:-:S06]  /*0c00*/  IMAD.WIDE R8, R7, 0x4, R10 ;  /* 0x0000000407087825 */ /* 0x001fcc00078e020a */
        /* <DEDUP_REMOVED lines=9> */
.L_x_65:
[----:B------:R-:W-:Y:S05]  /*0ca0*/  BSYNC.RECONVERGENT B1 ;  /* 0x0000000000017941 */ /* 0x000fea0003800200 */
.L_x_64:
[----:B------:R-:W-:-:S04]  /*0cb0*/  ISETP.GE.U32.AND P0, PT, R16, 0x200, PT ;  /* 0x000002001000780c */ /* 0x000fc80003f06070 */
[----:B------:R-:W-:-:S13]  /*0cc0*/  ISETP.GE.U32.AND.EX P0, PT, R0, RZ, PT, P0 ;  /* 0x000000ff0000720c */ /* 0x000fda0003f06100 */
[----:B------:R-:W-:Y:S05]  /*0cd0*/  @!P0 BRA `(.L_x_74) ;  /* 0x00000004002c8947 */ /* 0x000fea0003800000 */
[----:B------:R-:W0:Y:S01]  /*0ce0*/  S2R R8, SR_LANEID ;  /* 0x0000000000087919 */ /* 0x000e220000000000 */
[----:B------:R-:W-:Y:S01]  /*0cf0*/  ISETP.NE.AND P5, PT, R5, RZ, PT ;  /* 0x000000ff0500720c */ /* 0x000fe20003fa5270 */
        /* <DEDUP_REMOVED lines=39> */
[----:B-1----:R-:W-:-:S03]  /*0f70*/  SEL R3, R3, RZ, !P0 ;  /* 0x000000ff03037207 */ /* 0x002fc60004000000 */
        /* <DEDUP_REMOVED lines=9> */
[----:B-1----:R-:W0:Y:S04]  /*1010*/  LDS.128 R4, [UR4+0x20] ;  /* 0x00002004ff047984 */ /* 0x002e280008000c00 */
[----:B------:R-:W1:Y:S04]  /*1020*/  LDS.128 R8, [UR4+0x30] ;  /* 0x00003004ff087984 */ /* 0x000e680008000c00 */
[----:B------:R-:W2:Y:S04]  /*1030*/  LDS.128 R12, [UR4+0x40] ;  /* 0x00004004ff0c7984 */ /* 0x000ea80008000c00 */
[----:B------:R-:W3:Y:S04]  /*1040*/  LDS.128 R16, [UR4+0x50] ;  /* 0x00005004ff107984 */ /* 0x000ee80008000c00 */
[----:B------:R-:W4:Y:S04]  /*1050*/  LDS.128 R20, [UR4+0x60] ;  /* 0x00006004ff147984 */ /* 0x000f280008000c00 */
[----:B------:R-:W5:Y:S04]  /*1060*/  LDS.128 R24, [UR4+0x70] ;  /* 0x00007004ff187984 */ /* 0x000f680008000c00 */
[----:B------:R-:W5:Y:S01]  /*1070*/  LDS.128 R28, [UR4+0x80] ;  /* 0x00008004ff1c7984 */ /* 0x000f620008000c00 */
[----:B0-----:R-:W-:-:S04]  /*1080*/  IADD3 R35, P0, P1, R4, R32, R2 ;  /* 0x0000002004237210 */ /* 0x001fc8000791e002 */
[----:B-1----:R-:W-:Y:S02]  /*1090*/  IADD3 R35, P2, P3, R8, R35, R6 ;  /* 0x0000002308237210 */ /* 0x002fe40007b5e006 */
[----:B------:R-:W-:Y:S02]  /*10a0*/  IADD3.X R5, PT, PT, R5, R33, R3, P0, P1 ;  /* 0x0000002105057210 */ /* 0x000fe400007e2403 */
[----:B--2---:R-:W-:Y:S02]  /*10b0*/  IADD3 R3, P0, P1, R12, R35, R10 ;  /* 0x000000230c037210 */ /* 0x004fe4000791e00a */
[----:B------:R-:W-:Y:S02]  /*10c0*/  IADD3.X R7, PT, PT, R9, R5, R7, P2, P3 ;  /* 0x0000000509077210 */ /* 0x000fe400017e6407 */
[----:B---3--:R-:W-:Y:S02]  /*10d0*/  IADD3 R3, P2, P3, R16, R3, R14 ;  /* 0x0000000310037210 */ /* 0x008fe40007b5e00e */
[----:B------:R-:W-:-:S02]  /*10e0*/  IADD3.X R11, PT, PT, R13, R7, R11, P0, P1 ;  /* 0x000000070d0b7210 */ /* 0x000fc400007e240b */
[----:B----4-:R-:W-:Y:S02]  /*10f0*/  IADD3 R3, P0, P1, R20, R3, R18 ;  /* 0x0000000314037210 */ /* 0x010fe4000791e012 */
[----:B------:R-:W-:Y:S02]  /*1100*/  IADD3.X R15, PT, PT, R17, R11, R15, P2, P3 ;  /* 0x0000000b110f7210 */ /* 0x000fe400017e640f */
[----:B-----5:R-:W-:Y:S02]  /*1110*/  IADD3 R3, P2, P3, R24, R3, R22 ;  /* 0x0000000318037210 */ /* 0x020fe40007b5e016 */
[----:B------:R-:W-:Y:S02]  /*1120*/  IADD3.X R19, PT, PT, R21, R15, R19, P0, P1 ;  /* 0x0000000f15137210 */ /* 0x000fe400007e2413 */
[----:B------:R-:W-:Y:S02]  /*1130*/  IADD3 R3, P0, P1, R28, R3, R26 ;  /* 0x000000031c037210 */ /* 0x000fe4000791e01a */
[----:B------:R-:W-:-:S02]  /*1140*/  IADD3.X R23, PT, PT, R25, R19, R23, P2, P3 ;  /* 0x0000001319177210 */ /* 0x000fc400017e6417 */
[----:B------:R-:W-:Y:S02]  /*1150*/  IADD3 R2, P2, PT, R3, R30, RZ ;  /* 0x0000001e03027210 */ /* 0x000fe40007f5e0ff */
[----:B------:R-:W-:-:S05]  /*1160*/  IADD3.X R3, PT, PT, R29, R23, R27, P0, P1 ;  /* 0x000000171d037210 */ /* 0x000fca00007e241b */
[----:B------:R-:W-:Y:S01]  /*1170*/  IMAD.X R3, R3, 0x1, R31, P2 ;  /* 0x0000000103037824 */ /* 0x000fe200010e061f */
[----:B------:R-:W-:Y:S06]  /*1180*/  BRA `(.L_x_75) ;  /* 0x0000001c00a47947 */ /* 0x000fec0003800000 */
.L_x_74:
[C---:B------:R-:W-:Y:S02]  /*1190*/  LOP3.LUT R4, R5.reuse, 0x3e0, RZ, 0xc0, !PT ;  /* 0x000003e005047812 */ /* 0x040fe400078ec0ff */
[----:B------:R-:W-:Y:S02]  /*11a0*/  ISETP.NE.AND P5, PT, R5, RZ, PT ;  /* 0x000000ff0500720c */ /* 0x000fe40003fa5270 */
[----:B------:R-:W-:Y:S01]  /*11b0*/  LOP3.LUT R9, RZ, R4, RZ, 0x33, !PT ;  /* 0x00000004ff097212 */ /* 0x000fe200078e33ff */
[----:B------:R-:W-:Y:S02]  /*11c0*/  VIADD R7, R4, 0x20 ;  /* 0x0000002004077836 */ /* 0x000fe40000000000 */
[----:B------:R-:W0:Y:S03]  /*11d0*/  S2R R4, SR_LANEID ;  /* 0x0000000000047919 */ /* 0x000e260000000000 */
[----:B------:R-:W-:Y:S01]  /*11e0*/  ISETP.GT.U32.AND P0, PT, R7, R16, PT ;  /* 0x000000100700720c */ /* 0x000fe20003f04070 */
[----:B------:R-:W-:-:S05]  /*11f0*/  IMAD.IADD R7, R9, 0x1, R16 ;  /* 0x0000000109077824 */ /* 0x000fca00078e0210 */
        /* <DEDUP_REMOVED lines=14> */
[----:B------:R-:W-:Y:S01]  /*12e0*/  IADD3 R11, P1, PT, R6, R9, RZ ;  /* 0x00000009060b7210 */ /* 0x000fe20007f3e0ff */
[----:B------:R-:W-:Y:S01]  /*12f0*/  VIADD R6, R4, 0x4 ;  /* 0x0000000404067836 */ /* 0x000fe20000000000 */
[----:B-1----:R-:W-:-:S03]  /*1300*/  SEL R8, R8, RZ, !P0 ;  /* 0x000000ff08087207 */ /* 0x002fc60004000000 */
[----:B------:R-:W0:Y:S01]  /*1310*/  SHFL.DOWN PT, R2, R11, 0x4, R7 ;  /* 0x088000000b027989 */ /* 0x000e2200000e0007 */
[----:B------:R-:W-:Y:S01]  /*1320*/  ISETP.GT.AND P0, PT, R6, R7, PT ;  /* 0x000000070600720c */ /* 0x000fe20003f04270 */
[----:B------:R-:W-:Y:S02]  /*1330*/  IMAD.X R8, R8, 0x1, R12, P1 ;  /* 0x0000000108087824 */ /* 0x000fe400008e060c */
[C---:B------:R-:W-:Y:S01]  /*1340*/  VIADD R6, R4.reuse, 0x8 ;  /* 0x0000000804067836 */ /* 0x040fe20000000000 */
[----:B------:R-:W1:Y:S01]  /*1350*/  @!P2 S2R R12, SR_CgaCtaId ;  /* 0x00000000000ca919 */ /* 0x000e620000008800 */
[----:B------:R-:W-:Y:S01]  /*1360*/  VIADD R4, R4, 0x10 ;  /* 0x0000001004047836 */ /* 0x000fe20000000000 */
[----:B------:R-:W2:Y:S01]  /*1370*/  SHFL.DOWN PT, R3, R8, 0x4, R7 ;  /* 0x0880000008037989 */ /* 0x000ea200000e0007 */
        /* <DEDUP_REMOVED lines=9> */
[----:B------:R-:W-:Y:S02]  /*1410*/  @!P2 MOV R9, 0x400 ;  /* 0x000004000009a802 */ /* 0x000fe40000000f00 */
[----:B--2---:R-:W-:Y:S01]  /*1420*/  SEL R3, R3, RZ, !P0 ;  /* 0x000000ff03037207 */ /* 0x004fe20004000000 */
[----:B------:R-:W0:Y:S01]  /*1430*/  SHFL.DOWN PT, R2, R6, 0x10, R7 ;  /* 0x0a00000006027989 */ /* 0x000e2200000e0007 */
[----:B------:R-:W-:Y:S02]  /*1440*/  ISETP.GT.AND P0, PT, R4, R7, PT ;  /* 0x000000070400720c */ /* 0x000fe40003f04270 */
[----:B------:R-:W-:Y:S01]  /*1450*/  @!P2 SHF.R.U32.HI R4, RZ, 0x2, R5 ;  /* 0x00000002ff04a819 */ /* 0x000fe20000011605 */
[----:B------:R-:W-:Y:S01]  /*1460*/  IMAD.X R8, R3, 0x1, R10, P1 ;  /* 0x0000000103087824 */ /* 0x000fe200008e060a */
[----:B-1----:R-:W-:-:S02]  /*1470*/  @!P2 LEA R9, R12, R9, 0x18 ;  /* 0x000000090c09a211 */ /* 0x002fc400078ec0ff */
[----:B------:R-:W-:Y:S02]  /*1480*/  @!P2 LOP3.LUT R4, R4, 0xf8, RZ, 0xc0, !PT ;  /* 0x000000f80404a812 */ /* 0x000fe400078ec0ff */
[----:B------:R-:W1:Y:S03]  /*1490*/  SHFL.DOWN PT, R3, R8, 0x10, R7 ;  /* 0x0a00000008037989 */ /* 0x000e6600000e0007 */
[----:B------:R-:W-:Y:S01]  /*14a0*/  @!P2 IMAD.IADD R9, R4, 0x1, R9 ;  /* 0x000000010409a824 */ /* 0x000fe200078e0209 */
[----:B0-----:R-:W-:-:S04]  /*14b0*/  SEL R2, R2, RZ, !P0 ;  /* 0x000000ff02027207 */ /* 0x001fc80004000000 */
[----:B------:R-:W-:Y:S02]  /*14c0*/  IADD3 R2, P1, PT, R2, R6, RZ ;  /* 0x0000000602027210 */ /* 0x000fe40007f3e0ff */
[----:B-1----:R-:W-:-:S05]  /*14d0*/  SEL R3, R3, RZ, !P0 ;  /* 0x000000ff03037207 */ /* 0x002fca0004000000 */
[----:B------:R-:W-:-:S05]  /*14e0*/  IMAD.X R3, R3, 0x1, R8, P1 ;  /* 0x0000000103037824 */ /* 0x000fca00008e0608 */
[----:B------:R0:W-:Y:S01]  /*14f0*/  @!P2 STS.64 [R9+0x10], R2 ;  /* 0x000010020900a388 */ /* 0x0001e20000000a00 */
[----:B------:R-:W-:Y:S06]  /*1500*/  BAR.SYNC.DEFER_BLOCKING 0x0 ;  /* 0x0000000000007b1d */ /* 0x000fec0000010000 */
[----:B------:R-:W-:Y:S05]  /*1510*/  @P5 BRA `(.L_x_75) ;  /* 0x0000001800c05947 */ /* 0x000fea0003800000 */
[----:B------:R-:W1:Y:S01]  /*1520*/  S2UR UR5, SR_CgaCtaId ;  /* 0x00000000000579c3 */ /* 0x000e620000008800 */
[----:B------:R-:W-:Y:S01]  /*1530*/  UMOV UR4, 0x400 ;  /* 0x0000040000047882 */ /* 0x000fe20000000000 */
[C---:B------:R-:W-:Y:S02]  /*1540*/  ISETP.GT.U32.AND P0, PT, R16.reuse, 0x20, PT ;  /* 0x000000201000780c */ /* 0x040fe40003f04070 */
[----:B------:R-:W-:Y:S02]  /*1550*/  ISETP.GT.U32.AND P1, PT, R16, 0x40, PT ;  /* 0x000000401000780c */ /* 0x000fe40003f24070 */
[----:B------:R-:W-:Y:S02]  /*1560*/  ISETP.GT.U32.AND.EX P0, PT, R0, RZ, PT, P0 ;  /* 0x000000ff0000720c */ /* 0x000fe40003f04100 */
[----:B------:R-:W-:Y:S02]  /*1570*/  ISETP.GT.U32.AND P2, PT, R16, 0x60, PT ;  /* 0x000000601000780c */ /* 0x000fe40003f44070 */
[----:B------:R-:W-:-:S02]  /*1580*/  ISETP.GT.U32.AND.EX P1, PT, R0, RZ, PT, P1 ;  /* 0x000000ff0000720c */ /* 0x000fc40003f24110 */
[----:B------:R-:W-:-:S04]  /*1590*/  ISETP.GT.U32.AND P6, PT, R16, 0x140, PT ;  /* 0x000001401000780c */ /* 0x000fc80003fc4070 */
[----:B------:R-:W-:Y:S01]  /*15a0*/  ISETP.GT.U32.AND.EX P6, PT, R0, RZ, PT, P6 ;  /* 0x000000ff0000720c */ /* 0x000fe20003fc4160 */
[----:B-1----:R-:W-:-:S09]  /*15b0*/  ULEA UR4, UR5, UR4, 0x18 ;  /* 0x0000000405047291 */ /* 0x002fd2000f8ec0ff */
[----:B------:R-:W1:Y:S04]  /*15c0*/  LDS.64 R18, [UR4+0x18] ;  /* 0x00001804ff127984 */ /* 0x000e680008000a00 */
[----:B------:R-:W2:Y:S04]  /*15d0*/  LDS.128 R20, [UR4+0x20] ;  /* 0x00002004ff147984 */ /* 0x000ea80008000c00 */
[----:B------:R-:W3:Y:S04]  /*15e0*/  LDS.128 R4, [UR4+0x30] ;  /* 0x00003004ff047984 */ /* 0x000ee80008000c00 */
[----:B0-----:R-:W0:Y:S04]  /*15f0*/  LDS.128 R8, [UR4+0x40] ;  /* 0x00004004ff087984 */ /* 0x001e280008000c00 */
[----:B------:R-:W4:Y:S01]  /*1600*/  LDS.128 R12, [UR4+0x50] ;  /* 0x00005004ff0c7984 */ /* 0x000f220008000c00 */
[----:B-1----:R-:W-:-:S02]  /*1610*/  SEL R25, R18, RZ, P0 ;  /* 0x000000ff12197207 */ /* 0x002fc40000000000 */
[----:B------:R-:W-:Y:S02]  /*1620*/  SEL R29, R19, RZ, P0 ;  /* 0x000000ff131d7207 */ /* 0x000fe40000000000 */
[----:B------:R-:W-:Y:S02]  /*1630*/  ISETP.GT.U32.AND.EX P0, PT, R0, RZ, PT, P2 ;  /* 0x000000ff0000720c */ /* 0x000fe40003f04120 */
[----:B--2---:R-:W-:Y:S02]  /*1640*/  SEL R19, R20, RZ, P1 ;  /* 0x000000ff14137207 */ /* 0x004fe40000800000 */
[----:B------:R-:W-:Y:S02]  /*1650*/  SEL R24, R21, RZ, P1 ;  /* 0x000000ff15187207 */ /* 0x000fe40000800000 */
[----:B------:R-:W-:Y:S02]  /*1660*/  ISETP.GT.U32.AND P1, PT, R16, 0x80, PT ;  /* 0x000000801000780c */ /* 0x000fe40003f24070 */
[----:B------:R-:W-:-:S02]  /*1670*/  SEL R18, R22, RZ, P0 ;  /* 0x000000ff16127207 */ /* 0x000fc40000000000 */
[----:B------:R-:W-:Y:S02]  /*1680*/  SEL R17, R23, RZ, P0 ;  /* 0x000000ff17117207 */ /* 0x000fe40000000000 */
[----:B------:R-:W-:Y:S01]  /*1690*/  IADD3 R2, P2, P3, R19, R25, R2 ;  /* 0x0000001913027210 */ /* 0x000fe20007b5e002 */
[----:B------:R-:W1:Y:S01]  /*16a0*/  LDS.128 R20, [UR4+0x60] ;  /* 0x00006004ff147984 */ /* 0x000e620008000c00 */
[----:B------:R-:W-:Y:S02]  /*16b0*/  ISETP.GT.U32.AND.EX P0, PT, R0, RZ, PT, P1 ;  /* 0x000000ff0000720c */ /* 0x000fe40003f04110 */
[----:B------:R-:W-:Y:S02]  /*16c0*/  ISETP.GT.U32.AND P1, PT, R16, 0xa0, PT ;  /* 0x000000a01000780c */ /* 0x000fe40003f24070 */
[----:B------:R-:W-:Y:S02]  /*16d0*/  IADD3.X R29, PT, PT, R24, R29, R3, P2, P3 ;  /* 0x0000001d181d7210 */ /* 0x000fe400017e6403 */
[----:B---3--:R-:W-:Y:S01]  /*16e0*/  SEL R19, R4, RZ, P0 ;  /* 0x000000ff04137207 */ /* 0x008fe20000000000 */
[----:B------:R-:W2:Y:S01]  /*16f0*/  LDS.128 R24, [UR4+0x70] ;  /* 0x00007004ff187984 */ /* 0x000ea20008000c00 */
[----:B------:R-:W-:-:S02]  /*1700*/  SEL R28, R5, RZ, P0 ;  /* 0x000000ff051c7207 */ /* 0x000fc40000000000 */
[----:B------:R-:W-:Y:S02]  /*1710*/  ISETP.GT.U32.AND.EX P0, PT, R0, RZ, PT, P1 ;  /* 0x000000ff0000720c */ /* 0x000fe40003f04110 */
[----:B------:R-:W-:Y:S02]  /*1720*/  IADD3 R19, P2, P3, R19, R2, R18 ;  /* 0x0000000213137210 */ /* 0x000fe40007b5e012 */
[----:B------:R-:W-:Y:S02]  /*1730*/  SEL R3, R6, RZ, P0 ;  /* 0x000000ff06037207 */ /* 0x000fe40000000000 */
[----:B------:R-:W-:Y:S02]  /*1740*/  SEL R18, R7, RZ, P0 ;  /* 0x000000ff07127207 */ /* 0x000fe40000000000 */
[----:B------:R-:W3:Y:S01]  /*1750*/  LDS.128 R4, [UR4+0x80] ;  /* 0x00008004ff047984 */ /* 0x000ee20008000c00 */
[----:B------:R-:W-:Y:S02]  /*1760*/  ISETP.GT.U32.AND P1, PT, R16, 0xc0, PT ;  /* 0x000000c01000780c */ /* 0x000fe40003f24070 */
[----:B------:R-:W-:-:S02]  /*1770*/  IADD3.X R28, PT, PT, R28, R29, R17, P2, P3 ;  /* 0x0000001d1c1c7210 */ /* 0x000fc400017e6411 */
[----:B------:R-:W-:Y:S02]  /*1780*/  ISETP.GT.U32.AND.EX P0, PT, R0, RZ, PT, P1 ;  /* 0x000000ff0000720c */ /* 0x000fe40003f04110 */
[C---:B------:R-:W-:Y:S02]  /*1790*/  ISETP.GT.U32.AND P1, PT, R16.reuse, 0xe0, PT ;  /* 0x000000e01000780c */ /* 0x040fe40003f24070 */
[----:B------:R-:W-:Y:S02]  /*17a0*/  ISETP.GT.U32.AND P2, PT, R16, 0x100, PT ;  /* 0x000001001000780c */ /* 0x000fe40003f44070 */
[----:B0-----:R-:W-:Y:S02]  /*17b0*/  SEL R2, R8, RZ, P0 ;  /* 0x000000ff08027207 */ /* 0x001fe40000000000 */
[----:B------:R-:W-:Y:S02]  /*17c0*/  SEL R17, R9, RZ, P0 ;  /* 0x000000ff09117207 */ /* 0x000fe40000000000 */
[----:B------:R-:W-:-:S02]  /*17d0*/  ISETP.GT.U32.AND.EX P0, PT, R0, RZ, PT, P1 ;  /* 0x000000ff0000720c */ /* 0x000fc40003f04110 */
[----:B------:R-:W-:Y:S02]  /*17e0*/  ISETP.GT.U32.AND.EX P1, PT, R0, RZ, PT, P2 ;  /* 0x000000ff0000720c */ /* 0x000fe40003f24120 */
[----:B------:R-:W-:Y:S02]  /*17f0*/  ISETP.GT.U32.AND P2, PT, R16, 0x120, PT ;  /* 0x000001201000780c */ /* 0x000fe40003f44070 */
[----:B------:R-:W-:Y:S02]  /*1800*/  IADD3 R2, P3, P4, R2, R19, R3 ;  /* 0x0000001302027210 */ /* 0x000fe40007c7e003 */
[----:B------:R-:W-:Y:S02]  /*1810*/  SEL R3, R10, RZ, P0 ;  /* 0x000000ff0a037207 */ /* 0x000fe40000000000 */
[----:B------:R-:W-:Y:S02]  /*1820*/  SEL R9, R11, RZ, P0 ;  /* 0x000000ff0b097207 */ /* 0x000fe40000000000 */
[----:B------:R-:W-:-:S02]  /*1830*/  ISETP.GT.U32.AND.EX P0, PT, R0, RZ, PT, P2 ;  /* 0x000000ff0000720c */ /* 0x000fc40003f04120 */
[----:B----4-:R-:W-:Y:S02]  /*1840*/  SEL R8, R12, RZ, P1 ;  /* 0x000000ff0c087207 */ /* 0x010fe40000800000 */
[----:B------:R-:W-:Y:S02]  /*1850*/  IADD3.X R12, PT, PT, R17, R28, R18, P3, P4 ;  /* 0x0000001c110c7210 */ /* 0x000fe40001fe8412 */
[----:B------:R-:W-:Y:S02]  /*1860*/  SEL R11, R14, RZ, P0 ;  /* 0x000000ff0e0b7207 */ /* 0x000fe40000000000 */
[----:B------:R-:W-:Y:S02]  /*1870*/  ISETP.GT.U32.AND P4, PT, R16, 0x160, PT ;  /* 0x000001601000780c */ /* 0x000fe40003f84070 */
[----:B------:R-:W-:Y:S02]  /*1880*/  SEL R10, R13, RZ, P1 ;  /* 0x000000ff0d0a7207 */ /* 0x000fe40000800000 */
[----:B------:R-:W-:-:S02]  /*1890*/  SEL R14, R15, RZ, P0 ;  /* 0x000000ff0f0e7207 */ /* 0x000fc40000000000 */
[----:B------:R-:W-:Y:S02]  /*18a0*/  IADD3 R8, P1, P2, R8, R2, R3 ;  /* 0x0000000208087210 */ /* 0x000fe40007a3e003 */
[----:B------:R-:W-:Y:S02]  /*18b0*/  ISETP.GT.U32.AND P0, PT, R16, 0x180, PT ;  /* 0x000001801000780c */ /* 0x000fe40003f04070 */
[----:B------:R-:W-:Y:S02]  /*18c0*/  ISETP.GT.U32.AND.EX P4, PT, R0, RZ, PT, P4 ;  /* 0x000000ff0000720c */ /* 0x000fe40003f84140 */
[----:B-1----:R-:W-:Y:S02]  /*18d0*/  SEL R2, R20, RZ, P6 ;  /* 0x000000ff14027207 */ /* 0x002fe40003000000 */
[----:B------:R-:W-:Y:S02]  /*18e0*/  IADD3.X R10, PT, PT, R10, R12, R9, P1, P2 ;  /* 0x0000000c0a0a7210 */ /* 0x000fe40000fe4409 */
[----:B------:R-:W-:-:S02]  /*18f0*/  ISETP.GT.U32.AND.EX P0, PT, R0, RZ, PT, P0 ;  /* 0x000000ff0000720c */ /* 0x000fc40003f04100 */
[C---:B------:R-:W-:Y:S02]  /*1900*/  ISETP.GT.U32.AND P3, PT, R16.reuse, 0x1a0, PT ;  /* 0x000001a01000780c */ /* 0x040fe40003f64070 */
[----:B------:R-:W-:Y:S02]  /*1910*/  ISETP.GT.U32.AND P1, PT, R16, 0x1c0, PT ;  /* 0x000001c01000780c */ /* 0x000fe40003f24070 */
[----:B------:R-:W-:Y:S02]  /*1920*/  SEL R9, R21, RZ, P6 ;  /* 0x000000ff15097207 */ /* 0x000fe40003000000 */
[----:B------:R-:W-:Y:S02]  /*1930*/  SEL R3, R22, RZ, P4 ;  /* 0x000000ff16037207 */ /* 0x000fe40002000000 */
[----:B------:R-:W-:Y:S02]  /*1940*/  SEL R23, R23, RZ, P4 ;  /* 0x000000ff17177207 */ /* 0x000fe40002000000 */
[----:B------:R-:W-:-:S02]  /*1950*/  IADD3 R2, P6, P4, R2, R8, R11 ;  /* 0x0000000802027210 */ /* 0x000fc40007cde00b */
[----:B--2---:R-:W-:Y:S02]  /*1960*/  SEL R8, R24, RZ, P0 ;  /* 0x000000ff18087207 */ /* 0x004fe40000000000 */
[C---:B------:R-:W-:Y:S02]  /*1970*/  ISETP.GT.U32.AND.EX P3, PT, R0.reuse, RZ, PT, P3 ;  /* 0x000000ff0000720c */ /* 0x040fe40003f64130 */
[----:B------:R-:W-:Y:S02]  /*1980*/  ISETP.GT.U32.AND.EX P1, PT, R0, RZ, PT, P1 ;  /* 0x000000ff0000720c */ /* 0x000fe40003f24110 */
[----:B------:R-:W-:Y:S02]  /*1990*/  ISETP.GT.U32.AND P2, PT, R16, 0x1e0, PT ;  /* 0x000001e01000780c */ /* 0x000fe40003f44070 */
[----:B------:R-:W-:Y:S02]  /*19a0*/  IADD3.X R9, PT, PT, R9, R10, R14, P6, P4 ;  /* 0x0000000a09097210 */ /* 0x000fe400037e840e */
[----:B------:R-:W-:-:S02]  /*19b0*/  IADD3 R8, P6, P4, R8, R2, R3 ;  /* 0x0000000208087210 */ /* 0x000fc40007cde003 */
[----:B------:R-:W-:Y:S02]  /*19c0*/  SEL R2, R26, RZ, P3 ;  /* 0x000000ff1a027207 */ /* 0x000fe40001800000 */
[----:B---3--:R-:W-:Y:S02]  /*19d0*/  SEL R3, R4, RZ, P1 ;  /* 0x000000ff04037207 */ /* 0x008fe40000800000 */
[----:B------:R-:W-:Y:S02]  /*19e0*/  ISETP.GT.U32.AND.EX P2, PT, R0, RZ, PT, P2 ;  /* 0x000000ff0000720c */ /* 0x000fe40003f44120 */
        /* <DEDUP_REMOVED lines=11> */
.L_x_61:
[----:B------:R-:W0:Y:S01]  /*1aa0*/  S2R R4, SR_TID.X ;  /* 0x0000000000047919 */ /* 0x000e220000002100 */
[----:B------:R-:W0:Y:S02]  /*1ab0*/  LDC.64 R2, c[0x0][0x380] ;  /* 0x0000e000ff027b82 */ /* 0x000e240000000a00 */
[----:B0-----:R-:W-:-:S05]  /*1ac0*/  IMAD.WIDE.U32 R2, R4, 0x4, R2 ;  /* 0x0000000404027825 */ /* 0x001fca00078e0002 */
[----:B------:R-:W2:Y:S04]  /*1ad0*/  LDG.E R11, desc[UR6][R2.64] ;  /* 0x00000006020b7981 */ /* 0x000ea8000c1e1900 */
[----:B------:R-:W3:Y:S04]  /*1ae0*/  LDG.E R5, desc[UR6][R2.64+0x800] ;  /* 0x0008000602057981 */ /* 0x000ee8000c1e1900 */
[----:B------:R-:W4:Y:S04]  /*1af0*/  LDG.E R7, desc[UR6][R2.64+0x1800] ;  /* 0x0018000602077981 */ /* 0x000f28000c1e1900 */
[----:B------:R-:W5:Y:S04]  /*1b00*/  LDG.E R8, desc[UR6][R2.64+0x2000] ;  /* 0x0020000602087981 */ /* 0x000f68000c1e1900 */
[----:B------:R-:W5:Y:S04]  /*1b10*/  LDG.E R9, desc[UR6][R2.64+0x2800] ;  /* 0x0028000602097981 */ /* 0x000f68000c1e1900 */
[----:B------:R-:W5:Y:S04]  /*1b20*/  LDG.E R6, desc[UR6][R2.64+0x1000] ;  /* 0x0010000602067981 */ /* 0x000f68000c1e1900 */
[----:B------:R-:W5:Y:S01]  /*1b30*/  LDG.E R10, desc[UR6][R2.64+0x3000] ;  /* 0x00300006020a7981 */ /* 0x000f62000c1e1900 */
[----:B--2---:R-:W-:-:S04]  /*1b40*/  FSETP.GT.AND P0, PT, R11, RZ, PT ;  /* 0x000000ff0b00720b */ /* 0x004fc80003f04000 */
[----:B------:R-:W-:Y:S02]  /*1b50*/  SEL R11, RZ, 0x1, !P0 ;  /* 0x00000001ff0b7807 */ /* 0x000fe40004000000 */
[----:B---3--:R-:W-:Y:S02]  /*1b60*/  FSETP.GT.AND P1, PT, R5, RZ, PT ;  /* 0x000000ff0500720b */ /* 0x008fe40003f24000 */
[----:B----4-:R-:W-:Y:S02]  /*1b70*/  FSETP.GT.AND P0, PT, R7, RZ, PT ;  /* 0x000000ff0700720b */ /* 0x010fe40003f04000 */
[----:B------:R-:W-:Y:S02]  /*1b80*/  SEL R5, RZ, 0x1, !P1 ;  /* 0x00000001ff057807 */ /* 0x000fe40004800000 */
[----:B------:R-:W-:Y:S02]  /*1b90*/  SEL R7, RZ, 0x1, !P0 ;  /* 0x00000001ff077807 */ /* 0x000fe40004000000 */
[----:B-----5:R-:W-:-:S02]  /*1ba0*/  FSETP.GT.AND P1, PT, R8, RZ, PT ;  /* 0x000000ff0800720b */ /* 0x020fc40003f24000 */
[----:B------:R-:W-:Y:S02]  /*1bb0*/  FSETP.GT.AND P0, PT, R9, RZ, PT ;  /* 0x000000ff0900720b */ /* 0x000fe40003f04000 */
[----:B------:R-:W-:Y:S02]  /*1bc0*/  IADD3 R8, P5, PT, R16, -0xe00, RZ ;  /* 0xfffff20010087810 */ /* 0x000fe40007fbe0ff */
[----:B------:R-:W-:Y:S02]  /*1bd0*/  FSETP.GT.AND P2, PT, R6, RZ, PT ;  /* 0x000000ff0600720b */ /* 0x000fe40003f44000 */
[----:B------:R-:W-:Y:S02]  /*1be0*/  SEL R9, RZ, 0x1, !P0 ;  /* 0x00000001ff097807 */ /* 0x000fe40004000000 */
[----:B------:R-:W-:Y:S02]  /*1bf0*/  FSETP.GT.AND P6, PT, R10, RZ, PT ;  /* 0x000000ff0a00720b */ /* 0x000fe40003fc4000 */
[----:B------:R-:W-:-:S02]  /*1c00*/  ISETP.GE.U32.AND P0, PT, R8, 0xe00, PT ;  /* 0x00000e000800780c */ /* 0x000fc40003f06070 */
[----:B------:R-:W-:Y:S02]  /*1c10*/  IADD3.X R10, PT, PT, R0, -0x1, RZ, P5, !PT ;  /* 0xffffffff000a7810 */ /* 0x000fe40002ffe4ff */
[----:B------:R-:W-:Y:S02]  /*1c20*/  SEL R6, RZ, 0x1, !P2 ;  /* 0x00000001ff067807 */ /* 0x000fe40005000000 */
[----:B------:R-:W-:Y:S02]  /*1c30*/  ISETP.GE.U32.AND.EX P0, PT, R10, RZ, PT, P0 ;  /* 0x000000ff0a00720c */ /* 0x000fe40003f06100 */
[----:B------:R-:W-:Y:S02]  /*1c40*/  IADD3 R6, P3, P4, R6, R5, R11 ;  /* 0x0000000506067210 */ /* 0x000fe40007c7e00b */
[----:B------:R-:W-:-:S04]  /*1c50*/  SEL R5, RZ, 0x1, !P1 ;  /* 0x00000001ff057807 */ /* 0x000fc80004800000 */
[----:B------:R-:W-:Y:S02]  /*1c60*/  IADD3 R6, P1, P2, R5, R6, R7 ;  /* 0x0000000605067210 */ /* 0x000fe40007a3e007 */
[----:B------:R-:W-:Y:S02]  /*1c70*/  SEL R7, RZ, 0x1, !P6 ;  /* 0x00000001ff077807 */ /* 0x000fe40007000000 */
[----:B------:R-:W-:Y:S02]  /*1c80*/  IADD3.X R5, PT, PT, RZ, RZ, RZ, P3, P4 ;  /* 0x000000ffff057210 */ /* 0x000fe40001fe84ff */
[----:B------:R-:W-:Y:S02]  /*1c90*/  IADD3 R6, P3, P4, R7, R6, R9 ;  /* 0x0000000607067210 */ /* 0x000fe40007c7e009 */
[----:B------:R-:W-:Y:S01]  /*1ca0*/  IADD3.X R5, PT, PT, RZ, R5, RZ, P1, P2 ;  /* 0x00000005ff057210 */ /* 0x000fe20000fe44ff */
[----:B------:R-:W-:Y:S02]  /*1cb0*/  IMAD.MOV.U32 R7, RZ, RZ, 0xe00 ;  /* 0x00000e00ff077424 */ /* 0x000fe400078e00ff */
[----:B------:R-:W-:Y:S01]  /*1cc0*/  IMAD.MOV.U32 R9, RZ, RZ, RZ ;  /* 0x000000ffff097224 */ /* 0x000fe200078e00ff */
[----:B------:R-:W-:Y:S01]  /*1cd0*/  IADD3.X R5, PT, PT, RZ, R5, RZ, P3, P4 ;  /* 0x00000005ff057210 */ /* 0x000fe20001fe84ff */
[----:B------:R-:W-:Y:S06]  /*1ce0*/  @!P0 BRA `(.L_x_76) ;  /* 0x0000000000b48947 */ /* 0x000fec0003800000 */
[----:B------:R-:W0:Y:S01]  /*1cf0*/  LDC.64 R16, c[0x0][0x398] ;  /* 0x0000e600ff107b82 */ /* 0x000e220000000a00 */
[----:B------:R-:W-:Y:S02]  /*1d00*/  IMAD.MOV.U32 R7, RZ, RZ, 0xe00 ;  /* 0x00000e00ff077424 */ /* 0x000fe400078e00ff */
[----:B------:R-:W-:-:S07]  /*1d10*/  IMAD.MOV.U32 R9, RZ, RZ, RZ ;  /* 0x000000ffff097224 */ /* 0x000fce00078e00ff */
.L_x_78:
[----:B------:R-:W-:-:S04]  /*1d20*/  LEA R12, P0, R7, R2, 0x2 ;  /* 0x00000002070c7211 */ /* 0x000fc800078010ff */
[----:B------:R-:W-:-:S05]  /*1d30*/  LEA.HI.X R13, R7, R3, R9, 0x2, P0 ;  /* 0x00000003070d7211 */ /* 0x000fca00000f1409 */
        /* <DEDUP_REMOVED lines=9> */
[----:B------:R-:W-:Y:S02]  /*1dd0*/  SEL R0, RZ, 0x1, !P0 ;  /* 0x00000001ff007807 */ /* 0x000fe40004000000 */
[----:B------:R-:W-:Y:S02]  /*1de0*/  SEL R21, RZ, 0x1, !P1 ;  /* 0x00000001ff157807 */ /* 0x000fe40004800000 */
[----:B----4-:R-:W-:Y:S02]  /*1df0*/  FSETP.GT.AND P0, PT, R11, RZ, PT ;  /* 0x000000ff0b00720b */ /* 0x010fe40003f04000 */
[----:B-----5:R-:W-:Y:S02]  /*1e00*/  FSETP.GT.AND P5, PT, R14, RZ, PT ;  /* 0x000000ff0e00720b */ /* 0x020fe40003fa4000 */
[----:B------:R-:W-:-:S02]  /*1e10*/  IADD3 R6, P2, P1, R21, R6, R0 ;  /* 0x0000000615067210 */ /* 0x000fc4000795e000 */
[----:B------:R-:W-:Y:S02]  /*1e20*/  FSETP.GT.AND P4, PT, R15, RZ, PT ;  /* 0x000000ff0f00720b */ /* 0x000fe40003f84000 */
[----:B-1----:R-:W-:Y:S02]  /*1e30*/  SEL R13, RZ, 0x1, !P0 ;  /* 0x00000001ff0d7807 */ /* 0x002fe40004000000 */
[----:B------:R-:W-:Y:S02]  /*1e40*/  SEL R11, RZ, 0x1, !P5 ;  /* 0x00000001ff0b7807 */ /* 0x000fe40006800000 */
[----:B0-----:R-:W-:Y:S02]  /*1e50*/  IADD3 R0, P3, PT, -R7, R16, RZ ;  /* 0x0000001007007210 */ /* 0x001fe40007f7e1ff */
[----:B------:R-:W-:Y:S02]  /*1e60*/  FSETP.GT.AND P6, PT, R18, RZ, PT ;  /* 0x000000ff1200720b */ /* 0x000fe40003fc4000 */
[----:B------:R-:W-:-:S02]  /*1e70*/  SEL R12, RZ, 0x1, !P4 ;  /* 0x00000001ff0c7807 */ /* 0x000fc40006000000 */
[----:B------:R-:W-:Y:S02]  /*1e80*/  IADD3 R6, P4, P5, R11, R6, R13 ;  /* 0x000000060b067210 */ /* 0x000fe40007d9e00d */
[----:B------:R-:W-:Y:S01]  /*1e90*/  ISETP.GE.U32.AND P0, PT, R0, 0xe00, PT ;  /* 0x00000e000000780c */ /* 0x000fe20003f06070 */
[----:B------:R-:W-:Y:S01]  /*1ea0*/  IMAD.MOV.U32 R0, RZ, RZ, R17 ;  /* 0x000000ffff007224 */ /* 0x000fe200078e0011 */
[----:B------:R-:W-:Y:S02]  /*1eb0*/  SEL R11, RZ, 0x1, !P6 ;  /* 0x00000001ff0b7807 */ /* 0x000fe40007000000 */
[----:B------:R-:W-:Y:S02]  /*1ec0*/  IADD3.X R5, PT, PT, RZ, R5, RZ, P2, P1 ;  /* 0x00000005ff057210 */ /* 0x000fe400017e24ff */
[----:B------:R-:W-:Y:S01]  /*1ed0*/  IADD3 R6, P1, P2, R11, R6, R12 ;  /* 0x000000060b067210 */ /* 0x000fe20007a3e00c */
[----:B------:R-:W-:Y:S01]  /*1ee0*/  IMAD.X R12, R0, 0x1, ~R9, P3 ;  /* 0x00000001000c7824 */ /* 0x000fe200018e0e09 */
[----:B------:R-:W-:-:S02]  /*1ef0*/  FSETP.GT.AND P6, PT, R19, RZ, PT ;  /* 0x000000ff1300720b */ /* 0x000fc40003fc4000 */
[----:B------:R-:W-:Y:S02]  /*1f00*/  IADD3.X R5, PT, PT, RZ, R5, RZ, P4, P5 ;  /* 0x00000005ff057210 */ /* 0x000fe400027ea4ff */
[----:B------:R-:W-:Y:S02]  /*1f10*/  ISETP.GE.U32.AND.EX P0, PT, R12, RZ, PT, P0 ;  /* 0x000000ff0c00720c */ /* 0x000fe40003f06100 */
[----:B------:R-:W-:Y:S02]  /*1f20*/  SEL R11, RZ, 0x1, !P6 ;  /* 0x00000001ff0b7807 */ /* 0x000fe40007000000 */
[----:B------:R-:W-:Y:S02]  /*1f30*/  IADD3.X R5, PT, PT, RZ, R5, RZ, P1, P2 ;  /* 0x00000005ff057210 */ /* 0x000fe40000fe44ff */
[----:B------:R-:W-:-:S05]  /*1f40*/  IADD3 R6, P3, PT, R6, R11, RZ ;  /* 0x0000000b06067210 */ /* 0x000fca0007f7e0ff */
[----:B------:R-:W-:Y:S02]  /*1f50*/  IMAD.X R5, RZ, RZ, R5, P3 ;  /* 0x000000ffff057224 */ /* 0x000fe400018e0605 */
[----:B------:R-:W-:Y:S06]  /*1f60*/  @!P0 BRA `(.L_x_77) ;  /* 0x0000000c00048947 */ /* 0x000fec0003800000 */
[----:B------:R-:W-:-:S05]  /*1f70*/  IADD3 R7, P0, PT, R7, 0xe00, RZ ;  /* 0x00000e0007077810 */ /* 0x000fca0007f1e0ff */
[----:B------:R-:W-:Y:S01]  /*1f80*/  IMAD.X R9, RZ, RZ, R9, P0 ;  /* 0x000000ffff097224 */ /* 0x000fe200000e0609 */
[----:B------:R-:W-:-:S04]  /*1f90*/  ISETP.GT.U32.AND P0, PT, R7, R8, PT ;  /* 0x000000080700720c */ /* 0x000fc80003f04070 */
[----:B------:R-:W-:-:S13]  /*1fa0*/  ISETP.GT.U32.AND.EX P0, PT, R9, R10, PT, P0 ;  /* 0x0000000a0900720c */ /* 0x000fda0003f04100 */
[----:B------:R-:W-:Y:S05]  /*1fb0*/  @!P0 BRA `(.L_x_78) ;  /* 0xfffffffc00588947 */ /* 0x000fea000383ffff */
.L_x_76:
[----:B------:R-:W-:Y:S01]  /*1fc0*/  IMAD.IADD R3, R16, 0x1, -R7 ;  /* 0x0000000110037824 */ /* 0x000fe200078e0a07 */
[----:B------:R-:W-:Y:S01]  /*1fd0*/  ISETP.GE.U32.AND P1, PT, R7, R16, PT ;  /* 0x000000100700720c */ /* 0x000fe20003f26070 */
[----:B------:R-:W-:Y:S03]  /*1fe0*/  BSSY.RECONVERGENT B1, `(.L_x_77) ;  /* 0x00000b9000017945 */ /* 0x000fe60003800200 */
[----:B------:R-:W-:-:S04]  /*1ff0*/  ISETP.GE.AND P0, PT, R4, R3, PT ;  /* 0x000000030400720c */ /* 0x000fc80003f06270 */
[----:B------:R-:W-:-:S13]  /*2000*/  ISETP.GE.U32.OR.EX P0, PT, R9, R0, P0, P1 ;  /* 0x000000000900720c */ /* 0x000fda0000706510 */
[----:B------:R-:W-:Y:S05]  /*2010*/  @P0 BRA `(.L_x_79) ;  /* 0x0000000800d40947 */ /* 0x000fea0003800000 */
[----:B------:R-:W-:Y:S01]  /*2020*/  LOP3.LUT R0, RZ, R4, RZ, 0x33, !PT ;  /* 0x00000004ff007212 */ /* 0x000fe200078e33ff */
[----:B------:R-:W-:Y:S03]  /*2030*/  BSSY.RECONVERGENT B2, `(.L_x_80) ;  /* 0x0000058000027945 */ /* 0x000fe60003800200 */
[----:B------:R-:W-:-:S04]  /*2040*/  IADD3 R0, PT, PT, -R7, R16, R0 ;  /* 0x0000001007007210 */ /* 0x000fc80007ffe100 */
[C---:B------:R-:W-:Y:S02]  /*2050*/  ISETP.GE.U32.AND P1, PT, R0.reuse, 0x1e00, PT ;  /* 0x00001e000000780c */ /* 0x040fe40003f26070 */
[----:B------:R-:W-:Y:S01]  /*2060*/  LEA.HI R8, R0, 0x1, RZ, 0x17 ;  /* 0x0000000100087811 */ /* 0x000fe200078fb8ff */
[----:B------:R-:W-:-:S03]  /*2070*/  IMAD.MOV.U32 R0, RZ, RZ, R4 ;  /* 0x000000ffff007224 */ /* 0x000fc600078e0004 */
[----:B------:R-:W-:-:S04]  /*2080*/  LOP3.LUT R26, R8, 0xf, RZ, 0xc0, !PT ;  /* 0x0000000f081a7812 */ /* 0x000fc800078ec0ff */
[----:B------:R-:W-:-:S03]  /*2090*/  ISETP.NE.AND P0, PT, R26, RZ, PT ;  /* 0x000000ff1a00720c */ /* 0x000fc60003f05270 */
[----:B------:R-:W-:Y:S10]  /*20a0*/  @!P1 BRA `(.L_x_81) ;  /* 0x0000000400409947 */ /* 0x000ff40003800000 */
[----:B------:R-:W0:Y:S01]  /*20b0*/  LDCU.64 UR4, c[0x0][0x380] ;  /* 0x00007000ff0477ac */ /* 0x000e220008000a00 */
[----:B------:R-:W-:Y:S02]  /*20c0*/  IADD3 R3, P1, PT, R4, R7, RZ ;  /* 0x0000000704037210 */ /* 0x000fe40007f3e0ff */
[----:B------:R-:W-:-:S03]  /*20d0*/  LOP3.LUT R10, R8, 0xfffff0, RZ, 0xc0, !PT ;  /* 0x00fffff0080a7812 */ /* 0x000fc600078ec0ff */
[----:B------:R-:W-:Y:S02]  /*20e0*/  IMAD.X R0, RZ, RZ, R9, P1 ;  /* 0x000000ffff007224 */ /* 0x000fe400008e0609 */
[----:B------:R-:W-:Y:S01]  /*20f0*/  IMAD.MOV R10, RZ, RZ, -R10 ;  /* 0x000000ffff0a7224 */ /* 0x000fe200078e0a0a */
[----:B0-----:R-:W-:-:S04]  /*2100*/  LEA R2, P2, R3, UR4, 0x2 ;  /* 0x0000000403027c11 */ /* 0x001fc8000f8410ff */
[----:B------:R-:W-:Y:S02]  /*2110*/  IADD3 R2, P1, PT, R2, 0x4000, RZ ;  /* 0x0000400002027810 */ /* 0x000fe40007f3e0ff */
[----:B------:R-:W-:Y:S01]  /*2120*/  LEA.HI.X R3, R3, UR5, R0, 0x2, P2 ;  /* 0x0000000503037c11 */ /* 0x000fe200090f1400 */
[----:B------:R-:W-:-:S04]  /*2130*/  IMAD.MOV.U32 R0, RZ, RZ, R4 ;  /* 0x000000ffff007224 */ /* 0x000fc800078e0004 */
[----:B------:R-:W-:-:S07]  /*2140*/  IMAD.X R3, RZ, RZ, R3, P1 ;  /* 0x000000ffff037224 */ /* 0x000fce00008e0603 */
.L_x_82:
        /* <DEDUP_REMOVED lines=70> */
.L_x_81:
[----:B------:R-:W-:Y:S05]  /*25b0*/  BSYNC.RECONVERGENT B2 ;  /* 0x0000000000027941 */ /* 0x000fea0003800200 */
.L_x_80:
[----:B------:R-:W-:Y:S05]  /*25c0*/  @!P0 BRA `(.L_x_79) ;  /* 0x0000000400688947 */ /* 0x000fea0003800000 */
[----:B------:R-:W-:Y:S01]  /*25d0*/  ISETP.GE.U32.AND P1, PT, R26, 0x8, PT ;  /* 0x000000081a00780c */ /* 0x000fe20003f26070 */
[----:B------:R-:W-:Y:S01]  /*25e0*/  BSSY.RECONVERGENT B2, `(.L_x_83) ;  /* 0x000002a000027945 */ /* 0x000fe20003800200 */
[----:B------:R-:W-:-:S04]  /*25f0*/  LOP3.LUT R18, R8, 0x7, RZ, 0xc0, !PT ;  /* 0x0000000708127812 */ /* 0x000fc800078ec0ff */
[----:B------:R-:W-:-:S07]  /*2600*/  ISETP.NE.AND P0, PT, R18, RZ, PT ;  /* 0x000000ff1200720c */ /* 0x000fce0003f05270 */
[----:B------:R-:W-:Y:S06]  /*2610*/  @!P1 BRA `(.L_x_84) ;  /* 0x0000000000989947 */ /* 0x000fec0003800000 */
[----:B------:R-:W0:Y:S01]  /*2620*/  LDCU.64 UR4, c[0x0][0x380] ;  /* 0x00007000ff0477ac */ /* 0x000e220008000a00 */
[----:B------:R-:W-:-:S05]  /*2630*/  IADD3 R3, P1, PT, R0, R7, RZ ;  /* 0x0000000700037210 */ /* 0x000fca0007f3e0ff */
[----:B------:R-:W-:Y:S01]  /*2640*/  IMAD.X R10, RZ, RZ, R9, P1 ;  /* 0x000000ffff0a7224 */ /* 0x000fe200008e0609 */
        /* <DEDUP_REMOVED lines=35> */
.L_x_84:
[----:B------:R-:W-:Y:S05]  /*2880*/  BSYNC.RECONVERGENT B2 ;  /* 0x0000000000027941 */ /* 0x000fea0003800200 */
.L_x_83:
        /* <DEDUP_REMOVED lines=28> */
.L_x_86:
[----:B------:R-:W-:Y:S05]  /*2a50*/  BSYNC.RECONVERGENT B2 ;  /* 0x0000000000027941 */ /* 0x000fea0003800200 */
.L_x_85:
[----:B------:R-:W-:Y:S05]  /*2a60*/  @!P0 BRA `(.L_x_79) ;  /* 0x0000000000408947 */ /* 0x000fea0003800000 */
[----:B------:R-:W0:Y:S01]  /*2a70*/  LDCU.64 UR4, c[0x0][0x380] ;  /* 0x00007000ff0477ac */ /* 0x000e220008000a00 */
[----:B------:R-:W-:Y:S01]  /*2a80*/  IADD3 R3, P0, PT, R0, R7, RZ ;  /* 0x0000000700037210 */ /* 0x000fe20007f1e0ff */
[----:B------:R-:W-:-:S04]  /*2a90*/  IMAD.MOV R0, RZ, RZ, -R10 ;  /* 0x000000ffff007224 */ /* 0x000fc800078e0a0a */
[----:B------:R-:W-:Y:S01]  /*2aa0*/  IMAD.X R8, RZ, RZ, R9, P0 ;  /* 0x000000ffff087224 */ /* 0x000fe200000e0609 */
[----:B0-----:R-:W-:-:S04]  /*2ab0*/  LEA R2, P1, R3, UR4, 0x2 ;  /* 0x0000000403027c11 */ /* 0x001fc8000f8210ff */
[----:B------:R-:W-:-:S09]  /*2ac0*/  LEA.HI.X R3, R3, UR5, R8, 0x2, P1 ;  /* 0x0000000503037c11 */ /* 0x000fd200088f1408 */
.L_x_87:
[----:B------:R0:W2:Y:S01]  /*2ad0*/  LDG.E R7, desc[UR6][R2.64] ;  /* 0x0000000602077981 */ /* 0x0000a2000c1e1900 */
[----:B------:R-:W-:Y:S01]  /*2ae0*/  VIADD R0, R0, 0x1 ;  /* 0x0000000100007836 */ /* 0x000fe20000000000 */
[----:B0-----:R-:W-:-:S05]  /*2af0*/  IADD3 R2, P2, PT, R2, 0x800, RZ ;  /* 0x0000080002027810 */ /* 0x001fca0007f5e0ff */
[----:B------:R-:W-:Y:S01]  /*2b00*/  IMAD.X R3, RZ, RZ, R3, P2 ;  /* 0x000000ffff037224 */ /* 0x000fe200010e0603 */
[----:B--2---:R-:W-:-:S04]  /*2b10*/  FSETP.GT.AND P0, PT, R7, RZ, PT ;  /* 0x000000ff0700720b */ /* 0x004fc80003f04000 */
[----:B------:R-:W-:Y:S02]  /*2b20*/  SEL R7, RZ, 0x1, !P0 ;  /* 0x00000001ff077807 */ /* 0x000fe40004000000 */
[----:B------:R-:W-:Y:S02]  /*2b30*/  ISETP.NE.AND P0, PT, R0, RZ, PT ;  /* 0x000000ff0000720c */ /* 0x000fe40003f05270 */
[----:B------:R-:W-:-:S05]  /*2b40*/  IADD3 R6, P1, PT, R6, R7, RZ ;  /* 0x0000000706067210 */ /* 0x000fca0007f3e0ff */
[----:B------:R-:W-:-:S06]  /*2b50*/  IMAD.X R5, RZ, RZ, R5, P1 ;  /* 0x000000ffff057224 */ /* 0x000fcc00008e0605 */
[----:B------:R-:W-:Y:S05]  /*2b60*/  @P0 BRA `(.L_x_87) ;  /* 0xfffffffc00d80947 */ /* 0x000fea000383ffff */
.L_x_79:
[----:B------:R-:W-:Y:S05]  /*2b70*/  BSYNC.RECONVERGENT B1 ;  /* 0x0000000000017941 */ /* 0x000fea0003800200 */
.L_x_77:
[----:B------:R-:W0:Y:S01]  /*2b80*/  S2R R8, SR_LANEID ;  /* 0x0000000000087919 */ /* 0x000e220000000000 */
[----:B------:R-:W-:Y:S01]  /*2b90*/  ISETP.NE.AND P5, PT, R4, RZ, PT ;  /* 0x000000ff0400720c */ /* 0x000fe20003fa5270 */
        /* <DEDUP_REMOVED lines=49> */
[----:B--2---:R-:W0:Y:S04]  /*2eb0*/  LDS.128 R4, [UR4+0x20] ;  /* 0x00002004ff047984 */ /* 0x004e280008000c00 */
        /* <DEDUP_REMOVED lines=21> */
[----:B------:R-:W-:-:S07]  /*3010*/  IMAD.X R3, R3, 0x1, R31, P2 ;  /* 0x0000000103037824 */ /* 0x000fce00010e061f */
.L_x_75:
[----:B------:R-:W-:Y:S05]  /*3020*/  BSYNC.RECONVERGENT B0 ;  /* 0x0000000000007941 */ /* 0x000fea0003800200 */
.L_x_60:
[----:B------:R-:W-:Y:S05]  /*3030*/  @P5 EXIT ;  /* 0x000000000000594d */ /* 0x000fea0003800000 */
[----:B------:R-:W0:Y:S01]  /*3040*/  LDCU.64 UR4, c[0x0][0x3a8] ;  /* 0x00007500ff0477ac */ /* 0x000e220008000a00 */
[----:B------:R-:W3:Y:S01]  /*3050*/  LDC.64 R4, c[0x0][0x390] ;  /* 0x0000e400ff047b82 */ /* 0x000ee20000000a00 */
[----:B012---:R-:W-:-:S04]  /*3060*/  IADD3 R2, P0, PT, R2, UR4, RZ ;  /* 0x0000000402027c10 */ /* 0x007fc8000ff1e0ff */
[----:B------:R-:W-:-:S05]  /*3070*/  IADD3.X R3, PT, PT, R3, UR5, RZ, P0, !PT ;  /* 0x0000000503037c10 */ /* 0x000fca00087fe4ff */
[----:B---3--:R-:W-:Y:S01]  /*3080*/  STG.E.64 desc[UR6][R4.64], R2 ;  /* 0x0000000204007986 */ /* 0x008fe2000c101b06 */
[----:B------:R-:W-:Y:S05]  /*3090*/  EXIT ;  /* 0x000000000000794d */ /* 0x000fea0003800000 */
.L_x_88:
        /* <DEDUP_REMOVED lines=14> */
.L_x_587:


//--------------------- .text._ZN3cub18CUB_300001_SM_10006detail6reduce28DeviceReduceSingleTileKernelINS2_10policy_hubIljN4cuda3std3__44plusIlEEE10Policy1000EPlSC_iS9_llNS7_10__identityEEEvT0_T1_T2_T3_T4_T6_ --------------------------
	.section	.text._ZN3cub18CUB_300001_SM_10006detail6reduce28DeviceReduceSingleTileKernelINS2_10policy_hubIljN4cuda3std3__44plusIlEEE10Policy1000EPlSC_iS9_llNS7_10__identityEEEvT0_T1_T2_T3_T4_T6_,"ax",@progbits
	.align	128
        .global         _ZN3cub18CUB_300001_SM_10006detail6reduce28DeviceReduceSingleTileKernelINS2_10policy_hubIljN4cuda3std3__44plusIlEEE10Policy1000EPlSC_iS9_llNS7_10__identityEEEvT0_T1_T2_T3_T4_T6_
        .type           _ZN3cub18CUB_300001_SM_10006detail6reduce28DeviceReduceSingleTileKernelINS2_10policy_hubIljN4cuda3std3__44plusIlEEE10Policy1000EPlSC_iS9_llNS7_10__identityEEEvT0_T1_T2_T3_T4_T6_,@function
        .size           _ZN3cub18CUB_300001_SM_10006detail6reduce28DeviceReduceSingleTileKernelINS2_10policy_hubIljN4cuda3std3__44plusIlEEE10Policy1000EPlSC_iS9_llNS7_10__identityEEEvT0_T1_T2_T3_T4_T6_,(.L_x_588 - _ZN3cub18CUB_300001_SM_10006detail6reduce28DeviceReduceSingleTileKernelINS2_10policy_hubIljN4cuda3std3__44plusIlEEE10Policy1000EPlSC_iS9_llNS7_10__identityEEEvT0_T1_T2_T3_T4_T6_)
        .other          _ZN3cub18CUB_300001_SM_10006detail6reduce28DeviceReduceSingleTileKernelINS2_10policy_hubIljN4cuda3std3__44plusIlEEE10Policy1000EPlSC_iS9_llNS7_10__identityEEEvT0_T1_T2_T3_T4_T6_,@"STO_CUDA_ENTRY STV_DEFAULT"
_ZN3cub18CUB_300001_SM_10006detail6reduce28DeviceReduceSingleTileKernelINS2_10policy_hubIljN4cuda3std3__44plusIlEEE10Policy1000EPlSC_iS9_llNS7_10__identityEEEvT0_T1_T2_T3_T4_T6_:
.text._ZN3cub18CUB_300001_SM_10006detail6reduce28DeviceReduceSingleTileKernelINS2_10policy_hubIljN4cuda3std3__44plusIlEEE10Policy1000EPlSC_iS9_llNS7_10__identityEEEvT0_T1_T2_T3_T4_T6_:
        /* <DEDUP_REMOVED lines=13> */
.L_x_89:
        /* <DEDUP_REMOVED lines=13> */
.L_x_93:
[----:B------:R-:W-:Y:S05]  /*01a0*/  BSYNC.RECONVERGENT B1 ;  /* 0x0000000000017941 */ /* 0x000fea0003800200 */
.L_x_92:
        /* <DEDUP_REMOVED lines=17> */
.L_x_98:
        /* <DEDUP_REMOVED lines=11> */
.L_x_97:
[----:B------:R-:W-:Y:S05]  /*0370*/  BSYNC.RECONVERGENT B2 ;  /* 0x0000000000027941 */ /* 0x000fea0003800200 */
.L_x_96:
        /* <DEDUP_REMOVED lines=8> */
.L_x_101:
        /* <DEDUP_REMOVED lines=43> */
.L_x_100:
[----:B------:R-:W-:Y:S05]  /*06b0*/  BSYNC.RECONVERGENT B2 ;  /* 0x0000000000027941 */ /* 0x000fea0003800200 */
.L_x_99:
        /* <DEDUP_REMOVED lines=26> */
.L_x_103:
[----:B------:R-:W-:Y:S05]  /*0860*/  BSYNC.RECONVERGENT B2 ;  /* 0x0000000000027941 */ /* 0x000fea0003800200 */
.L_x_102:
        /* <DEDUP_REMOVED lines=12> */
.L_x_95:
[----:B------:R-:W-:Y:S05]  /*0930*/  BSYNC.RECONVERGENT B1 ;  /* 0x0000000000017941 */ /* 0x000fea0003800200 */
.L_x_94:
        /* <DEDUP_REMOVED lines=77> */
.L_x_104:
        /* <DEDUP_REMOVED lines=130> */
.L_x_91:
        /* <DEDUP_REMOVED lines=25> */
.L_x_108:
        /* <DEDUP_REMOVED lines=24> */
.L_x_106:
        /* <DEDUP_REMOVED lines=19> */
.L_x_112:
        /* <DEDUP_REMOVED lines=9> */
.L_x_111:
[----:B------:R-:W-:Y:S05]  /*1b00*/  BSYNC.RECONVERGENT B2 ;  /* 0x0000000000027941 */ /* 0x000fea0003800200 */
.L_x_110:
        /* <DEDUP_REMOVED lines=16> */
.L_x_115:
        /* <DEDUP_REMOVED lines=45> */
.L_x_114:
[----:B------:R-:W-:Y:S05]  /*1ee0*/  BSYNC.RECONVERGENT B2 ;  /* 0x0000000000027941 */ /* 0x000fea0003800200 */
.L_x_113:
        /* <DEDUP_REMOVED lines=30> */
.L_x_117:
[----:B------:R-:W-:Y:S05]  /*20d0*/  BSYNC.RECONVERGENT B2 ;  /* 0x0000000000027941 */ /* 0x000fea0003800200 */
.L_x_116:
        /* <DEDUP_REMOVED lines=11> */
.L_x_109:
[----:B------:R-:W-:Y:S05]  /*2190*/  BSYNC.RECONVERGENT B1 ;  /* 0x0000000000017941 */ /* 0x000fea0003800200 */
.L_x_107:
        /* <DEDUP_REMOVED lines=74> */
.L_x_105:
[----:B------:R-:W-:Y:S05]  /*2640*/  BSYNC.RECONVERGENT B0 ;  /* 0x0000000000007941 */ /* 0x000fea0003800200 */
.L_x_90:
[----:B------:R-:W-:Y:S05]  /*2650*/  @P0 EXIT ;  /* 0x000000000000094d */ /* 0x000fea0003800000 */
[----:B------:R-:W0:Y:S01]  /*2660*/  LDCU.64 UR4, c[0x0][0x398] ;  /* 0x00007300ff0477ac */ /* 0x000e220008000a00 */
[----:B------:R-:W3:Y:S01]  /*2670*/  LDC.64 R4, c[0x0][0x388] ;  /* 0x0000e200ff047b82 */ /* 0x000ee20000000a00 */
[----:B012---:R-:W-:-:S04]  /*2680*/  IADD3 R2, P0, PT, R2, UR4, RZ ;  /* 0x0000000402027c10 */ /* 0x007fc8000ff1e0ff */
[----:B------:R-:W-:-:S05]  /*2690*/  IADD3.X R3, PT, PT, R3, UR5, RZ, P0, !PT ;  /* 0x0000000503037c10 */ /* 0x000fca00087fe4ff */
[----:B---3--:R-:W-:Y:S01]  /*26a0*/  STG.E.64 desc[UR6][R4.64], R2 ;  /* 0x0000000204007986 */ /* 0x008fe2000c101b06 */
[----:B------:R-:W-:Y:S05]  /*26b0*/  EXIT ;  /* 0x000000000000794d */ /* 0x000fea0003800000 */
.L_x_118:
        /* <DEDUP_REMOVED lines=12> */
.L_x_588:


//--------------------- .text._ZN3cub18CUB_300001_SM_10006detail6reduce18DeviceReduceKernelINS2_10policy_hubIljN4cuda3std3__44plusIlEEE10Policy1000EN6thrust24THRUST_300001_SM_1000_NS18transform_iteratorI16positive_functorNSD_6detail15normal_iteratorINSD_10device_ptrIfEEEEllEEjS9_lNS7_10__identityEEEvT0_PT3_T1_NS0_13GridEvenShareISQ_EET2_T4_ --------------------------
	.section	.text._ZN3cub18CUB_300001_SM_10006detail6reduce18DeviceReduceKernelINS2_10policy_hubIljN4cuda3std3__44plusIlEEE10Policy1000EN6thrust24THRUST_300001_SM_1000_NS18transform_iteratorI16positive_functorNSD_6detail15normal_iteratorINSD_10device_ptrIfEEEEllEEjS9_lNS7_10__identityEEEvT0_PT3_T1_NS0_13GridEvenShareISQ_EET2_T4_,"ax",@progbits
	.align	128
        .global         _ZN3cub18CUB_300001_SM_10006detail6reduce18DeviceReduceKernelINS2_10policy_hubIljN4cuda3std3__44plusIlEEE10Policy1000EN6thrust24THRUST_300001_SM_1000_NS18transform_iteratorI16positive_functorNSD_6detail15normal_iteratorINSD_10device_ptrIfEEEEllEEjS9_lNS7_10__identityEEEvT0_PT3_T1_NS0_13GridEvenShareISQ_EET2_T4_
        .type           _ZN3cub18CUB_300001_SM_10006detail6reduce18DeviceReduceKernelINS2_10policy_hubIljN4cuda3std3__44plusIlEEE10Policy1000EN6thrust24THRUST_300001_SM_1000_NS18transform_iteratorI16positive_functorNSD_6detail15normal_iteratorINSD_10device_ptrIfEEEEllEEjS9_lNS7_10__identityEEEvT0_PT3_T1_NS0_13GridEvenShareISQ_EET2_T4_,@function
        .size           _ZN3cub18CUB_300001_SM_10006detail6reduce18DeviceReduceKernelINS2_10policy_hubIljN4cuda3std3__44plusIlEEE10Policy1000EN6thrust24THRUST_300001_SM_1000_NS18transform_iteratorI16positive_functorNSD_6detail15normal_iteratorINSD_10device_ptrIfEEEEllEEjS9_lNS7_10__identityEEEvT0_PT3_T1_NS0_13GridEvenShareISQ_EET2_T4_,(.L_x_589 - _ZN3cub18CUB_300001_SM_10006detail6reduce18DeviceReduceKernelINS2_10policy_hubIljN4cuda3std3__44plusIlEEE10Policy1000EN6thrust24THRUST_300001_SM_1000_NS18transform_iteratorI16positive_functorNSD_6detail15normal_iteratorINSD_10device_ptrIfEEEEllEEjS9_lNS7_10__identityEEEvT0_PT3_T1_NS0_13GridEvenShareISQ_EET2_T4_)
        .other          _ZN3cub18CUB_300001_SM_10006detail6reduce18DeviceReduceKernelINS2_10policy_hubIljN4cuda3std3__44plusIlEEE10Policy1000EN6thrust24THRUST_300001_SM_1000_NS18transform_iteratorI16positive_functorNSD_6detail15normal_iteratorINSD_10device_ptrIfEEEEllEEjS9_lNS7_10__identityEEEvT0_PT3_T1_NS0_13GridEvenShareISQ_EET2_T4_,@"STO_CUDA_ENTRY STV_DEFAULT"
_ZN3cub18CUB_300001_SM_10006detail6reduce18DeviceReduceKernelINS2_10policy_hubIljN4cuda3std3__44plusIlEEE10Policy1000EN6thrust24THRUST_300001_SM_1000_NS18transform_iteratorI16positive_functorNSD_6detail15normal_iteratorINSD_10device_ptrIfEEEEllEEjS9_lNS7_10__identityEEEvT0_PT3_T1_NS0_13GridEvenShareISQ_EET2_T4_:
.text._ZN3cub18CUB_300001_SM_10006detail6reduce18DeviceReduceKernelINS2_10policy_hubIljN4cuda3std3__44plusIlEEE10Policy1000EN6thrust24THRUST_300001_SM_1000_NS18transform_iteratorI16positive_functorNSD_6detail15normal_iteratorINSD_10device_ptrIfEEEEllEEjS9_lNS7_10__identityEEEvT0_PT3_T1_NS0_13GridEvenShareISQ_EET2_T4_:
[----:B------:R-:W-:Y:S01]  /*0000*/  LDC R1, c[0x0][0x37c] ;  /* 0x0000df00ff017b82 */ /* 0x000fe20000000800 */
[----:B------:R-:W0:Y:S07]  /*0010*/  S2R R0, SR_CTAID.X ;  /* 0x0000000000007919 */ /* 0x000e2e0000002500 */
[----:B------:R-:W1:Y:S01]  /*0020*/  LDC.64 R6, c[0x0][0x3b0] ;  /* 0x0000ec00ff067b82 */ /* 0x000e620000000a00 */
[----:B------:R-:W2:Y:S01]  /*0030*/  LDCU.64 UR6, c[0x0][0x358] ;  /* 0x00006b00ff0677ac */ /* 0x000ea20008000a00 */
[----:B------:R-:W-:Y:S01]  /*0040*/  BSSY.RECONVERGENT B0, `(.L_x_119) ;  /* 0x0000354000007945 */ /* 0x000fe20003800200 */
[----:B-1----:R-:W-:-:S02]  /*0050*/  IMAD R2, R7, 0xe00, RZ ;  /* 0x00000e0007027824 */ /* 0x002fc400078e02ff */
[----:B0-----:R-:W-:-:S05]  /*0060*/  IMAD R28, R0, -0xe00, R6 ;  /* 0xfffff200001c7824 */ /* 0x001fca00078e0206 */
[----:B------:R-:W-:-:S13]  /*0070*/  ISETP.GT.U32.AND P0, PT, R28, 0xdff, PT ;  /* 0x00000dff1c00780c */ /* 0x000fda0003f04070 */
[----:B--2---:R-:W-:Y:S05]  /*0080*/  @P0 BRA `(.L_x_120) ;  /* 0x0000001c00040947 */ /* 0x004fea0003800000 */
[----:B------:R-:W0:Y:S01]  /*0090*/  S2R R5, SR_TID.X ;  /* 0x0000000000057919 */ /* 0x000e220000002100 */
[----:B------:R-:W-:Y:S01]  /*00a0*/  BSSY.RECONVERGENT B1, `(.L_x_121) ;  /* 0x000000e000017945 */ /* 0x000fe20003800200 */
[----:B------:R-:W-:Y:S02]  /*00b0*/  IMAD.MOV.U32 R22, RZ, RZ, RZ ;  /* 0x000000ffff167224 */ /* 0x000fe400078e00ff */
[----:B------:R-:W-:Y:S01]  /*00c0*/  IMAD.MOV.U32 R25, RZ, RZ, RZ ;  /* 0x000000ffff197224 */ /* 0x000fe200078e00ff */
[----:B0-----:R-:W-:Y:S01]  /*00d0*/  ISETP.GE.U32.AND P0, PT, R5, R28, PT ;  /* 0x0000001c0500720c */ /* 0x001fe20003f06070 */
[----:B------:R-:W-:-:S12]  /*00e0*/  IMAD.MOV.U32 R7, RZ, RZ, R5 ;  /* 0x000000ffff077224 */ /* 0x000fd800078e0005 */
[----:B------:R-:W-:Y:S05]  /*00f0*/  @P0 BRA `(.L_x_122) ;  /* 0x0000000000200947 */ /* 0x000fea0003800000 */
[----:B------:R-:W0:Y:S01]  /*0100*/  LDC.64 R2, c[0x0][0x380] ;  /* 0x0000e000ff027b82 */ /* 0x000e220000000a00 */
[----:B------:R-:W-:-:S04]  /*0110*/  IMAD R7, R0, 0xe00, R5 ;  /* 0x00000e0000077824 */ /* 0x000fc800078e0205 */
[----:B0-----:R-:W-:-:S06]  /*0120*/  IMAD.WIDE.U32 R2, R7, 0x4, R2 ;  /* 0x0000000407027825 */ /* 0x001fcc00078e0002 */
[----:B------:R-:W2:Y:S01]  /*0130*/  LDG.E R2, desc[UR6][R2.64] ;  /* 0x0000000602027981 */ /* 0x000ea2000c1e1900 */
[----:B------:R-:W-:Y:S02]  /*0140*/  VIADD R7, R5, 0x200 ;  /* 0x0000020005077836 */ /* 0x000fe40000000000 */
[----:B------:R-:W-:Y:S01]  /*0150*/  IMAD.MOV.U32 R25, RZ, RZ, RZ ;  /* 0x000000ffff197224 */ /* 0x000fe200078e00ff */
[----:B--2---:R-:W-:-:S04]  /*0160*/  FSETP.GT.AND P0, PT, R2, RZ, PT ;  /* 0x000000ff0200720b */ /* 0x004fc80003f04000 */
[----:B------:R-:W-:-:S09]  /*0170*/  SEL R22, RZ, 0x1, !P0 ;  /* 0x00000001ff167807 */ /* 0x000fd20004000000 */
.L_x_122:
[----:B------:R-:W-:Y:S05]  /*0180*/  BSYNC.RECONVERGENT B1 ;  /* 0x0000000000017941 */ /* 0x000fea0003800200 */
.L_x_121:
[----:B------:R-:W-:Y:S01]  /*0190*/  ISETP.GE.U32.AND P0, PT, R7, R28, PT ;  /* 0x0000001c0700720c */ /* 0x000fe20003f06070 */
[----:B------:R-:W-:-:S12]  /*01a0*/  BSSY.RECONVERGENT B1, `(.L_x_123) ;  /* 0x00000e0000017945 */ /* 0x000fd80003800200 */
[----:B------:R-:W-:Y:S05]  /*01b0*/  @P0 BRA `(.L_x_124) ;  /* 0x0000000c00780947 */ /* 0x000fea0003800000 */
[----:B------:R-:W-:Y:S01]  /*01c0*/  LOP3.LUT R3, RZ, R7, RZ, 0x33, !PT ;  /* 0x00000007ff037212 */ /* 0x000fe200078e33ff */
[----:B------:R-:W-:Y:S04]  /*01d0*/  BSSY.RECONVERGENT B2, `(.L_x_125) ;  /* 0x0000073000027945 */ /* 0x000fe80003800200 */
[----:B------:R-:W-:-:S04]  /*01e0*/  IMAD.IADD R3, R3, 0x1, R6 ;  /* 0x0000000103037824 */ /* 0x000fc800078e0206 */
[----:B------:R-:W-:-:S05]  /*01f0*/  IMAD R3, R0, -0xe00, R3 ;  /* 0xfffff20000037824 */ /* 0x000fca00078e0203 */
[C---:B------:R-:W-:Y:S02]  /*0200*/  ISETP.GE.U32.AND P0, PT, R3.reuse, 0x1e00, PT ;  /* 0x00001e000300780c */ /* 0x040fe40003f06070 */
[----:B------:R-:W-:-:S04]  /*0210*/  LEA.HI R4, R3, 0x1, RZ, 0x17 ;  /* 0x0000000103047811 */ /* 0x000fc800078fb8ff */
[----:B------:R-:W-:-:S07]  /*0220*/  LOP3.LUT R6, R4, 0xf, RZ, 0xc0, !PT ;  /* 0x0000000f04067812 */ /* 0x000fce00078ec0ff */
[----:B------:R-:W-:Y:S05]  /*0230*/  @!P0 BRA `(.L_x_126) ;  /* 0x0000000400b08947 */ /* 0x000fea0003800000 */
[----:B------:R-:W0:Y:S01]  /*0240*/  LDC.64 R12, c[0x0][0x380] ;  /* 0x0000e000ff0c7b82 */ /* 0x000e220000000a00 */
[----:B------:R-:W-:Y:S01]  /*0250*/  LOP3.LUT R2, R4, 0xfffff0, RZ, 0xc0, !PT ;  /* 0x00fffff004027812 */ /* 0x000fe200078ec0ff */
[----:B------:R-:W-:Y:S01]  /*0260*/  BSSY.RECONVERGENT B3, `(.L_x_127) ;  /* 0x0000068000037945 */ /* 0x000fe20003800200 */
[----:B------:R-:W-:Y:S01]  /*0270*/  LOP3.LUT R8, R7, 0x1000, RZ, 0xfc, !PT ;  /* 0x0000100007087812 */ /* 0x000fe200078efcff */
[----:B------:R-:W-:Y:S02]  /*0280*/  IMAD R7, R0, 0xe00, R7 ;  /* 0x00000e0000077824 */ /* 0x000fe400078e0207 */
[----:B------:R-:W-:-:S07]  /*0290*/  IMAD.MOV R2, RZ, RZ, -R2 ;  /* 0x000000ffff027224 */ /* 0x000fce00078e0a02 */
.L_x_128:
[C---:B------:R-:W-:Y:S02]  /*02a0*/  VIADD R27, R7.reuse, 0x200 ;  /* 0x00000200071b7836 */ /* 0x040fe40000000000 */
[----:B0-----:R-:W-:-:S04]  /*02b0*/  IMAD.WIDE.U32 R14, R7, 0x4, R12 ;  /* 0x00000004070e7825 */ /* 0x001fc800078e000c */
[----:B------:R-:W-:Y:S01]  /*02c0*/  IMAD.WIDE.U32 R26, R27, 0x4, R12 ;  /* 0x000000041b1a7825 */ /* 0x000fe200078e000c */
[----:B------:R0:W2:Y:S04]  /*02d0*/  LDG.E R3, desc[UR6][R14.64] ;  /* 0x000000060e037981 */ /* 0x0000a8000c1e1900 */
[----:B------:R-:W3:Y:S01]  /*02e0*/  LDG.E R17, desc[UR6][R26.64] ;  /* 0x000000061a117981 */ /* 0x000ee2000c1e1900 */
[----:B------:R-:W-:-:S04]  /*02f0*/  VIADD R19, R7, 0x400 ;  /* 0x0000040007137836 */ /* 0x000fc80000000000 */
[----:B------:R-:W-:-:S05]  /*0300*/  IMAD.WIDE.U32 R18, R19, 0x4, R12 ;  /* 0x0000000413127825 */ /* 0x000fca00078e000c */
[----:B------:R1:W4:Y:S01]  /*0310*/  LDG.E R16, desc[UR6][R18.64] ;  /* 0x0000000612107981 */ /* 0x000322000c1e1900 */
[C---:B------:R-:W-:Y:S02]  /*0320*/  VIADD R11, R7.reuse, 0x600 ;  /* 0x00000600070b7836 */ /* 0x040fe40000000000 */
[----:B------:R-:W-:Y:S02]  /*0330*/  VIADD R21, R7, 0x800 ;  /* 0x0000080007157836 */ /* 0x000fe40000000000 */
[----:B------:R-:W-:-:S04]  /*0340*/  IMAD.WIDE.U32 R10, R11, 0x4, R12 ;  /* 0x000000040b0a7825 */ /* 0x000fc800078e000c */
[C---:B------:R-:W-:Y:S02]  /*0350*/  VIADD R23, R7.reuse, 0xc00 ;  /* 0x00000c0007177836 */ /* 0x040fe40000000000 */
[----:B------:R-:W-:Y:S01]  /*0360*/  VIADD R9, R7, 0xa00 ;  /* 0x00000a0007097836 */ /* 0x000fe20000000000 */
[----:B------:R5:W4:Y:S01]  /*0370*/  LDG.E R10, desc[UR6][R10.64] ;  /* 0x000000060a0a7981 */ /* 0x000b22000c1e1900 */
[----:B------:R-:W-:-:S04]  /*0380*/  IMAD.WIDE.U32 R20, R21, 0x4, R12 ;  /* 0x0000000415147825 */ /* 0x000fc800078e000c */
[----:B0-----:R-:W-:-:S04]  /*0390*/  IMAD.WIDE.U32 R14, R23, 0x4, R12 ;  /* 0x00000004170e7825 */ /* 0x001fc800078e000c */
[--C-:B-1----:R-:W-:Y:S01]  /*03a0*/  IMAD.WIDE.U32 R18, R9, 0x4, R12.reuse ;  /* 0x0000000409127825 */ /* 0x102fe200078e000c */
[----:B------:R-:W4:Y:S03]  /*03b0*/  LDG.E R24, desc[UR6][R14.64] ;  /* 0x000000060e187981 */ /* 0x000f26000c1e1900 */
[C---:B------:R-:W-:Y:S01]  /*03c0*/  VIADD R27, R7.reuse, 0xe00 ;  /* 0x00000e00071b7836 */ /* 0x040fe20000000000 */
[----:B------:R0:W4:Y:S01]  /*03d0*/  LDG.E R9, desc[UR6][R20.64] ;  /* 0x0000000614097981 */ /* 0x000122000c1e1900 */
[----:B-----5:R-:W-:Y:S02]  /*03e0*/  VIADD R11, R7, 0x1200 ;  /* 0x00001200070b7836 */ /* 0x020fe40000000000 */
[----:B------:R-:W-:Y:S01]  /*03f0*/  IMAD.WIDE.U32 R26, R27, 0x4, R12 ;  /* 0x000000041b1a7825 */ /* 0x000fe200078e000c */
[----:B------:R1:W5:Y:S05]  /*0400*/  LDG.E R23, desc[UR6][R18.64] ;  /* 0x0000000612177981 */ /* 0x00036a000c1e1900 */
[----:B------:R-:W5:Y:S01]  /*0410*/  LDG.E R26, desc[UR6][R26.64] ;  /* 0x000000061a1a7981 */ /* 0x000f62000c1e1900 */
[----:B0-----:R-:W-:-:S02]  /*0420*/  VIADD R21, R7, 0x1400 ;  /* 0x0000140007157836 */ /* 0x001fc40000000000 */
[----:B-1----:R-:W-:-:S04]  /*0430*/  IMAD.WIDE.U32 R18, R11, 0x4, R12 ;  /* 0x000000040b127825 */ /* 0x002fc800078e000c */
[----:B------:R-:W-:Y:S01]  /*0440*/  IMAD.WIDE.U32 R20, R21, 0x4, R12 ;  /* 0x0000000415147825 */ /* 0x000fe200078e000c */
[----:B------:R0:W5:Y:S04]  /*0450*/  LDG.E R11, desc[UR6][R18.64] ;  /* 0x00000006120b7981 */ /* 0x000168000c1e1900 */
[----:B------:R1:W5:Y:S01]  /*0460*/  LDG.E R27, desc[UR6][R20.64] ;  /* 0x00000006141b7981 */ /* 0x000362000c1e1900 */
[C---:B0-----:R-:W-:Y:S02]  /*0470*/  VIADD R19, R7.reuse, 0x1a00 ;  /* 0x00001a0007137836 */ /* 0x041fe40000000000 */
[----:B-1----:R-:W-:-:S04]  /*0480*/  VIADD R21, R7, 0x1e00 ;  /* 0x00001e0007157836 */ /* 0x002fc80000000000 */
[----:B------:R-:W-:-:S06]  /*0490*/  IMAD.WIDE.U32 R20, R21, 0x4, R12 ;  /* 0x0000000415147825 */ /* 0x000fcc00078e000c */
[----:B------:R-:W5:Y:S01]  /*04a0*/  LDG.E R20, desc[UR6][R20.64] ;  /* 0x0000000614147981 */ /* 0x000f62000c1e1900 */
[----:B--2---:R-:W-:Y:S01]  /*04b0*/  FSETP.GT.AND P0, PT, R3, RZ, PT ;  /* 0x000000ff0300720b */ /* 0x004fe20003f04000 */
[----:B------:R-:W-:Y:S01]  /*04c0*/  VIADD R3, R7, 0x1000 ;  /* 0x0000100007037836 */ /* 0x000fe20000000000 */
[----:B---3--:R-:W-:Y:S02]  /*04d0*/  FSETP.GT.AND P1, PT, R17, RZ, PT ;  /* 0x000000ff1100720b */ /* 0x008fe40003f24000 */
[----:B------:R-:W-:Y:S02]  /*04e0*/  SEL R29, RZ, 0x1, !P0 ;  /* 0x00000001ff1d7807 */ /* 0x000fe40004000000 */
[----:B------:R-:W-:Y:S01]  /*04f0*/  SEL R17, RZ, 0x1, !P1 ;  /* 0x00000001ff117807 */ /* 0x000fe20004800000 */
[----:B------:R-:W-:-:S03]  /*0500*/  IMAD.WIDE.U32 R14, R3, 0x4, R12 ;  /* 0x00000004030e7825 */ /* 0x000fc600078e000c */
[----:B------:R-:W-:Y:S01]  /*0510*/  IADD3 R22, P3, P2, R17, R22, R29 ;  /* 0x0000001611167210 */ /* 0x000fe20007a7e01d */
[----:B------:R-:W-:Y:S01]  /*0520*/  VIADD R17, R7, 0x1600 ;  /* 0x0000160007117836 */ /* 0x000fe20000000000 */
[----:B------:R0:W2:Y:S01]  /*0530*/  LDG.E R3, desc[UR6][R14.64] ;  /* 0x000000060e037981 */ /* 0x0000a2000c1e1900 */
[----:B----4-:R-:W-:Y:S02]  /*0540*/  FSETP.GT.AND P1, PT, R16, RZ, PT ;  /* 0x000000ff1000720b */ /* 0x010fe40003f24000 */
[----:B0-----:R-:W-:-:S04]  /*0550*/  IMAD.WIDE.U32 R14, R17, 0x4, R12 ;  /* 0x00000004110e7825 */ /* 0x001fc800078e000c */
[----:B------:R-:W-:Y:S01]  /*0560*/  VIADD R17, R7, 0x1800 ;  /* 0x0000180007117836 */ /* 0x000fe20000000000 */
[----:B------:R0:W3:Y:S03]  /*0570*/  LDG.E R29, desc[UR6][R14.64] ;  /* 0x000000060e1d7981 */ /* 0x0000e6000c1e1900 */
[----:B0-----:R-:W-:-:S04]  /*0580*/  IMAD.WIDE.U32 R14, R17, 0x4, R12 ;  /* 0x00000004110e7825 */ /* 0x001fc800078e000c */
[--C-:B------:R-:W-:Y:S02]  /*0590*/  IMAD.WIDE.U32 R16, R19, 0x4, R12.reuse ;  /* 0x0000000413107825 */ /* 0x100fe400078e000c */
[----:B------:R0:W4:Y:S02]  /*05a0*/  LDG.E R14, desc[UR6][R14.64] ;  /* 0x000000060e0e7981 */ /* 0x000124000c1e1900 */
[----:B------:R-:W-:Y:S02]  /*05b0*/  VIADD R19, R7, 0x1c00 ;  /* 0x00001c0007137836 */ /* 0x000fe40000000000 */
[----:B------:R-:W4:Y:S02]  /*05c0*/  LDG.E R16, desc[UR6][R16.64] ;  /* 0x0000000610107981 */ /* 0x000f24000c1e1900 */
[----:B------:R-:W-:-:S06]  /*05d0*/  IMAD.WIDE.U32 R18, R19, 0x4, R12 ;  /* 0x0000000413127825 */ /* 0x000fcc00078e000c */
[----:B------:R-:W4:Y:S01]  /*05e0*/  LDG.E R18, desc[UR6][R18.64] ;  /* 0x0000000612127981 */ /* 0x000f22000c1e1900 */
[----:B------:R-:W-:Y:S02]  /*05f0*/  FSETP.GT.AND P4, PT, R10, RZ, PT ;  /* 0x000000ff0a00720b */ /* 0x000fe40003f84000 */
[----:B------:R-:W-:Y:S02]  /*0600*/  FSETP.GT.AND P0, PT, R9, RZ, PT ;  /* 0x000000ff0900720b */ /* 0x000fe40003f04000 */
[----:B------:R-:W-:Y:S02]  /*0610*/  SEL R10, RZ, 0x1, !P1 ;  /* 0x00000001ff0a7807 */ /* 0x000fe40004800000 */
[----:B------:R-:W-:Y:S02]  /*0620*/  SEL R9, RZ, 0x1, !P4 ;  /* 0x00000001ff097807 */ /* 0x000fe40006000000 */
[----:B-----5:R-:W-:Y:S02]  /*0630*/  FSETP.GT.AND P5, PT, R23, RZ, PT ;  /* 0x000000ff1700720b */ /* 0x020fe40003fa4000 */
[----:B0-----:R-:W-:-:S02]  /*0640*/  IADD3 R15, P4, P6, R9, R22, R10 ;  /* 0x00000016090f7210 */ /* 0x001fc40007e9e00a */
[----:B------:R-:W-:Y:S02]  /*0650*/  FSETP.GT.AND P1, PT, R24, RZ, PT ;  /* 0x000000ff1800720b */ /* 0x000fe40003f24000 */
[----:B------:R-:W-:Y:S02]  /*0660*/  SEL R22, RZ, 0x1, !P0 ;  /* 0x00000001ff167807 */ /* 0x000fe40004000000 */
[----:B------:R-:W-:Y:S02]  /*0670*/  SEL R9, RZ, 0x1, !P5 ;  /* 0x00000001ff097807 */ /* 0x000fe40006800000 */
[----:B------:R-:W-:Y:S02]  /*0680*/  FSETP.GT.AND P5, PT, R26, RZ, PT ;  /* 0x000000ff1a00720b */ /* 0x000fe40003fa4000 */
[----:B------:R-:W-:Y:S02]  /*0690*/  SEL R10, RZ, 0x1, !P1 ;  /* 0x00000001ff0a7807 */ /* 0x000fe40004800000 */
[----:B------:R-:W-:-:S02]  /*06a0*/  IADD3.X R25, PT, PT, RZ, R25, RZ, P3, P2 ;  /* 0x00000019ff197210 */ /* 0x000fc40001fe44ff */
[----:B------:R-:W-:Y:S02]  /*06b0*/  IADD3 R9, P1, P0, R9, R15, R22 ;  /* 0x0000000f09097210 */ /* 0x000fe4000783e016 */
[----:B------:R-:W-:Y:S02]  /*06c0*/  SEL R15, RZ, 0x1, !P5 ;  /* 0x00000001ff0f7807 */ /* 0x000fe40006800000 */
[----:B------:R-:W-:Y:S02]  /*06d0*/  IADD3.X R25, PT, PT, RZ, R25, RZ, P4, P6 ;  /* 0x00000019ff197210 */ /* 0x000fe400027ec4ff */
[----:B------:R-:W-:Y:S02]  /*06e0*/  FSETP.GT.AND P6, PT, R11, RZ, PT ;  /* 0x000000ff0b00720b */ /* 0x000fe40003fc4000 */
[----:B------:R-:W-:Y:S02]  /*06f0*/  IADD3 R15, P3, P2, R15, R9, R10 ;  /* 0x000000090f0f7210 */ /* 0x000fe40007a7e00a */
[----:B------:R-:W-:-:S02]  /*0700*/  FSETP.GT.AND P4, PT, R27, RZ, PT ;  /* 0x000000ff1b00720b */ /* 0x000fc40003f84000 */
[----:B------:R-:W-:Y:S02]  /*0710*/  SEL R9, RZ, 0x1, !P6 ;  /* 0x00000001ff097807 */ /* 0x000fe40007000000 */
[----:B------:R-:W-:Y:S01]  /*0720*/  IADD3.X R25, PT, PT, RZ, R25, RZ, P1, P0 ;  /* 0x00000019ff197210 */ /* 0x000fe20000fe04ff */
[----:B------:R-:W-:-:S03]  /*0730*/  VIADD R2, R2, 0x10 ;  /* 0x0000001002027836 */ /* 0x000fc60000000000 */
[----:B------:R-:W-:Y:S02]  /*0740*/  IADD3.X R25, PT, PT, RZ, R25, RZ, P3, P2 ;  /* 0x00000019ff197210 */ /* 0x000fe40001fe44ff */
[----:B------:R-:W-:-:S04]  /*0750*/  FSETP.GT.AND P2, PT, R20, RZ, PT ;  /* 0x000000ff1400720b */ /* 0x000fc80003f44000 */
[----:B------:R-:W-:Y:S01]  /*0760*/  SEL R22, RZ, 0x1, !P2 ;  /* 0x00000001ff167807 */ /* 0x000fe20005000000 */
[----:B------:R-:W-:Y:S02]  /*0770*/  VIADD R8, R8, 0x2000 ;  /* 0x0000200008087836 */ /* 0x000fe40000000000 */
[----:B------:R-:W-:Y:S01]  /*0780*/  VIADD R7, R7, 0x2000 ;  /* 0x0000200007077836 */ /* 0x000fe20000000000 */
[----:B--2---:R-:W-:-:S04]  /*0790*/  FSETP.GT.AND P5, PT, R3, RZ, PT ;  /* 0x000000ff0300720b */ /* 0x004fc80003fa4000 */
[----:B------:R-:W-:Y:S02]  /*07a0*/  SEL R10, RZ, 0x1, !P5 ;  /* 0x00000001ff0a7807 */ /* 0x000fe40006800000 */
[----:B---3--:R-:W-:-:S04]  /*07b0*/  FSETP.GT.AND P5, PT, R29, RZ, PT ;  /* 0x000000ff1d00720b */ /* 0x008fc80003fa4000 */
[----:B------:R-:W-:Y:S02]  /*07c0*/  SEL R3, RZ, 0x1, !P5 ;  /* 0x00000001ff037807 */ /* 0x000fe40006800000 */
[----:B----4-:R-:W-:Y:S02]  /*07d0*/  FSETP.GT.AND P6, PT, R14, RZ, PT ;  /* 0x000000ff0e00720b */ /* 0x010fe40003fc4000 */
[----:B------:R-:W-:Y:S02]  /*07e0*/  SEL R14, RZ, 0x1, !P4 ;  /* 0x00000001ff0e7807 */ /* 0x000fe40006000000 */
[----:B------:R-:W-:Y:S02]  /*07f0*/  IADD3 R9, P4, P5, R9, R15, R10 ;  /* 0x0000000f09097210 */ /* 0x000fe40007d9e00a */
[----:B------:R-:W-:Y:S02]  /*0800*/  FSETP.GT.AND P0, PT, R16, RZ, PT ;  /* 0x000000ff1000720b */ /* 0x000fe40003f04000 */
[----:B------:R-:W-:-:S02]  /*0810*/  SEL R10, RZ, 0x1, !P6 ;  /* 0x00000001ff0a7807 */ /* 0x000fc40007000000 */
[----:B------:R-:W-:Y:S02]  /*0820*/  IADD3 R3, P1, P6, R3, R9, R14 ;  /* 0x0000000903037210 */ /* 0x000fe40007e3e00e */
[----:B------:R-:W-:Y:S02]  /*0830*/  SEL R9, RZ, 0x1, !P0 ;  /* 0x00000001ff097807 */ /* 0x000fe40004000000 */
[----:B------:R-:W-:Y:S02]  /*0840*/  FSETP.GT.AND P0, PT, R18, RZ, PT ;  /* 0x000000ff1200720b */ /* 0x000fe40003f04000 */
[----:B------:R-:W-:Y:S02]  /*0850*/  IADD3.X R25, PT, PT, RZ, R25, RZ, P4, P5 ;  /* 0x00000019ff197210 */ /* 0x000fe400027ea4ff */
[----:B------:R-:W-:Y:S02]  /*0860*/  IADD3 R9, P3, P4, R9, R3, R10 ;  /* 0x0000000309097210 */ /* 0x000fe40007c7e00a */
[----:B------:R-:W-:-:S02]  /*0870*/  SEL R3, RZ, 0x1, !P0 ;  /* 0x00000001ff037807 */ /* 0x000fc40004000000 */
[----:B------:R-:W-:Y:S02]  /*0880*/  ISETP.NE.AND P0, PT, R2, RZ, PT ;  /* 0x000000ff0200720c */ /* 0x000fe40003f05270 */
[----:B------:R-:W-:Y:S02]  /*0890*/  IADD3.X R25, PT, PT, RZ, R25, RZ, P1, P6 ;  /* 0x00000019ff197210 */ /* 0x000fe40000fec4ff */
[----:B------:R-:W-:Y:S02]  /*08a0*/  IADD3 R22, P1, P2, R22, R9, R3 ;  /* 0x0000000916167210 */ /* 0x000fe40007a3e003 */
[----:B------:R-:W-:-:S04]  /*08b0*/  IADD3.X R25, PT, PT, RZ, R25, RZ, P3, P4 ;  /* 0x00000019ff197210 */ /* 0x000fc80001fe84ff */
[----:B------:R-:W-:-:S03]  /*08c0*/  IADD3.X R25, PT, PT, RZ, R25, RZ, P1, P2 ;  /* 0x00000019ff197210 */ /* 0x000fc60000fe44ff */
[----:B------:R-:W-:Y:S05]  /*08d0*/  @P0 BRA `(.L_x_128) ;  /* 0xfffffff800700947 */ /* 0x000fea000383ffff */
[----:B------:R-:W-:Y:S05]  /*08e0*/  BSYNC.RECONVERGENT B3 ;  /* 0x0000000000037941 */ /* 0x000fea0003800200 */
.L_x_127:
[----:B------:R-:W-:-:S07]  /*08f0*/  VIADD R7, R8, 0xfffff000 ;  /* 0xfffff00008077836 */ /* 0x000fce0000000000 */
.L_x_126:
[----:B------:R-:W-:Y:S05]  /*0900*/  BSYNC.RECONVERGENT B2 ;  /* 0x0000000000027941 */ /* 0x000fea0003800200 */
.L_x_125:
[----:B------:R-:W-:-:S13]  /*0910*/  ISETP.NE.AND P0, PT, R6, RZ, PT ;  /* 0x000000ff0600720c */ /* 0x000fda0003f05270 */
[----:B------:R-:W-:Y:S05]  /*0920*/  @!P0 BRA `(.L_x_124) ;  /* 0x00000004009c8947 */ /* 0x000fea0003800000 */
[----:B------:R-:W-:Y:S01]  /*0930*/  ISETP.GE.U32.AND P1, PT, R6, 0x8, PT ;  /* 0x000000080600780c */ /* 0x000fe20003f26070 */
[----:B------:R-:W-:Y:S01]  /*0940*/  BSSY.RECONVERGENT B2, `(.L_x_129) ;  /* 0x0000036000027945 */ /* 0x000fe20003800200 */
[----:B------:R-:W-:-:S04]  /*0950*/  LOP3.LUT R20, R4, 0x7, RZ, 0xc0, !PT ;  /* 0x0000000704147812 */ /* 0x000fc800078ec0ff */
[----:B------:R-:W-:-:S07]  /*0960*/  ISETP.NE.AND P0, PT, R20, RZ, PT ;  /* 0x000000ff1400720c */ /* 0x000fce0003f05270 */
[----:B------:R-:W-:Y:S06]  /*0970*/  @!P1 BRA `(.L_x_130) ;  /* 0x0000000000c89947 */ /* 0x000fec0003800000 */
[----:B------:R-:W0:Y:S01]  /*0980*/  LDC.64 R2, c[0x0][0x380] ;  /* 0x0000e000ff027b82 */ /* 0x000e220000000a00 */
[----:B------:R-:W-:-:S04]  /*0990*/  IMAD R17, R0, 0xe00, R7 ;  /* 0x00000e0000117824 */ /* 0x000fc800078e0207 */
[C---:B------:R-:W-:Y:S02]  /*09a0*/  VIADD R15, R17.reuse, 0x200 ;  /* 0x00000200110f7836 */ /* 0x040fe40000000000 */
[C---:B------:R-:W-:Y:S02]  /*09b0*/  VIADD R27, R17.reuse, 0x400 ;  /* 0x00000400111b7836 */ /* 0x040fe40000000000 */
[C---:B------:R-:W-:Y:S02]  /*09c0*/  VIADD R9, R17.reuse, 0x600 ;  /* 0x0000060011097836 */ /* 0x040fe40000000000 */
[C---:B------:R-:W-:Y:S02]  /*09d0*/  VIADD R11, R17.reuse, 0x800 ;  /* 0x00000800110b7836 */ /* 0x040fe40000000000 */
[C---:B------:R-:W-:Y:S02]  /*09e0*/  VIADD R13, R17.reuse, 0xa00 ;  /* 0x00000a00110d7836 */ /* 0x040fe40000000000 */
[----:B------:R-:W-:-:S02]  /*09f0*/  VIADD R21, R17, 0xc00 ;  /* 0x00000c0011157836 */ /* 0x000fc40000000000 */
[----:B0-----:R-:W-:-:S04]  /*0a00*/  IMAD.WIDE.U32 R18, R17, 0x4, R2 ;  /* 0x0000000411127825 */ /* 0x001fc800078e0002 */
[--C-:B------:R-:W-:Y:S01]  /*0a10*/  IMAD.WIDE.U32 R14, R15, 0x4, R2.reuse ;  /* 0x000000040f0e7825 */ /* 0x100fe200078e0002 */
[----:B------:R-:W2:Y:S03]  /*0a20*/  LDG.E R6, desc[UR6][R18.64] ;  /* 0x0000000612067981 */ /* 0x000ea6000c1e1900 */
[--C-:B------:R-:W-:Y:S01]  /*0a30*/  IMAD.WIDE.U32 R26, R27, 0x4, R2.reuse ;  /* 0x000000041b1a7825 */ /* 0x100fe200078e0002 */
[----:B------:R0:W3:Y:S03]  /*0a40*/  LDG.E R16, desc[UR6][R14.64] ;  /* 0x000000060e107981 */ /* 0x0000e6000c1e1900 */
[--C-:B------:R-:W-:Y:S02]  /*0a50*/  IMAD.WIDE.U32 R8, R9, 0x4, R2.reuse ;  /* 0x0000000409087825 */ /* 0x100fe400078e0002 */
[----:B------:R-:W4:Y:S02]  /*0a60*/  LDG.E R26, desc[UR6][R26.64] ;  /* 0x000000061a1a7981 */ /* 0x000f24000c1e1900 */
[----:B------:R-:W-:-:S02]  /*0a70*/  IMAD.WIDE.U32 R10, R11, 0x4, R2 ;  /* 0x000000040b0a7825 */ /* 0x000fc400078e0002 */
[----:B------:R1:W5:Y:S02]  /*0a80*/  LDG.E R8, desc[UR6][R8.64] ;  /* 0x0000000608087981 */ /* 0x000364000c1e1900 */
[--C-:B------:R-:W-:Y:S02]  /*0a90*/  IMAD.WIDE.U32 R12, R13, 0x4, R2.reuse ;  /* 0x000000040d0c7825 */ /* 0x100fe400078e0002 */
[----:B------:R-:W5:Y:S02]  /*0aa0*/  LDG.E R10, desc[UR6][R10.64] ;  /* 0x000000060a0a7981 */ /* 0x000f64000c1e1900 */
[----:B------:R-:W-:Y:S02]  /*0ab0*/  VIADD R17, R17, 0xe00 ;  /* 0x00000e0011117836 */ /* 0x000fe40000000000 */
[--C-:B0-----:R-:W-:Y:S01]  /*0ac0*/  IMAD.WIDE.U32 R14, R21, 0x4, R2.reuse ;  /* 0x00000004150e7825 */ /* 0x101fe200078e0002 */
[----:B------:R-:W5:Y:S03]  /*0ad0*/  LDG.E R12, desc[UR6][R12.64] ;  /* 0x000000060c0c7981 */ /* 0x000f66000c1e1900 */
[----:B------:R-:W-:-:S02]  /*0ae0*/  IMAD.WIDE.U32 R2, R17, 0x4, R2 ;  /* 0x0000000411027825 */ /* 0x000fc400078e0002 */
[----:B------:R-:W5:Y:S04]  /*0af0*/  LDG.E R14, desc[UR6][R14.64] ;  /* 0x000000060e0e7981 */ /* 0x000f68000c1e1900 */
[----:B------:R0:W5:Y:S01]  /*0b00*/  LDG.E R2, desc[UR6][R2.64] ;  /* 0x0000000602027981 */ /* 0x000162000c1e1900 */
[----:B------:R-:W-:Y:S01]  /*0b10*/  VIADD R7, R7, 0x1000 ;  /* 0x0000100007077836 */ /* 0x000fe20000000000 */
[----:B--2---:R-:W-:Y:S02]  /*0b20*/  FSETP.GT.AND P1, PT, R6, RZ, PT ;  /* 0x000000ff0600720b */ /* 0x004fe40003f24000 */
[----:B---3--:R-:W-:Y:S02]  /*0b30*/  FSETP.GT.AND P2, PT, R16, RZ, PT ;  /* 0x000000ff1000720b */ /* 0x008fe40003f44000 */
[----:B------:R-:W-:-:S02]  /*0b40*/  SEL R6, RZ, 0x1, !P1 ;  /* 0x00000001ff067807 */ /* 0x000fc40004800000 */
[----:B-1----:R-:W-:Y:S02]  /*0b50*/  SEL R9, RZ, 0x1, !P2 ;  /* 0x00000001ff097807 */ /* 0x002fe40005000000 */
[----:B----4-:R-:W-:Y:S02]  /*0b60*/  FSETP.GT.AND P1, PT, R26, RZ, PT ;  /* 0x000000ff1a00720b */ /* 0x010fe40003f24000 */
[----:B-----5:R-:W-:Y:S02]  /*0b70*/  FSETP.GT.AND P2, PT, R8, RZ, PT ;  /* 0x000000ff0800720b */ /* 0x020fe40003f44000 */
[----:B------:R-:W-:Y:S02]  /*0b80*/  IADD3 R22, P5, P6, R9, R22, R6 ;  /* 0x0000001609167210 */ /* 0x000fe40007ebe006 */
[----:B------:R-:W-:Y:S02]  /*0b90*/  SEL R9, RZ, 0x1, !P1 ;  /* 0x00000001ff097807 */ /* 0x000fe40004800000 */
[----:B------:R-:W-:-:S02]  /*0ba0*/  SEL R8, RZ, 0x1, !P2 ;  /* 0x00000001ff087807 */ /* 0x000fc40005000000 */
[----:B------:R-:W-:Y:S02]  /*0bb0*/  FSETP.GT.AND P3, PT, R10, RZ, PT ;  /* 0x000000ff0a00720b */ /* 0x000fe40003f64000 */
[----:B------:R-:W-:Y:S02]  /*0bc0*/  FSETP.GT.AND P4, PT, R12, RZ, PT ;  /* 0x000000ff0c00720b */ /* 0x000fe40003f84000 */
[----:B------:R-:W-:Y:S02]  /*0bd0*/  IADD3 R8, P1, P2, R8, R22, R9 ;  /* 0x0000001608087210 */ /* 0x000fe40007a3e009 */
[----:B------:R-:W-:Y:S02]  /*0be0*/  SEL R6, RZ, 0x1, !P3 ;  /* 0x00000001ff067807 */ /* 0x000fe40005800000 */
[----:B0-----:R-:W-:Y:S02]  /*0bf0*/  SEL R3, RZ, 0x1, !P4 ;  /* 0x00000001ff037807 */ /* 0x001fe40006000000 */
[----:B------:R-:W-:-:S02]  /*0c00*/  FSETP.GT.AND P4, PT, R14, RZ, PT ;  /* 0x000000ff0e00720b */ /* 0x000fc40003f84000 */
[----:B------:R-:W-:Y:S02]  /*0c10*/  FSETP.GT.AND P3, PT, R2, RZ, PT ;  /* 0x000000ff0200720b */ /* 0x000fe40003f64000 */
[----:B------:R-:W-:Y:S02]  /*0c20*/  IADD3.X R25, PT, PT, RZ, R25, RZ, P5, P6 ;  /* 0x00000019ff197210 */ /* 0x000fe40002fec4ff */
[----:B------:R-:W-:Y:S02]  /*0c30*/  IADD3 R2, P5, P6, R3, R8, R6 ;  /* 0x0000000803027210 */ /* 0x000fe40007ebe006 */
[----:B------:R-:W-:Y:S02]  /*0c40*/  SEL R3, RZ, 0x1, !P4 ;  /* 0x00000001ff037807 */ /* 0x000fe40006000000 */
[----:B------:R-:W-:Y:S02]  /*0c50*/  SEL R22, RZ, 0x1, !P3 ;  /* 0x00000001ff167807 */ /* 0x000fe40005800000 */
[----:B------:R-:W-:-:S02]  /*0c60*/  IADD3.X R25, PT, PT, RZ, R25, RZ, P1, P2 ;  /* 0x00000019ff197210 */ /* 0x000fc40000fe44ff */
[----:B------:R-:W-:Y:S02]  /*0c70*/  IADD3 R22, P1, P2, R22, R2, R3 ;  /* 0x0000000216167210 */ /* 0x000fe40007a3e003 */
[----:B------:R-:W-:-:S04]  /*0c80*/  IADD3.X R25, PT, PT, RZ, R25, RZ, P5, P6 ;  /* 0x00000019ff197210 */ /* 0x000fc80002fec4ff */
[----:B------:R-:W-:-:S07]  /*0c90*/  IADD3.X R25, PT, PT, RZ, R25, RZ, P1, P2 ;  /* 0x00000019ff197210 */ /* 0x000fce0000fe44ff */
.L_x_130:
[----:B------:R-:W-:Y:S05]  /*0ca0*/  BSYNC.RECONVERGENT B2 ;  /* 0x0000000000027941 */ /* 0x000fea0003800200 */
.L_x_129:
        /* <DEDUP_REMOVED lines=11> */
[----:B0-----:R-:W-:-:S04]  /*0d60*/  IMAD.WIDE.U32 R8, R9, 0x4, R2 ;  /* 0x0000000409087825 */ /* 0x001fc800078e0002 */
[--C-:B------:R-:W-:Y:S02]  /*0d70*/  IMAD.WIDE.U32 R10, R11, 0x4, R2.reuse ;  /* 0x000000040b0a7825 */ /* 0x100fe400078e0002 */
[----:B------:R-:W2:Y:S02]  /*0d80*/  LDG.E R8, desc[UR6][R8.64] ;  /* 0x0000000608087981 */ /* 0x000ea4000c1e1900 */
[--C-:B------:R-:W-:Y:S02]  /*0d90*/  IMAD.WIDE.U32 R12, R13, 0x4, R2.reuse ;  /* 0x000000040d0c7825 */ /* 0x100fe400078e0002 */
[----:B------:R-:W3:Y:S02]  /*0da0*/  LDG.E R10, desc[UR6][R10.64] ;  /* 0x000000060a0a7981 */ /* 0x000ee4000c1e1900 */
[----:B------:R-:W-:Y:S02]  /*0db0*/  IMAD.WIDE.U32 R2, R15, 0x4, R2 ;  /* 0x000000040f027825 */ /* 0x000fe400078e0002 */
        /* <DEDUP_REMOVED lines=15> */
.L_x_132:
[----:B------:R-:W-:Y:S05]  /*0eb0*/  BSYNC.RECONVERGENT B2 ;  /* 0x0000000000027941 */ /* 0x000fea0003800200 */
.L_x_131:
[----:B------:R-:W-:Y:S05]  /*0ec0*/  @!P0 BRA `(.L_x_124) ;  /* 0x0000000000348947 */ /* 0x000fea0003800000 */
[----:B------:R-:W0:Y:S01]  /*0ed0*/  LDC.64 R8, c[0x0][0x380] ;  /* 0x0000e000ff087b82 */ /* 0x000e220000000a00 */
[----:B------:R-:W-:Y:S02]  /*0ee0*/  IMAD R7, R0, 0xe00, R7 ;  /* 0x00000e0000077824 */ /* 0x000fe400078e0207 */
[----:B------:R-:W-:-:S07]  /*0ef0*/  IMAD.MOV R4, RZ, RZ, -R4 ;  /* 0x000000ffff047224 */ /* 0x000fce00078e0a04 */
.L_x_133:
[----:B0-----:R-:W-:-:S06]  /*0f00*/  IMAD.WIDE.U32 R2, R7, 0x4, R8 ;  /* 0x0000000407027825 */ /* 0x001fcc00078e0008 */
        /* <DEDUP_REMOVED lines=9> */
.L_x_124:
[----:B------:R-:W-:Y:S05]  /*0fa0*/  BSYNC.RECONVERGENT B1 ;  /* 0x0000000000017941 */ /* 0x000fea0003800200 */
.L_x_123:
[----:B------:R-:W-:-:S13]  /*0fb0*/  ISETP.GE.U32.AND P0, PT, R28, 0x200, PT ;  /* 0x000002001c00780c */ /* 0x000fda0003f06070 */
        /* <DEDUP_REMOVED lines=28> */
[----:B------:R-:W-:-:S02]  /*1180*/  @!P1 MOV R6, 0x400 ;  /* 0x0000040000069802 */ /* 0x000fc40000000f00 */
[----:B0-----:R-:W-:-:S04]  /*1190*/  SEL R2, R2, RZ, !P0 ;  /* 0x000000ff02027207 */ /* 0x001fc80004000000 */
[----:B------:R-:W-:Y:S02]  /*11a0*/  IADD3 R9, P2, PT, R2, R11, RZ ;  /* 0x0000000b02097210 */ /* 0x000fe40007f5e0ff */
[----:B-1----:R-:W-:-:S03]  /*11b0*/  SEL R3, R3, RZ, !P0 ;  /* 0x000000ff03037207 */ /* 0x002fc60004000000 */
[----:B------:R-:W0:Y:S01]  /*11c0*/  SHFL.DOWN PT, R2, R9, 0x10, 0x1f ;  /* 0x0a001f0009027f89 */ /* 0x000e2200000e0000 */
[----:B------:R-:W-:Y:S01]  /*11d0*/  ISETP.GT.AND P0, PT, R10, 0xf, PT ;  /* 0x0000000f0a00780c */ /* 0x000fe20003f04270 */
[----:B------:R-:W-:Y:S01]  /*11e0*/  IMAD.X R8, R3, 0x1, R4, P2 ;  /* 0x0000000103087824 */ /* 0x000fe200010e0604 */
[----:B------:R-:W-:-:S04]  /*11f0*/  @!P1 SHF.R.U32.HI R4, RZ, 0x2, R5 ;  /* 0x00000002ff049819 */ /* 0x000fc80000011605 */
[----:B------:R-:W1:Y:S01]  /*1200*/  SHFL.DOWN PT, R3, R8, 0x10, 0x1f ;  /* 0x0a001f0008037f89 */ /* 0x000e6200000e0000 */
[----:B------:R-:W-:Y:S02]  /*1210*/  @!P1 LOP3.LUT R4, R4, 0xf8, RZ, 0xc0, !PT ;  /* 0x000000f804049812 */ /* 0x000fe400078ec0ff */
        /* <DEDUP_REMOVED lines=15> */
[----:B-1----:R-:W1:Y:S04]  /*1310*/  LDS.128 R4, [UR4+0x30] ;  /* 0x00003004ff047984 */ /* 0x002e680008000c00 */
        /* <DEDUP_REMOVED lines=22> */
.L_x_134:
[----:B------:R-:W-:-:S04]  /*1480*/  LOP3.LUT R2, R5, 0x3e0, RZ, 0xc0, !PT ;  /* 0x000003e005027812 */ /* 0x000fc800078ec0ff */
[----:B------:R-:W-:Y:S01]  /*1490*/  LOP3.LUT R7, RZ, R2, RZ, 0x33, !PT ;  /* 0x00000002ff077212 */ /* 0x000fe200078e33ff */
[----:B------:R-:W-:Y:S02]  /*14a0*/  VIADD R3, R2, 0x20 ;  /* 0x0000002002037836 */ /* 0x000fe40000000000 */
[----:B------:R-:W0:Y:S02]  /*14b0*/  S2R R2, SR_LANEID ;  /* 0x0000000000027919 */ /* 0x000e240000000000 */
[----:B------:R-:W-:Y:S01]  /*14c0*/  IMAD.IADD R7, R28, 0x1, R7 ;  /* 0x000000011c077824 */ /* 0x000fe200078e0207 */
[----:B------:R-:W-:-:S04]  /*14d0*/  ISETP.GT.U32.AND P0, PT, R3, R28, PT ;  /* 0x0000001c0300720c */ /* 0x000fc80003f04070 */
        /* <DEDUP_REMOVED lines=11> */
[----:B------:R-:W-:Y:S01]  /*1590*/  ISETP.GT.AND P0, PT, R6, R7, PT ;  /* 0x000000070600720c */ /* 0x000fe20003f04270 */
[----:B------:R-:W-:Y:S02]  /*15a0*/  VIADD R6, R2, 0x4 ;  /* 0x0000000402067836 */ /* 0x000fe40000000000 */
[----:B------:R-:W1:Y:S01]  /*15b0*/  SHFL.DOWN PT, R4, R9, 0x2, R7 ;  /* 0x0840000009047989 */ /* 0x000e6200000e0007 */
[----:B0-----:R-:W-:-:S04]  /*15c0*/  SEL R3, R3, RZ, !P0 ;  /* 0x000000ff03037207 */ /* 0x001fc80004000000 */
[----:B------:R-:W-:Y:S02]  /*15d0*/  IADD3 R8, P1, PT, R3, R10, RZ ;  /* 0x0000000a03087210 */ /* 0x000fe40007f3e0ff */
[----:B-1----:R-:W-:Y:S02]  /*15e0*/  SEL R4, R4, RZ, !P0 ;  /* 0x000000ff04047207 */ /* 0x002fe40004000000 */
[----:B------:R-:W-:Y:S01]  /*15f0*/  ISETP.GT.AND P0, PT, R6, R7, PT ;  /* 0x000000070600720c */ /* 0x000fe20003f04270 */
[----:B------:R-:W0:Y:S01]  /*1600*/  SHFL.DOWN PT, R3, R8, 0x4, R7 ;  /* 0x0880000008037989 */ /* 0x000e2200000e0007 */
[----:B------:R-:W-:Y:S02]  /*1610*/  VIADD R6, R2, 0x8 ;  /* 0x0000000802067836 */ /* 0x000fe40000000000 */
[----:B------:R-:W-:Y:S02]  /*1620*/  IMAD.X R11, R4, 0x1, R9, P1 ;  /* 0x00000001040b7824 */ /* 0x000fe400008e0609 */
[----:B------:R-:W-:-:S03]  /*1630*/  VIADD R2, R2, 0x10 ;  /* 0x0000001002027836 */ /* 0x000fc60000000000 */
[----:B------:R-:W1:Y:S01]  /*1640*/  SHFL.DOWN PT, R4, R11, 0x4, R7 ;  /* 0x088000000b047989 */ /* 0x000e6200000e0007 */
[----:B0-----:R-:W-:-:S04]  /*1650*/  SEL R3, R3, RZ, !P0 ;  /* 0x000000ff03037207 */ /* 0x001fc80004000000 */
[----:B------:R-:W-:Y:S02]  /*1660*/  IADD3 R10, P1, PT, R3, R8, RZ ;  /* 0x00000008030a7210 */ /* 0x000fe40007f3e0ff */
[----:B-1----:R-:W-:-:S03]  /*1670*/  SEL R4, R4, RZ, !P0 ;  /* 0x000000ff04047207 */ /* 0x002fc60004000000 */
[----:B------:R-:W0:Y:S01]  /*1680*/  SHFL.DOWN PT, R3, R10, 0x8, R7 ;  /* 0x090000000a037989 */ /* 0x000e2200000e0007 */
[----:B------:R-:W-:Y:S01]  /*1690*/  ISETP.GT.AND P0, PT, R6, R7, PT ;  /* 0x000000070600720c */ /* 0x000fe20003f04270 */
[----:B------:R-:W-:Y:S02]  /*16a0*/  IMAD.X R9, R4, 0x1, R11, P1 ;  /* 0x0000000104097824 */ /* 0x000fe400008e060b */
[----:B------:R-:W1:Y:S03]  /*16b0*/  @!P2 S2R R11, SR_CgaCtaId ;  /* 0x00000000000ba919 */ /* 0x000e660000008800 */
[----:B------:R-:W2:Y:S01]  /*16c0*/  SHFL.DOWN PT, R4, R9, 0x8, R7 ;  /* 0x0900000009047989 */ /* 0x000ea200000e0007 */
[----:B0-----:R-:W-:-:S04]  /*16d0*/  SEL R3, R3, RZ, !P0 ;  /* 0x000000ff03037207 */ /* 0x001fc80004000000 */
[----:B------:R-:W-:-:S05]  /*16e0*/  IADD3 R6, P1, PT, R3, R10, RZ ;  /* 0x0000000a03067210 */ /* 0x000fca0007f3e0ff */
[----:B------:R-:W0:Y:S01]  /*16f0*/  SHFL.DOWN PT, R3, R6, 0x10, R7 ;  /* 0x0a00000006037989 */ /* 0x000e2200000e0007 */
[----:B--2---:R-:W-:Y:S02]  /*1700*/  SEL R4, R4, RZ, !P0 ;  /* 0x000000ff04047207 */ /* 0x004fe40004000000 */
[----:B------:R-:W-:Y:S02]  /*1710*/  ISETP.GT.AND P0, PT, R2, R7, PT ;  /* 0x000000070200720c */ /* 0x000fe40003f04270 */
[----:B------:R-:W-:Y:S01]  /*1720*/  @!P2 MOV R2, 0x400 ;  /* 0x000004000002a802 */ /* 0x000fe20000000f00 */
[----:B------:R-:W-:Y:S01]  /*1730*/  IMAD.X R8, R4, 0x1, R9, P1 ;  /* 0x0000000104087824 */ /* 0x000fe200008e0609 */
[----:B------:R-:W-:Y:S02]  /*1740*/  @!P2 SHF.R.U32.HI R9, RZ, 0x2, R5 ;  /* 0x00000002ff09a819 */ /* 0x000fe40000011605 */
[----:B-1----:R-:W-:Y:S02]  /*1750*/  @!P2 LEA R10, R11, R2, 0x18 ;  /* 0x000000020b0aa211 */ /* 0x002fe400078ec0ff */
[----:B------:R-:W1:Y:S01]  /*1760*/  SHFL.DOWN PT, R4, R8, 0x10, R7 ;  /* 0x0a00000008047989 */ /* 0x000e6200000e0007 */
[----:B------:R-:W-:-:S05]  /*1770*/  @!P2 LOP3.LUT R9, R9, 0xf8, RZ, 0xc0, !PT ;  /* 0x000000f80909a812 */ /* 0x000fca00078ec0ff */
        /* <DEDUP_REMOVED lines=9> */
[----:B------:R-:W1:Y:S01]  /*1810*/  S2UR UR5, SR_CgaCtaId ;  /* 0x00000000000579c3 */ /* 0x000e620000008800 */
[----:B------:R-:W-:Y:S01]  /*1820*/  UMOV UR4, 0x400 ;  /* 0x0000040000047882 */ /* 0x000fe20000000000 */
[C---:B------:R-:W-:Y:S02]  /*1830*/  ISETP.GT.U32.AND P1, PT, R28.reuse, 0x20, PT ;  /* 0x000000201c00780c */ /* 0x040fe40003f24070 */
[C---:B------:R-:W-:Y:S02]  /*1840*/  ISETP.GT.U32.AND P2, PT, R28.reuse, 0x40, PT ;  /* 0x000000401c00780c */ /* 0x040fe40003f44070 */
[C---:B------:R-:W-:Y:S02]  /*1850*/  ISETP.GT.U32.AND P3, PT, R28.reuse, 0x80, PT ;  /* 0x000000801c00780c */ /* 0x040fe40003f64070 */
[C---:B------:R-:W-:Y:S02]  /*1860*/  ISETP.GT.U32.AND P5, PT, R28.reuse, 0x180, PT ;  /* 0x000001801c00780c */ /* 0x040fe40003fa4070 */
[----:B------:R-:W-:Y:S01]  /*1870*/  ISETP.GT.U32.AND P6, PT, R28, 0x1a0, PT ;  /* 0x000001a01c00780c */ /* 0x000fe20003fc4070 */
[----:B-1----:R-:W-:-:S09]  /*1880*/  ULEA UR4, UR5, UR4, 0x18 ;  /* 0x0000000405047291 */ /* 0x002fd2000f8ec0ff */
[----:B------:R-:W1:Y:S04]  /*1890*/  LDS.64 R12, [UR4+0x18] ;  /* 0x00001804ff0c7984 */ /* 0x000e680008000a00 */
[----:B------:R-:W2:Y:S04]  /*18a0*/  LDS.128 R16, [UR4+0x20] ;  /* 0x00002004ff107984 */ /* 0x000ea80008000c00 */
[----:B------:R-:W3:Y:S04]  /*18b0*/  LDS.128 R4, [UR4+0x30] ;  /* 0x00003004ff047984 */ /* 0x000ee80008000c00 */
[----:B0-----:R-:W0:Y:S04]  /*18c0*/  LDS.128 R8, [UR4+0x40] ;  /* 0x00004004ff087984 */ /* 0x001e280008000c00 */
[----:B------:R-:W-:Y:S01]  /*18d0*/  LDS.128 R24, [UR4+0x80] ;  /* 0x00008004ff187984 */ /* 0x000fe20008000c00 */
[----:B-1----:R-:W-:-:S02]  /*18e0*/  SEL R22, R12, RZ, P1 ;  /* 0x000000ff0c167207 */ /* 0x002fc40000800000 */
[----:B------:R-:W-:Y:S02]  /*18f0*/  SEL R23, R13, RZ, P1 ;  /* 0x000000ff0d177207 */ /* 0x000fe40000800000 */
[----:B--2---:R-:W-:Y:S01]  /*1900*/  SEL R21, R16, RZ, P2 ;  /* 0x000000ff10157207 */ /* 0x004fe20001000000 */
[----:B------:R-:W1:Y:S01]  /*1910*/  LDS.128 R12, [UR4+0x50] ;  /* 0x00005004ff0c7984 */ /* 0x000e620008000c00 */
[----:B------:R-:W-:Y:S02]  /*1920*/  ISETP.GT.U32.AND P1, PT, R28, 0x60, PT ;  /* 0x000000601c00780c */ /* 0x000fe40003f24070 */
        /* <DEDUP_REMOVED lines=9> */
[----:B------:R-:W-:-:S02]  /*19c0*/  ISETP.GT.U32.AND P1, PT, R28, 0xa0, PT ;  /* 0x000000a01c00780c */ /* 0x000fc40003f24070 */
[----:B------:R-:W-:Y:S02]  /*19d0*/  IADD3.X R3, PT, PT, R3, R20, R2, P3, P4 ;  /* 0x0000001403037210 */ /* 0x000fe40001fe8402 */
[----:B------:R-:W3:Y:S01]  /*19e0*/  LDS.128 R20, [UR4+0x70] ;  /* 0x00007004ff147984 */ /* 0x000ee20008000c00 */
[----:B------:R-:W-:Y:S02]  /*19f0*/  ISETP.GT.U32.AND P2, PT, R28, 0xc0, PT ;  /* 0x000000c01c00780c */ /* 0x000fe40003f44070 */
[----:B------:R-:W-:Y:S02]  /*1a00*/  SEL R5, R6, RZ, P1 ;  /* 0x000000ff06057207 */ /* 0x000fe40000800000 */
[----:B0-----:R-:W-:Y:S02]  /*1a10*/  SEL R2, R8, RZ, P2 ;  /* 0x000000ff08027207 */ /* 0x001fe40001000000 */
[----:B------:R-:W-:Y:S02]  /*1a20*/  SEL R7, R7, RZ, P1 ;  /* 0x000000ff07077207 */ /* 0x000fe40000800000 */
[----:B------:R-:W-:-:S02]  /*1a30*/  ISETP.GT.U32.AND P1, PT, R28, 0xe0, PT ;  /* 0x000000e01c00780c */ /* 0x000fc40003f24070 */
[----:B------:R-:W-:Y:S02]  /*1a40*/  IADD3 R2, P3, P4, R2, R4, R5 ;  /* 0x0000000402027210 */ /* 0x000fe40007c7e005 */
[----:B------:R-:W-:Y:S02]  /*1a50*/  SEL R6, R9, RZ, P2 ;  /* 0x000000ff09067207 */ /* 0x000fe40001000000 */
[----:B------:R-:W-:Y:S02]  /*1a60*/  ISETP.GT.U32.AND P2, PT, R28, 0x100, PT ;  /* 0x000001001c00780c */ /* 0x000fe40003f44070 */
[----:B------:R-:W-:Y:S02]  /*1a70*/  SEL R4, R10, RZ, P1 ;  /* 0x000000ff0a047207 */ /* 0x000fe40000800000 */
[----:B------:R-:W-:Y:S02]  /*1a80*/  SEL R10, R11, RZ, P1 ;  /* 0x000000ff0b0a7207 */ /* 0x000fe40000800000 */
[----:B------:R-:W-:-:S02]  /*1a90*/  ISETP.GT.U32.AND P1, PT, R28, 0x120, PT ;  /* 0x000001201c00780c */ /* 0x000fc40003f24070 */
[----:B------:R-:W-:Y:S02]  /*1aa0*/  IADD3.X R6, PT, PT, R6, R3, R7, P3, P4 ;  /* 0x0000000306067210 */ /* 0x000fe40001fe8407 */
[----:B-1----:R-:W-:Y:S02]  /*1ab0*/  SEL R3, R12, RZ, P2 ;  /* 0x000000ff0c037207 */ /* 0x002fe40001000000 */
[----:B------:R-:W-:Y:S02]  /*1ac0*/  SEL R7, R13, RZ, P2 ;  /* 0x000000ff0d077207 */ /* 0x000fe40001000000 */
[----:B------:R-:W-:Y:S02]  /*1ad0*/  ISETP.GT.U32.AND P2, PT, R28, 0x140, PT ;  /* 0x000001401c00780c */ /* 0x000fe40003f44070 */
[----:B------:R-:W-:Y:S02]  /*1ae0*/  SEL R5, R14, RZ, P1 ;  /* 0x000000ff0e057207 */ /* 0x000fe40000800000 */
[----:B------:R-:W-:-:S02]  /*1af0*/  SEL R15, R15, RZ, P1 ;  /* 0x000000ff0f0f7207 */ /* 0x000fc40000800000 */
[----:B------:R-:W-:Y:S02]  /*1b00*/  ISETP.GT.U32.AND P1, PT, R28, 0x160, PT ;  /* 0x000001601c00780c */ /* 0x000fe40003f24070 */
        /* <DEDUP_REMOVED lines=8> */
[----:B------:R-:W-:Y:S02]  /*1b90*/  ISETP.GT.U32.AND P2, PT, R28, 0x1c0, PT ;  /* 0x000001c01c00780c */ /* 0x000fe40003f44070 */
[----:B------:R-:W-:Y:S02]  /*1ba0*/  IADD3.X R6, PT, PT, R6, R7, R15, P1, P3 ;  /* 0x0000000706067210 */ /* 0x000fe40000fe640f */
[----:B------:R-:W-:-:S02]  /*1bb0*/  IADD3 R4, P3, P4, R4, R2, R3 ;  /* 0x0000000204047210 */ /* 0x000fc40007c7e003 */
[----:B------:R-:W-:Y:S02]  /*1bc0*/  SEL R2, R22, RZ, P6 ;  /* 0x000000ff16027207 */ /* 0x000fe40003000000 */
[----:B------:R-:W-:Y:S02]  /*1bd0*/  SEL R3, R24, RZ, P2 ;  /* 0x000000ff18037207 */ /* 0x000fe40001000000 */
[----:B------:R-:W-:Y:S02]  /*1be0*/  ISETP.GT.U32.AND P1, PT, R28, 0x1e0, PT ;  /* 0x000001e01c00780c */ /* 0x000fe40003f24070 */
        /* <DEDUP_REMOVED lines=11> */
.L_x_120:
[----:B------:R-:W0:Y:S01]  /*1ca0*/  S2R R5, SR_TID.X ;  /* 0x0000000000057919 */ /* 0x000e220000002100 */
[----:B------:R-:W1:Y:S01]  /*1cb0*/  LDC.64 R8, c[0x0][0x380] ;  /* 0x0000e000ff087b82 */ /* 0x000e620000000a00 */
[----:B0-----:R-:W-:-:S04]  /*1cc0*/  IMAD R3, R0, 0xe00, R5 ;  /* 0x00000e0000037824 */ /* 0x001fc800078e0205 */
[----:B-1----:R-:W-:-:S05]  /*1cd0*/  IMAD.WIDE.U32 R8, R3, 0x4, R8 ;  /* 0x0000000403087825 */ /* 0x002fca00078e0008 */
[----:B------:R-:W2:Y:S04]  /*1ce0*/  LDG.E R14, desc[UR6][R8.64] ;  /* 0x00000006080e7981 */ /* 0x000ea8000c1e1900 */
[----:B------:R-:W3:Y:S04]  /*1cf0*/  LDG.E R3, desc[UR6][R8.64+0x800] ;  /* 0x0008000608037981 */ /* 0x000ee8000c1e1900 */
[----:B------:R-:W4:Y:S04]  /*1d00*/  LDG.E R4, desc[UR6][R8.64+0x1000] ;  /* 0x0010000608047981 */ /* 0x000f28000c1e1900 */
[----:B------:R-:W5:Y:S04]  /*1d10*/  LDG.E R10, desc[UR6][R8.64+0x1800] ;  /* 0x00180006080a7981 */ /* 0x000f68000c1e1900 */
[----:B------:R-:W5:Y:S04]  /*1d20*/  LDG.E R11, desc[UR6][R8.64+0x2000] ;  /* 0x00200006080b7981 */ /* 0x000f68000c1e1900 */
[----:B------:R-:W5:Y:S04]  /*1d30*/  LDG.E R12, desc[UR6][R8.64+0x2800] ;  /* 0x00280006080c7981 */ /* 0x000f68000c1e1900 */
[----:B------:R-:W5:Y:S01]  /*1d40*/  LDG.E R13, desc[UR6][R8.64+0x3000] ;  /* 0x00300006080d7981 */ /* 0x000f62000c1e1900 */
[----:B--2---:R-:W-:-:S02]  /*1d50*/  FSETP.GT.AND P0, PT, R14, RZ, PT ;  /* 0x000000ff0e00720b */ /* 0x004fc40003f04000 */
[----:B---3--:R-:W-:Y:S02]  /*1d60*/  FSETP.GT.AND P1, PT, R3, RZ, PT ;  /* 0x000000ff0300720b */ /* 0x008fe40003f24000 */
[----:B------:R-:W-:Y:S02]  /*1d70*/  SEL R14, RZ, 0x1, !P0 ;  /* 0x00000001ff0e7807 */ /* 0x000fe40004000000 */
[----:B----4-:R-:W-:Y:S02]  /*1d80*/  FSETP.GT.AND P2, PT, R4, RZ, PT ;  /* 0x000000ff0400720b */ /* 0x010fe40003f44000 */
[----:B------:R-:W-:Y:S02]  /*1d90*/  SEL R4, RZ, 0x1, !P1 ;  /* 0x00000001ff047807 */ /* 0x000fe40004800000 */
[----:B------:R-:W-:Y:S02]  /*1da0*/  SEL R3, RZ, 0x1, !P2 ;  /* 0x00000001ff037807 */ /* 0x000fe40005000000 */
[----:B-----5:R-:W-:-:S02]  /*1db0*/  FSETP.GT.AND P2, PT, R10, RZ, PT ;  /* 0x000000ff0a00720b */ /* 0x020fc40003f44000 */
[----:B------:R-:W-:Y:S02]  /*1dc0*/  IADD3 R3, P1, P0, R3, R4, R14 ;  /* 0x0000000403037210 */ /* 0x000fe4000783e00e */
[----:B------:R-:W-:Y:S02]  /*1dd0*/  FSETP.GT.AND P3, PT, R11, RZ, PT ;  /* 0x000000ff0b00720b */ /* 0x000fe40003f64000 */
[----:B------:R-:W-:Y:S02]  /*1de0*/  IADD3.X R26, PT, PT, RZ, RZ, RZ, P1, P0 ;  /* 0x000000ffff1a7210 */ /* 0x000fe40000fe04ff */
[----:B------:R-:W-:Y:S02]  /*1df0*/  ISETP.GE.U32.AND P0, PT, R28, R2, PT ;  /* 0x000000021c00720c */ /* 0x000fe40003f06070 */
[----:B------:R-:W-:Y:S02]  /*1e00*/  FSETP.GT.AND P4, PT, R12, RZ, PT ;  /* 0x000000ff0c00720b */ /* 0x000fe40003f84000 */
[----:B------:R-:W-:-:S02]  /*1e10*/  FSETP.GT.AND P5, PT, R13, RZ, PT ;  /* 0x000000ff0d00720b */ /* 0x000fc40003fa4000 */
[----:B------:R-:W-:Y:S02]  /*1e20*/  SEL R9, RZ, 0x1, !P2 ;  /* 0x00000001ff097807 */ /* 0x000fe40005000000 */
[----:B------:R-:W-:Y:S02]  /*1e30*/  SEL R10, RZ, 0x1, !P3 ;  /* 0x00000001ff0a7807 */ /* 0x000fe40005800000 */
[----:B------:R-:W-:Y:S02]  /*1e40*/  SEL R8, RZ, 0x1, !P4 ;  /* 0x00000001ff087807 */ /* 0x000fe40006000000 */
[----:B------:R-:W-:Y:S02]  /*1e50*/  SEL R4, RZ, 0x1, !P5 ;  /* 0x00000001ff047807 */ /* 0x000fe40006800000 */
[----:B------:R-:W-:-:S04]  /*1e60*/  IADD3 R3, P2, P3, R10, R3, R9 ;  /* 0x000000030a037210 */ /* 0x000fc80007b5e009 */
[----:B------:R-:W-:Y:S02]  /*1e70*/  IADD3 R3, P1, P4, R4, R3, R8 ;  /* 0x0000000304037210 */ /* 0x000fe40007c3e008 */
[----:B------:R-:W-:-:S04]  /*1e80*/  IADD3.X R26, PT, PT, RZ, R26, RZ, P2, P3 ;  /* 0x0000001aff1a7210 */ /* 0x000fc800017e64ff */
[----:B------:R-:W-:Y:S01]  /*1e90*/  IADD3.X R26, PT, PT, RZ, R26, RZ, P1, P4 ;  /* 0x0000001aff1a7210 */ /* 0x000fe20000fe84ff */
[----:B------:R-:W-:Y:S06]  /*1ea0*/  @!P0 BRA `(.L_x_136) ;  /* 0x00000010008c8947 */ /* 0x000fec0003800000 */
[----:B------:R-:W-:Y:S01]  /*1eb0*/  IMAD.IADD R10, R0, 0x1, R7 ;  /* 0x00000001000a7824 */ /* 0x000fe200078e0207 */
[----:B------:R-:W0:Y:S01]  /*1ec0*/  LDC R8, c[0x0][0x3b0] ;  /* 0x0000ec00ff087b82 */ /* 0x000e220000000800 */
[----:B------:R-:W-:Y:S01]  /*1ed0*/  VIADD R14, R6, 0xfffff200 ;  /* 0xfffff200060e7836 */ /* 0x000fe20000000000 */
[----:B------:R-:W-:Y:S01]  /*1ee0*/  LOP3.LUT R7, RZ, R5, RZ, 0x33, !PT ;  /* 0x00000005ff077212 */ /* 0x000fe200078e33ff */
[----:B------:R-:W-:Y:S01]  /*1ef0*/  IMAD R10, R10, 0xe00, RZ ;  /* 0x00000e000a0a7824 */ /* 0x000fe200078e02ff */
[----:B------:R-:W1:Y:S02]  /*1f00*/  LDCU.64 UR8, c[0x0][0x380] ;  /* 0x00007000ff0877ac */ /* 0x000e640008000a00 */
[----:B------:R-:W-:Y:S01]  /*1f10*/  IADD3 R7, PT, PT, -R2, R6, R7 ;  /* 0x0000000602077210 */ /* 0x000fe20007ffe107 */
[----:B------:R-:W-:Y:S01]  /*1f20*/  IMAD.MOV.U32 R9, RZ, RZ, R10 ;  /* 0x000000ffff097224 */ /* 0x000fe200078e000a */
[C---:B------:R-:W-:Y:S01]  /*1f30*/  ISETP.GT.U32.AND P0, PT, R10.reuse, R14, PT ;  /* 0x0000000e0a00720c */ /* 0x040fe20003f04070 */
[----:B------:R-:W-:Y:S01]  /*1f40*/  UMOV UR4, URZ ;  /* 0x000000ff00047c82 */ /* 0x000fe20008000000 */
[----:B------:R-:W-:Y:S01]  /*1f50*/  IADD3 R11, PT, PT, R10, 0x1000, R5 ;  /* 0x000010000a0b7810 */ /* 0x000fe20007ffe005 */
[----:B------:R-:W-:-:S02]  /*1f60*/  IMAD R4, R0, -0xe00, R7 ;  /* 0xfffff20000047824 */ /* 0x000fc400078e0207 */
[----:B------:R-:W-:-:S08]  /*1f70*/  IMAD.MOV.U32 R7, RZ, RZ, R10 ;  /* 0x000000ffff077224 */ /* 0x000fd000078e000a */
[----:B------:R-:W-:Y:S05]  /*1f80*/  @P0 BRA `(.L_x_137) ;  /* 0x0000000000b00947 */ /* 0x000fea0003800000 */
.L_x_138:
[----:B------:R-:W-:-:S05]  /*1f90*/  IADD3 R6, P0, PT, R5, R9, RZ ;  /* 0x0000000905067210 */ /* 0x000fca0007f1e0ff */
[----:B------:R-:W-:Y:S01]  /*1fa0*/  IMAD.X R13, RZ, RZ, RZ, P0 ;  /* 0x000000ffff0d7224 */ /* 0x000fe200000e06ff */
[----:B-1----:R-:W-:-:S04]  /*1fb0*/  LEA R12, P0, R6, UR8, 0x2 ;  /* 0x00000008060c7c11 */ /* 0x002fc8000f8010ff */
[----:B------:R-:W-:-:S05]  /*1fc0*/  LEA.HI.X R13, R6, UR9, R13, 0x2, P0 ;  /* 0x00000009060d7c11 */ /* 0x000fca00080f140d */
        /* <DEDUP_REMOVED lines=18> */
[----:B-1----:R-:W-:Y:S01]  /*20f0*/  IADD3 R12, P2, P3, R6, R3, R15 ;  /* 0x00000003060c7210 */ /* 0x002fe20007b5e00f */
[----:B0-----:R-:W-:Y:S01]  /*2100*/  IMAD.MOV.U32 R6, RZ, RZ, R8 ;  /* 0x000000ffff067224 */ /* 0x001fe200078e0008 */
[----:B------:R-:W-:-:S02]  /*2110*/  SEL R13, RZ, 0x1, !P4 ;  /* 0x00000001ff0d7807 */ /* 0x000fc40006000000 */
[----:B------:R-:W-:Y:S02]  /*2120*/  SEL R3, RZ, 0x1, !P5 ;  /* 0x00000001ff037807 */ /* 0x000fe40006800000 */
[----:B------:R-:W-:Y:S02]  /*2130*/  IADD3.X R26, PT, PT, RZ, R26, RZ, P0, P1 ;  /* 0x0000001aff1a7210 */ /* 0x000fe400007e24ff */
[----:B------:R-:W-:Y:S01]  /*2140*/  IADD3 R12, P5, P4, R3, R12, R13 ;  /* 0x0000000c030c7210 */ /* 0x000fe20007cbe00d */
[----:B------:R-:W-:Y:S01]  /*2150*/  IMAD.IADD R3, R6, 0x1, -R9 ;  /* 0x0000000106037824 */ /* 0x000fe200078e0a09 */
[----:B------:R-:W-:Y:S02]  /*2160*/  FSETP.GT.AND P6, PT, R19, RZ, PT ;  /* 0x000000ff1300720b */ /* 0x000fe40003fc4000 */
[----:B------:R-:W-:Y:S02]  /*2170*/  IADD3.X R26, PT, PT, RZ, R26, RZ, P2, P3 ;  /* 0x0000001aff1a7210 */ /* 0x000fe400017e64ff */
[----:B------:R-:W-:-:S02]  /*2180*/  ISETP.GE.U32.AND P0, PT, R3, R2, PT ;  /* 0x000000020300720c */ /* 0x000fc40003f06070 */
[----:B------:R-:W-:Y:S02]  /*2190*/  SEL R13, RZ, 0x1, !P6 ;  /* 0x00000001ff0d7807 */ /* 0x000fe40007000000 */
[----:B------:R-:W-:Y:S02]  /*21a0*/  IADD3.X R26, PT, PT, RZ, R26, RZ, P5, P4 ;  /* 0x0000001aff1a7210 */ /* 0x000fe40002fe84ff */
[----:B------:R-:W-:-:S05]  /*21b0*/  IADD3 R3, P1, PT, R12, R13, RZ ;  /* 0x0000000d0c037210 */ /* 0x000fca0007f3e0ff */
[----:B------:R-:W-:Y:S02]  /*21c0*/  IMAD.X R26, RZ, RZ, R26, P1 ;  /* 0x000000ffff1a7224 */ /* 0x000fe400008e061a */
[----:B------:R-:W-:Y:S06]  /*21d0*/  @!P0 BRA `(.L_x_136) ;  /* 0x0000000c00c08947 */ /* 0x000fec0003800000 */
[C---:B------:R-:W-:Y:S01]  /*21e0*/  IMAD.IADD R9, R2.reuse, 0x1, R9 ;  /* 0x0000000102097824 */ /* 0x040fe200078e0209 */
[----:B------:R-:W-:Y:S01]  /*21f0*/  UIADD3 UR4, UPT, UPT, UR4, 0x1, URZ ;  /* 0x0000000104047890 */ /* 0x000fe2000fffe0ff */
[----:B------:R-:W-:Y:S02]  /*2200*/  IMAD.IADD R7, R2, 0x1, R7 ;  /* 0x0000000102077824 */ /* 0x000fe400078e0207 */
[----:B------:R-:W-:Y:S01]  /*2210*/  IMAD.IADD R4, R4, 0x1, -R2 ;  /* 0x0000000104047824 */ /* 0x000fe200078e0a02 */
[----:B------:R-:W-:Y:S01]  /*2220*/  ISETP.GT.U32.AND P0, PT, R9, R14, PT ;  /* 0x0000000e0900720c */ /* 0x000fe20003f04070 */
[----:B------:R-:W-:-:S12]  /*2230*/  IMAD.IADD R11, R2, 0x1, R11 ;  /* 0x00000001020b7824 */ /* 0x000fd800078e020b */
[----:B------:R-:W-:Y:S05]  /*2240*/  @!P0 BRA `(.L_x_138) ;  /* 0xfffffffc00508947 */ /* 0x000fea000383ffff */
.L_x_137:
[----:B------:R-:W-:Y:S01]  /*2250*/  IMAD.IADD R2, R6, 0x1, -R9 ;  /* 0x0000000106027824 */ /* 0x000fe200078e0a09 */
[----:B------:R-:W-:Y:S04]  /*2260*/  BSSY.RECONVERGENT B1, `(.L_x_136) ;  /* 0x00000e7000017945 */ /* 0x000fe80003800200 */
[----:B------:R-:W-:-:S04]  /*2270*/  ISETP.GE.AND P0, PT, R5, R2, PT ;  /* 0x000000020500720c */ /* 0x000fc80003f06270 */
[----:B------:R-:W-:-:S13]  /*2280*/  ISETP.GE.U32.OR P0, PT, R9, R6, P0 ;  /* 0x000000060900720c */ /* 0x000fda0000706470 */
[----:B------:R-:W-:Y:S05]  /*2290*/  @P0 BRA `(.L_x_139) ;  /* 0x0000000c008c0947 */ /* 0x000fea0003800000 */
[----:B------:R-:W2:Y:S01]  /*22a0*/  LDC R2, c[0x0][0x3b4] ;  /* 0x0000ed00ff027b82 */ /* 0x000ea20000000800 */
[----:B------:R-:W-:Y:S01]  /*22b0*/  LOP3.LUT R13, RZ, R5, RZ, 0x33, !PT ;  /* 0x00000005ff0d7212 */ /* 0x000fe200078e33ff */
[----:B------:R-:W-:Y:S03]  /*22c0*/  BSSY.RECONVERGENT B2, `(.L_x_140) ;  /* 0x0000075000027945 */ /* 0x000fe60003800200 */
[----:B------:R-:W-:Y:S01]  /*22d0*/  IADD3 R6, PT, PT, -R10, R6, R13 ;  /* 0x000000060a067210 */ /* 0x000fe20007ffe10d */
[----:B--2---:R-:W-:-:S04]  /*22e0*/  IMAD R13, R2, UR4, RZ ;  /* 0x00000004020d7c24 */ /* 0x004fc8000f8e02ff */
[----:B------:R-:W-:-:S05]  /*22f0*/  IMAD R6, R13, -0xe00, R6 ;  /* 0xfffff2000d067824 */ /* 0x000fca00078e0206 */
[C---:B------:R-:W-:Y:S02]  /*2300*/  ISETP.GE.U32.AND P0, PT, R6.reuse, 0x1e00, PT ;  /* 0x00001e000600780c */ /* 0x040fe40003f06070 */
[----:B0-----:R-:W-:Y:S01]  /*2310*/  LEA.HI R8, R6, 0x1, RZ, 0x17 ;  /* 0x0000000106087811 */ /* 0x001fe200078fb8ff */
[----:B------:R-:W-:-:S03]  /*2320*/  IMAD.MOV.U32 R6, RZ, RZ, R5 ;  /* 0x000000ffff067224 */ /* 0x000fc600078e0005 */
[----:B------:R-:W-:-:S07]  /*2330*/  LOP3.LUT R10, R8, 0xf, RZ, 0xc0, !PT ;  /* 0x0000000f080a7812 */ /* 0x000fce00078ec0ff */
[----:B------:R-:W-:Y:S05]  /*2340*/  @!P0 BRA `(.L_x_141) ;  /* 0x0000000400b08947 */ /* 0x000fea0003800000 */
[----:B------:R-:W0:Y:S01]  /*2350*/  LDC.64 R12, c[0x0][0x380] ;  /* 0x0000e000ff0c7b82 */ /* 0x000e220000000a00 */
[----:B------:R-:W-:Y:S01]  /*2360*/  LEA.HI R2, R4, 0x1, RZ, 0x17 ;  /* 0x0000000104027811 */ /* 0x000fe200078fb8ff */
[----:B------:R-:W-:Y:S01]  /*2370*/  BSSY.RECONVERGENT B3, `(.L_x_142) ;  /* 0x0000068000037945 */ /* 0x000fe20003800200 */
[----:B------:R-:W-:Y:S02]  /*2380*/  LOP3.LUT R6, R5, 0x1000, RZ, 0xfc, !PT ;  /* 0x0000100005067812 */ /* 0x000fe400078efcff */
[----:B------:R-:W-:-:S05]  /*2390*/  LOP3.LUT R2, R2, 0xfffff0, RZ, 0xc0, !PT ;  /* 0x00fffff002027812 */ /* 0x000fca00078ec0ff */
[----:B------:R-:W-:-:S07]  /*23a0*/  IMAD.MOV R2, RZ, RZ, -R2 ;  /* 0x000000ffff027224 */ /* 0x000fce00078e0a02 */
.L_x_143:
[C---:B------:R-:W-:Y:S02]  /*23b0*/  VIADD R19, R11.reuse, 0xfffff200 ;  /* 0xfffff2000b137836 */ /* 0x040fe40000000000 */
[----:B------:R-:W-:Y:S02]  /*23c0*/  VIADD R21, R11, 0xfffff000 ;  /* 0xfffff0000b157836 */ /* 0x000fe40000000000 */
[----:B0-----:R-:W-:-:S04]  /*23d0*/  IMAD.WIDE.U32 R18, R19, 0x4, R12 ;  /* 0x0000000413127825 */ /* 0x001fc800078e000c */
[--C-:B------:R-:W-:Y:S02]  /*23e0*/  IMAD.WIDE.U32 R20, R21, 0x4, R12.reuse ;  /* 0x0000000415147825 */ /* 0x100fe400078e000c */
[----:B------:R-:W2:Y:S02]  /*23f0*/  LDG.E R18, desc[UR6][R18.64] ;  /* 0x0000000612127981 */ /* 0x000ea4000c1e1900 */
[C---:B------:R-:W-:Y:S02]  /*2400*/  VIADD R15, R11.reuse, 0xfffff400 ;  /* 0xfffff4000b0f7836 */ /* 0x040fe40000000000 */
[----:B------:R-:W-:Y:S01]  /*2410*/  VIADD R25, R11, 0xfffff600 ;  /* 0xfffff6000b197836 */ /* 0x000fe20000000000 */
[----:B------:R-:W3:Y:S01]  /*2420*/  LDG.E R27, desc[UR6][R20.64] ;  /* 0x00000006141b7981 */ /* 0x000ee2000c1e1900 */
[----:B------:R-:W-:-:S04]  /*2430*/  IMAD.WIDE.U32 R14, R15, 0x4, R12 ;  /* 0x000000040f0e7825 */ /* 0x000fc800078e000c */
[----:B------:R-:W-:Y:S02]  /*2440*/  IMAD.WIDE.U32 R24, R25, 0x4, R12 ;  /* 0x0000000419187825 */ /* 0x000fe400078e000c */
[----:B------:R0:W4:Y:S04]  /*2450*/  LDG.E R14, desc[UR6][R14.64] ;  /* 0x000000060e0e7981 */ /* 0x000128000c1e1900 */
[----:B------:R5:W4:Y:S01]  /*2460*/  LDG.E R24, desc[UR6][R24.64] ;  /* 0x0000000618187981 */ /* 0x000b22000c1e1900 */
[----:B------:R-:W-:-:S04]  /*2470*/  VIADD R17, R11, 0xfffff800 ;  /* 0xfffff8000b117836 */ /* 0x000fc80000000000 */
[----:B------:R-:W-:-:S06]  /*2480*/  IMAD.WIDE.U32 R16, R17, 0x4, R12 ;  /* 0x0000000411107825 */ /* 0x000fcc00078e000c */
[----:B------:R1:W4:Y:S01]  /*2490*/  LDG.E R16, desc[UR6][R16.64] ;  /* 0x0000000610107981 */ /* 0x000322000c1e1900 */
[----:B------:R-:W-:-:S04]  /*24a0*/  VIADD R23, R11, 0xfffffa00 ;  /* 0xfffffa000b177836 */ /* 0x000fc80000000000 */
[----:B------:R-:W-:-:S04]  /*24b0*/  IMAD.WIDE.U32 R22, R23, 0x4, R12 ;  /* 0x0000000417167825 */ /* 0x000fc800078e000c */
[C---:B------:R-:W-:Y:S01]  /*24c0*/  VIADD R29, R11.reuse, 0xfffffc00 ;  /* 0xfffffc000b1d7836 */ /* 0x040fe20000000000 */
[----:B------:R1:W4:Y:S01]  /*24d0*/  LDG.E R19, desc[UR6][R22.64] ;  /* 0x0000000616137981 */ /* 0x000322000c1e1900 */
[----:B0-----:R-:W-:Y:S02]  /*24e0*/  VIADD R15, R11, 0xfffffe00 ;  /* 0xfffffe000b0f7836 */ /* 0x001fe40000000000 */
[----:B------:R-:W-:-:S04]  /*24f0*/  IMAD.WIDE.U32 R20, R29, 0x4, R12 ;  /* 0x000000041d147825 */ /* 0x000fc800078e000c */
[----:B------:R-:W-:Y:S01]  /*2500*/  VIADD R29, R11, 0x400 ;  /* 0x000004000b1d7836 */ /* 0x000fe20000000000 */
[----:B--2---:R-:W-:Y:S02]  /*2510*/  FSETP.GT.AND P1, PT, R18, RZ, PT ;  /* 0x000000ff1200720b */ /* 0x004fe40003f24000 */
[----:B------:R0:W2:Y:S01]  /*2520*/  LDG.E R18, desc[UR6][R20.64] ;  /* 0x0000000614127981 */ /* 0x0000a2000c1e1900 */
[----:B---3--:R-:W-:Y:S02]  /*2530*/  FSETP.GT.AND P0, PT, R27, RZ, PT ;  /* 0x000000ff1b00720b */ /* 0x008fe40003f04000 */
[----:B------:R-:W-:Y:S02]  /*2540*/  SEL R28, RZ, 0x1, !P1 ;  /* 0x00000001ff1c7807 */ /* 0x000fe40004800000 */
[----:B-----5:R-:W-:Y:S02]  /*2550*/  SEL R25, RZ, 0x1, !P0 ;  /* 0x00000001ff197807 */ /* 0x020fe40004000000 */
[----:B----4-:R-:W-:-:S02]  /*2560*/  FSETP.GT.AND P0, PT, R14, RZ, PT ;  /* 0x000000ff0e00720b */ /* 0x010fc40003f04000 */
[----:B------:R-:W-:Y:S02]  /*2570*/  FSETP.GT.AND P1, PT, R24, RZ, PT ;  /* 0x000000ff1800720b */ /* 0x000fe40003f24000 */
[----:B-1----:R-:W-:Y:S02]  /*2580*/  IADD3 R17, P3, P2, R28, R3, R25 ;  /* 0x000000031c117210 */ /* 0x002fe40007a7e019 */
[----:B------:R-:W-:Y:S02]  /*2590*/  SEL R22, RZ, 0x1, !P0 ;  /* 0x00000001ff167807 */ /* 0x000fe40004000000 */
[----:B------:R-:W-:Y:S01]  /*25a0*/  SEL R25, RZ, 0x1, !P1 ;  /* 0x00000001ff197807 */ /* 0x000fe20004800000 */
[----:B------:R-:W-:-:S03]  /*25b0*/  IMAD.WIDE.U32 R14, R15, 0x4, R12 ;  /* 0x000000040f0e7825 */ /* 0x000fc600078e000c */
[----:B------:R-:W-:Y:S01]  /*25c0*/  IADD3 R25, P4, P6, R25, R17, R22 ;  /* 0x0000001119197210 */ /* 0x000fe20007e9e016 */
[C---:B------:R-:W-:Y:S01]  /*25d0*/  VIADD R3, R11.reuse, 0x200 ;  /* 0x000002000b037836 */ /* 0x040fe20000000000 */
[----:B------:R1:W3:Y:S01]  /*25e0*/  LDG.E R27, desc[UR6][R14.64] ;  /* 0x000000060e1b7981 */ /* 0x0002e2000c1e1900 */
[C---:B------:R-:W-:Y:S02]  /*25f0*/  VIADD R17, R11.reuse, 0x600 ;  /* 0x000006000b117836 */ /* 0x040fe40000000000 */
[----:B------:R-:W-:-:S04]  /*2600*/  IMAD.WIDE.U32 R22, R11, 0x4, R12 ;  /* 0x000000040b167825 */ /* 0x000fc800078e000c */
[--C-:B0-----:R-:W-:Y:S02]  /*2610*/  IMAD.WIDE.U32 R20, R3, 0x4, R12.reuse ;  /* 0x0000000403147825 */ /* 0x101fe400078e000c */
[----:B------:R-:W4:Y:S02]  /*2620*/  LDG.E R3, desc[UR6][R22.64] ;  /* 0x0000000616037981 */ /* 0x000f24000c1e1900 */
[--C-:B------:R-:W-:Y:S02]  /*2630*/  IMAD.WIDE.U32 R28, R29, 0x4, R12.reuse ;  /* 0x000000041d1c7825 */ /* 0x100fe400078e000c */
[----:B------:R0:W5:Y:S02]  /*2640*/  LDG.E R24, desc[UR6][R20.64] ;  /* 0x0000000614187981 */ /* 0x000164000c1e1900 */
[--C-:B-1----:R-:W-:Y:S02]  /*2650*/  IMAD.WIDE.U32 R14, R17, 0x4, R12.reuse ;  /* 0x00000004110e7825 */ /* 0x102fe400078e000c */
[----:B------:R-:W5:Y:S02]  /*2660*/  LDG.E R28, desc[UR6][R28.64] ;  /* 0x000000061c1c7981 */ /* 0x000f64000c1e1900 */
[C---:B------:R-:W-:Y:S01]  /*2670*/  VIADD R17, R11.reuse, 0x800 ;  /* 0x000008000b117836 */ /* 0x040fe20000000000 */
[----:B------:R-:W-:Y:S01]  /*2680*/  FSETP.GT.AND P5, PT, R16, RZ, PT ;  /* 0x000000ff1000720b */ /* 0x000fe20003fa4000 */
[----:B0-----:R-:W-:Y:S01]  /*2690*/  VIADD R21, R11, 0xa00 ;  /* 0x00000a000b157836 */ /* 0x001fe20000000000 */
[----:B------:R0:W5:Y:S02]  /*26a0*/  LDG.E R29, desc[UR6][R14.64] ;  /* 0x000000060e1d7981 */ /* 0x000164000c1e1900 */
[----:B0-----:R-:W-:-:S04]  /*26b0*/  IMAD.WIDE.U32 R14, R17, 0x4, R12 ;  /* 0x00000004110e7825 */ /* 0x001fc800078e000c */
[--C-:B------:R-:W-:Y:S02]  /*26c0*/  IMAD.WIDE.U32 R16, R21, 0x4, R12.reuse ;  /* 0x0000000415107825 */ /* 0x100fe400078e000c */
[----:B------:R0:W5:Y:S02]  /*26d0*/  LDG.E R14, desc[UR6][R14.64] ;  /* 0x000000060e0e7981 */ /* 0x000164000c1e1900 */
[----:B------:R-:W-:Y:S02]  /*26e0*/  VIADD R21, R11, 0xc00 ;  /* 0x00000c000b157836 */ /* 0x000fe40000000000 */
[----:B------:R1:W5:Y:S02]  /*26f0*/  LDG.E R16, desc[UR6][R16.64] ;  /* 0x0000000610107981 */ /* 0x000364000c1e1900 */
[----:B------:R-:W-:-:S04]  /*2700*/  IMAD.WIDE.U32 R20, R21, 0x4, R12 ;  /* 0x0000000415147825 */ /* 0x000fc800078e000c */
[----:B------:R-:W-:Y:S02]  /*2710*/  VIADD R23, R11, 0xe00 ;  /* 0x00000e000b177836 */ /* 0x000fe40000000000 */
[----:B------:R-:W5:Y:S02]  /*2720*/  LDG.E R20, desc[UR6][R20.64] ;  /* 0x0000000614147981 */ /* 0x000f64000c1e1900 */
[----:B------:R-:W-:-:S06]  /*2730*/  IMAD.WIDE.U32 R22, R23, 0x4, R12 ;  /* 0x0000000417167825 */ /* 0x000fcc00078e000c */
[----:B------:R-:W5:Y:S01]  /*2740*/  LDG.E R22, desc[UR6][R22.64] ;  /* 0x0000000616167981 */ /* 0x000f62000c1e1900 */
[----:B------:R-:W-:Y:S02]  /*2750*/  FSETP.GT.AND P0, PT, R19, RZ, PT ;  /* 0x000000ff1300720b */ /* 0x000fe40003f04000 */
[----:B------:R-:W-:Y:S02]  /*2760*/  SEL R19, RZ, 0x1, !P5 ;  /* 0x00000001ff137807 */ /* 0x000fe40006800000 */
[----:B------:R-:W-:Y:S02]  /*2770*/  IADD3.X R26, PT, PT, RZ, R26, RZ, P3, P2 ;  /* 0x0000001aff1a7210 */ /* 0x000fe40001fe44ff */
[----:B0-----:R-:W-:Y:S02]  /*2780*/  SEL R15, RZ, 0x1, !P0 ;  /* 0x00000001ff0f7807 */ /* 0x001fe40004000000 */
[----:B------:R-:W-:Y:S01]  /*2790*/  IADD3.X R26, PT, PT, RZ, R26, RZ, P4, P6 ;  /* 0x0000001aff1a7210 */ /* 0x000fe200027ec4ff */
[----:B------:R-:W-:-:S02]  /*27a0*/  VIADD R2, R2, 0x10 ;  /* 0x0000001002027836 */ /* 0x000fc40000000000 */
[----:B------:R-:W-:Y:S02]  /*27b0*/  VIADD R6, R6, 0x2000 ;  /* 0x0000200006067836 */ /* 0x000fe40000000000 */
[----:B------:R-:W-:Y:S01]  /*27c0*/  VIADD R11, R11, 0x2000 ;  /* 0x000020000b0b7836 */ /* 0x000fe20000000000 */
[----:B--2---:R-:W-:-:S04]  /*27d0*/  FSETP.GT.AND P1, PT, R18, RZ, PT ;  /* 0x000000ff1200720b */ /* 0x004fc80003f24000 */
[----:B------:R-:W-:Y:S02]  /*27e0*/  SEL R18, RZ, 0x1, !P1 ;  /* 0x00000001ff127807 */ /* 0x000fe40004800000 */
[----:B------:R-:W-:-:S04]  /*27f0*/  IADD3 R25, P1, P0, R15, R25, R19 ;  /* 0x000000190f197210 */ /* 0x000fc8000783e013 */
[----:B------:R-:W-:Y:S02]  /*2800*/  IADD3.X R26, PT, PT, RZ, R26, RZ, P1, P0 ;  /* 0x0000001aff1a7210 */ /* 0x000fe40000fe04ff */
[----:B---3--:R-:W-:-:S04]  /*2810*/  FSETP.GT.AND P5, PT, R27, RZ, PT ;  /* 0x000000ff1b00720b */ /* 0x008fc80003fa4000 */
[----:B-1----:R-:W-:Y:S02]  /*2820*/  SEL R17, RZ, 0x1, !P5 ;  /* 0x00000001ff117807 */ /* 0x002fe40006800000 */
[----:B----4-:R-:W-:Y:S02]  /*2830*/  FSETP.GT.AND P5, PT, R3, RZ, PT ;  /* 0x000000ff0300720b */ /* 0x010fe40003fa4000 */
[----:B-----5:R-:W-:Y:S02]  /*2840*/  FSETP.GT.AND P6, PT, R24, RZ, PT ;  /* 0x000000ff1800720b */ /* 0x020fe40003fc4000 */
[----:B------:R-:W-:Y:S02]  /*2850*/  SEL R24, RZ, 0x1, !P5 ;  /* 0x00000001ff187807 */ /* 0x000fe40006800000 */
[----:B------:R-:W-:Y:S02]  /*2860*/  FSETP.GT.AND P4, PT, R28, RZ, PT ;  /* 0x000000ff1c00720b */ /* 0x000fe40003f84000 */
[----:B------:R-:W-:-:S02]  /*2870*/  IADD3 R17, P3, P2, R17, R25, R18 ;  /* 0x0000001911117210 */ /* 0x000fc40007a7e012 */
[----:B------:R-:W-:Y:S02]  /*2880*/  SEL R15, RZ, 0x1, !P6 ;  /* 0x00000001ff0f7807 */ /* 0x000fe40007000000 */
[----:B------:R-:W-:Y:S02]  /*2890*/  SEL R18, RZ, 0x1, !P4 ;  /* 0x00000001ff127807 */ /* 0x000fe40006000000 */
[----:B------:R-:W-:-:S04]  /*28a0*/  FSETP.GT.AND P5, PT, R29, RZ, PT ;  /* 0x000000ff1d00720b */ /* 0x000fc80003fa4000 */
[----:B------:R-:W-:Y:S02]  /*28b0*/  SEL R3, RZ, 0x1, !P5 ;  /* 0x00000001ff037807 */ /* 0x000fe40006800000 */
[----:B------:R-:W-:Y:S02]  /*28c0*/  IADD3 R15, P4, P5, R15, R17, R24 ;  /* 0x000000110f0f7210 */ /* 0x000fe40007d9e018 */
[----:B------:R-:W-:Y:S02]  /*28d0*/  IADD3.X R26, PT, PT, RZ, R26, RZ, P3, P2 ;  /* 0x0000001aff1a7210 */ /* 0x000fe40001fe44ff */
[----:B------:R-:W-:Y:S02]  /*28e0*/  FSETP.GT.AND P6, PT, R14, RZ, PT ;  /* 0x000000ff0e00720b */ /* 0x000fe40003fc4000 */
        /* <DEDUP_REMOVED lines=9> */
[----:B------:R-:W-:Y:S02]  /*2980*/  FSETP.GT.AND P2, PT, R22, RZ, PT ;  /* 0x000000ff1600720b */ /* 0x000fe40003f44000 */
[----:B------:R-:W-:Y:S02]  /*2990*/  IADD3.X R26, PT, PT, RZ, R26, RZ, P1, P6 ;  /* 0x0000001aff1a7210 */ /* 0x000fe40000fec4ff */
[----:B------:R-:W-:Y:S02]  /*29a0*/  SEL R3, RZ, 0x1, !P2 ;  /* 0x00000001ff037807 */ /* 0x000fe40005000000 */
[----:B------:R-:W-:Y:S02]  /*29b0*/  IADD3.X R26, PT, PT, RZ, R26, RZ, P3, P4 ;  /* 0x0000001aff1a7210 */ /* 0x000fe40001fe84ff */
[----:B------:R-:W-:-:S04]  /*29c0*/  IADD3 R3, P1, P2, R3, R15, R14 ;  /* 0x0000000f03037210 */ /* 0x000fc80007a3e00e */
[----:B------:R-:W-:Y:S01]  /*29d0*/  IADD3.X R26, PT, PT, RZ, R26, RZ, P1, P2 ;  /* 0x0000001aff1a7210 */ /* 0x000fe20000fe44ff */
[----:B------:R-:W-:Y:S08]  /*29e0*/  @P0 BRA `(.L_x_143) ;  /* 0xfffffff800700947 */ /* 0x000ff0000383ffff */
[----:B------:R-:W-:Y:S05]  /*29f0*/  BSYNC.RECONVERGENT B3 ;  /* 0x0000000000037941 */ /* 0x000fea0003800200 */
.L_x_142:
[----:B------:R-:W-:-:S07]  /*2a00*/  VIADD R6, R6, 0xfffff000 ;  /* 0xfffff00006067836 */ /* 0x000fce0000000000 */
.L_x_141:
[----:B-1----:R-:W-:Y:S05]  /*2a10*/  BSYNC.RECONVERGENT B2 ;  /* 0x0000000000027941 */ /* 0x002fea0003800200 */
.L_x_140:
        /* <DEDUP_REMOVED lines=8> */
[----:B------:R-:W-:-:S04]  /*2aa0*/  IMAD.IADD R25, R6, 0x1, R9 ;  /* 0x0000000106197824 */ /* 0x000fc800078e0209 */
        /* <DEDUP_REMOVED lines=12> */
[----:B------:R1:W4:Y:S02]  /*2b70*/  LDG.E R12, desc[UR6][R12.64] ;  /* 0x000000060c0c7981 */ /* 0x000324000c1e1900 */
[----:B------:R-:W-:-:S02]  /*2b80*/  IMAD.WIDE.U32 R16, R17, 0x4, R10 ;  /* 0x0000000411107825 */ /* 0x000fc400078e000a */
[----:B------:R-:W5:Y:S02]  /*2b90*/  LDG.E R14, desc[UR6][R14.64] ;  /* 0x000000060e0e7981 */ /* 0x000f64000c1e1900 */
        /* <DEDUP_REMOVED lines=11> */
[----:B-1----:R-:W-:-:S02]  /*2c50*/  SEL R13, RZ, 0x1, !P1 ;  /* 0x00000001ff0d7807 */ /* 0x002fc40004800000 */
[----:B------:R-:W-:Y:S02]  /*2c60*/  SEL R2, RZ, 0x1, !P2 ;  /* 0x00000001ff027807 */ /* 0x000fe40005000000 */
[----:B----4-:R-:W-:Y:S02]  /*2c70*/  FSETP.GT.AND P1, PT, R12, RZ, PT ;  /* 0x000000ff0c00720b */ /* 0x010fe40003f24000 */
[----:B-----5:R-:W-:Y:S02]  /*2c80*/  FSETP.GT.AND P2, PT, R14, RZ, PT ;  /* 0x000000ff0e00720b */ /* 0x020fe40003f44000 */
[----:B------:R-:W-:Y:S02]  /*2c90*/  IADD3 R12, P5, P6, R2, R3, R13 ;  /* 0x00000003020c7210 */ /* 0x000fe40007ebe00d */
[----:B------:R-:W-:Y:S02]  /*2ca0*/  SEL R3, RZ, 0x1, !P1 ;  /* 0x00000001ff037807 */ /* 0x000fe40004800000 */
[----:B------:R-:W-:-:S02]  /*2cb0*/  SEL R2, RZ, 0x1, !P2 ;  /* 0x00000001ff027807 */ /* 0x000fc40005000000 */
[----:B------:R-:W-:Y:S02]  /*2cc0*/  FSETP.GT.AND P3, PT, R16, RZ, PT ;  /* 0x000000ff1000720b */ /* 0x000fe40003f64000 */
[----:B------:R-:W-:Y:S02]  /*2cd0*/  FSETP.GT.AND P4, PT, R18, RZ, PT ;  /* 0x000000ff1200720b */ /* 0x000fe40003f84000 */
[----:B0-----:R-:W-:Y:S02]  /*2ce0*/  IADD3 R11, P1, P2, R2, R12, R3 ;  /* 0x0000000c020b7210 */ /* 0x001fe40007a3e003 */
[----:B------:R-:W-:Y:S02]  /*2cf0*/  SEL R3, RZ, 0x1, !P3 ;  /* 0x00000001ff037807 */ /* 0x000fe40005800000 */
[----:B------:R-:W-:Y:S02]  /*2d00*/  SEL R2, RZ, 0x1, !P4 ;  /* 0x00000001ff027807 */ /* 0x000fe40006000000 */
        /* <DEDUP_REMOVED lines=10> */
.L_x_145:
[----:B------:R-:W-:Y:S05]  /*2db0*/  BSYNC.RECONVERGENT B2 ;  /* 0x0000000000027941 */ /* 0x000fea0003800200 */
.L_x_144:
[----:B------:R-:W-:Y:S05]  /*2dc0*/  @!P0 BRA `(.L_x_139) ;  /* 0x0000000000c08947 */ /* 0x000fea0003800000 */
[----:B------:R-:W-:Y:S01]  /*2dd0*/  ISETP.GE.U32.AND P1, PT, R23, 0x4, PT ;  /* 0x000000041700780c */ /* 0x000fe20003f26070 */
[----:B------:R-:W-:Y:S01]  /*2de0*/  BSSY.RECONVERGENT B2, `(.L_x_146) ;  /* 0x000001d000027945 */ /* 0x000fe20003800200 */
[----:B------:R-:W-:-:S11]  /*2df0*/  LOP3.LUT P0, RZ, R8, 0x3, RZ, 0xc0, !PT ;  /* 0x0000000308ff7812 */ /* 0x000fd6000780c0ff */
[----:B------:R-:W-:Y:S05]  /*2e00*/  @!P1 BRA `(.L_x_147) ;  /* 0x0000000000689947 */ /* 0x000fea0003800000 */
[----:B------:R-:W0:Y:S01]  /*2e10*/  LDC.64 R10, c[0x0][0x380] ;  /* 0x0000e000ff0a7b82 */ /* 0x000e220000000a00 */
[----:B------:R-:W-:-:S04]  /*2e20*/  IMAD.IADD R9, R6, 0x1, R9 ;  /* 0x0000000106097824 */ /* 0x000fc800078e0209 */
        /* <DEDUP_REMOVED lines=24> */
.L_x_147:
[----:B------:R-:W-:Y:S05]  /*2fb0*/  BSYNC.RECONVERGENT B2 ;  /* 0x0000000000027941 */ /* 0x000fea0003800200 */
.L_x_146:
[----:B------:R-:W-:Y:S05]  /*2fc0*/  @!P0 BRA `(.L_x_139) ;  /* 0x0000000000408947 */ /* 0x000fea0003800000 */
[----:B------:R-:W0:Y:S01]  /*2fd0*/  LDC.64 R8, c[0x0][0x380] ;  /* 0x0000e000ff087b82 */ /* 0x000e220000000a00 */
[----:B------:R-:W-:Y:S01]  /*2fe0*/  LOP3.LUT R2, R4, 0xffff, RZ, 0xc0, !PT ;  /* 0x0000ffff04027812 */ /* 0x000fe200078ec0ff */
[----:B------:R-:W-:-:S03]  /*2ff0*/  IMAD.IADD R11, R6, 0x1, R7 ;  /* 0x00000001060b7824 */ /* 0x000fc600078e0207 */
[----:B------:R-:W-:-:S04]  /*3000*/  LEA.HI R2, R2, 0x1, RZ, 0x17 ;  /* 0x0000000102027811 */ /* 0x000fc800078fb8ff */
[----:B------:R-:W-:-:S05]  /*3010*/  LOP3.LUT R2, R2, 0x3, RZ, 0xc0, !PT ;  /* 0x0000000302027812 */ /* 0x000fca00078ec0ff */
[----:B------:R-:W-:-:S07]  /*3020*/  IMAD.MOV R2, RZ, RZ, -R2 ;  /* 0x000000ffff027224 */ /* 0x000fce00078e0a02 */
.L_x_148:
        /* <DEDUP_REMOVED lines=10> */
.L_x_139:
[----:B-1----:R-:W-:Y:S05]  /*30d0*/  BSYNC.RECONVERGENT B1 ;  /* 0x0000000000017941 */ /* 0x002fea0003800200 */
.L_x_136:
[----:B0-----:R-:W0:Y:S01]  /*30e0*/  S2R R8, SR_LANEID ;  /* 0x0000000000087919 */ /* 0x001e220000000000 */
        /* <DEDUP_REMOVED lines=10> */
[----:B------:R-:W1:Y:S01]  /*3190*/  SHFL.DOWN PT, R4, R11, 0x2, 0x1f ;  /* 0x08401f000b047f89 */ /* 0x000e6200000e0000 */
[----:B0-----:R-:W-:-:S04]  /*31a0*/  SEL R2, R2, RZ, !P1 ;  /* 0x000000ff02027207 */ /* 0x001fc80004800000 */
[----:B------:R-:W-:Y:S02]  /*31b0*/  IADD3 R7, P0, PT, R2, R9, RZ ;  /* 0x0000000902077210 */ /* 0x000fe40007f1e0ff */
[----:B-1----:R-:W-:Y:S02]  /*31c0*/  SEL R4, R4, RZ, !P1 ;  /* 0x000000ff04047207 */ /* 0x002fe40004800000 */
[----:B------:R-:W-:Y:S01]  /*31d0*/  ISETP.GT.AND P1, PT, R8, 0x1b, PT ;  /* 0x0000001b0800780c */ /* 0x000fe20003f24270 */
[----:B------:R-:W0:Y:S02]  /*31e0*/  SHFL.DOWN PT, R2, R7, 0x4, 0x1f ;  /* 0x08801f0007027f89 */ /* 0x000e2400000e0000 */
[----:B------:R-:W-:Y:S02]  /*31f0*/  IMAD.X R4, R4, 0x1, R11, P0 ;  /* 0x0000000104047824 */ /* 0x000fe400000e060b */
[----:B------:R-:W1:Y:S03]  /*3200*/  @!P2 S2R R11, SR_CgaCtaId ;  /* 0x00000000000ba919 */ /* 0x000e660000008800 */
[----:B------:R-:W2:Y:S01]  /*3210*/  SHFL.DOWN PT, R3, R4, 0x4, 0x1f ;  /* 0x08801f0004037f89 */ /* 0x000ea200000e0000 */
[----:B0-----:R-:W-:-:S04]  /*3220*/  SEL R2, R2, RZ, !P1 ;  /* 0x000000ff02027207 */ /* 0x001fc80004800000 */
[----:B------:R-:W-:Y:S02]  /*3230*/  IADD3 R9, P0, PT, R2, R7, RZ ;  /* 0x0000000702097210 */ /* 0x000fe40007f1e0ff */
[----:B--2---:R-:W-:-:S03]  /*3240*/  SEL R3, R3, RZ, !P1 ;  /* 0x000000ff03037207 */ /* 0x004fc60004800000 */
[----:B------:R-:W0:Y:S01]  /*3250*/  SHFL.DOWN PT, R2, R9, 0x8, 0x1f ;  /* 0x09001f0009027f89 */ /* 0x000e2200000e0000 */
[----:B------:R-:W-:Y:S01]  /*3260*/  ISETP.GT.AND P1, PT, R8, 0x17, PT ;  /* 0x000000170800780c */ /* 0x000fe20003f24270 */
[----:B------:R-:W-:-:S05]  /*3270*/  IMAD.X R6, R3, 0x1, R4, P0 ;  /* 0x0000000103067824 */ /* 0x000fca00000e0604 */
[----:B------:R-:W2:Y:S01]  /*3280*/  SHFL.DOWN PT, R3, R6, 0x8, 0x1f ;  /* 0x09001f0006037f89 */ /* 0x000ea200000e0000 */
[----:B0-----:R-:W-:-:S04]  /*3290*/  SEL R2, R2, RZ, !P1 ;  /* 0x000000ff02027207 */ /* 0x001fc80004800000 */
[----:B------:R-:W-:Y:S02]  /*32a0*/  IADD3 R7, P0, PT, R2, R9, RZ ;  /* 0x0000000902077210 */ /* 0x000fe40007f1e0ff */
[----:B--2---:R-:W-:-:S03]  /*32b0*/  SEL R3, R3, RZ, !P1 ;  /* 0x000000ff03037207 */ /* 0x004fc60004800000 */
[----:B------:R-:W0:Y:S01]  /*32c0*/  SHFL.DOWN PT, R2, R7, 0x10, 0x1f ;  /* 0x0a001f0007027f89 */ /* 0x000e2200000e0000 */
[----:B------:R-:W-:Y:S02]  /*32d0*/  ISETP.GT.AND P1, PT, R8, 0xf, PT ;  /* 0x0000000f0800780c */ /* 0x000fe40003f24270 */
[----:B------:R-:W-:Y:S01]  /*32e0*/  @!P2 MOV R8, 0x400 ;  /* 0x000004000008a802 */ /* 0x000fe20000000f00 */
[----:B------:R-:W-:Y:S01]  /*32f0*/  IMAD.X R4, R3, 0x1, R6, P0 ;  /* 0x0000000103047824 */ /* 0x000fe200000e0606 */
[----:B------:R-:W-:Y:S02]  /*3300*/  @!P2 SHF.R.U32.HI R6, RZ, 0x2, R5 ;  /* 0x00000002ff06a819 */ /* 0x000fe40000011605 */
[----:B-1----:R-:W-:Y:S02]  /*3310*/  @!P2 LEA R11, R11, R8, 0x18 ;  /* 0x000000080b0ba211 */ /* 0x002fe400078ec0ff */
        /* <DEDUP_REMOVED lines=11> */
[----:B------:R-:W0:Y:S01]  /*33d0*/  S2UR UR5, SR_CgaCtaId ;  /* 0x00000000000579c3 */ /* 0x000e220000008800 */
[----:B------:R-:W-:Y:S02]  /*33e0*/  UMOV UR4, 0x400 ;  /* 0x0000040000047882 */ /* 0x000fe40000000000 */
[----:B0-----:R-:W-:-:S09]  /*33f0*/  ULEA UR4, UR5, UR4, 0x18 ;  /* 0x0000000405047291 */ /* 0x001fd2000f8ec0ff */
[----:B------:R-:W-:Y:S04]  /*3400*/  LDS.64 R8, [UR4+0x18] ;  /* 0x00001804ff087984 */ /* 0x000fe80008000a00 */
[----:B------:R-:W2:Y:S04]  /*3410*/  LDS.128 R24, [UR4+0x20] ;  /* 0x00002004ff187984 */ /* 0x000ea80008000c00 */
[----:B------:R-:W0:Y:S04]  /*3420*/  LDS.128 R4, [UR4+0x30] ;  /* 0x00003004ff047984 */ /* 0x000e280008000c00 */
[----:B------:R-:W1:Y:S04]  /*3430*/  LDS.128 R20, [UR4+0x40] ;  /* 0x00004004ff147984 */ /* 0x000e680008000c00 */
[----:B------:R-:W3:Y:S04]  /*3440*/  LDS.128 R16, [UR4+0x50] ;  /* 0x00005004ff107984 */ /* 0x000ee80008000c00 */
[----:B------:R-:W4:Y:S01]  /*3450*/  LDS.128 R12, [UR4+0x60] ;  /* 0x00006004ff0c7984 */ /* 0x000f220008000c00 */
[----:B--2---:R-:W-:-:S04]  /*3460*/  IADD3 R11, P1, P2, R24, R8, R2 ;  /* 0x00000008180b7210 */ /* 0x004fc80007a3e002 */
[----:B------:R-:W-:Y:S02]  /*3470*/  IADD3.X R25, PT, PT, R25, R9, R3, P1, P2 ;  /* 0x0000000919197210 */ /* 0x000fe40000fe4403 */
[----:B0-----:R-:W-:Y:S02]  /*3480*/  IADD3 R3, P1, P2, R4, R11, R26 ;  /* 0x0000000b04037210 */ /* 0x001fe40007a3e01a */
[----:B------:R-:W0:Y:S02]  /*3490*/  LDS.128 R8, [UR4+0x70] ;  /* 0x00007004ff087984 */ /* 0x000e240008000c00 */
[----:B------:R-:W-:Y:S02]  /*34a0*/  IADD3.X R5, PT, PT, R5, R25, R27, P1, P2 ;  /* 0x0000001905057210 */ /* 0x000fe40000fe441b */
[----:B------:R-:W2:Y:S01]  /*34b0*/  LDS.128 R24, [UR4+0x80] ;  /* 0x00008004ff187984 */ /* 0x000ea20008000c00 */
[----:B-1----:R-:W-:-:S04]  /*34c0*/  IADD3 R3, P1, P2, R20, R3, R6 ;  /* 0x0000000314037210 */ /* 0x002fc80007a3e006 */
[----:B---3--:R-:W-:Y:S02]  /*34d0*/  IADD3 R3, P3, P4, R16, R3, R22 ;  /* 0x0000000310037210 */ /* 0x008fe40007c7e016 */
[----:B------:R-:W-:Y:S02]  /*34e0*/  IADD3.X R7, PT, PT, R21, R5, R7, P1, P2 ;  /* 0x0000000515077210 */ /* 0x000fe40000fe4407 */
[----:B----4-:R-:W-:Y:S02]  /*34f0*/  IADD3 R3, P1, P2, R12, R3, R18 ;  /* 0x000000030c037210 */ /* 0x010fe40007a3e012 */
[----:B------:R-:W-:-:S04]  /*3500*/  IADD3.X R17, PT, PT, R17, R7, R23, P3, P4 ;  /* 0x0000000711117210 */ /* 0x000fc80001fe8417 */
[----:B------:R-:W-:Y:S02]  /*3510*/  IADD3.X R13, PT, PT, R13, R17, R19, P1, P2 ;  /* 0x000000110d0d7210 */ /* 0x000fe40000fe4413 */
[----:B0-----:R-:W-:-:S04]  /*3520*/  IADD3 R3, P3, P4, R8, R3, R14 ;  /* 0x0000000308037210 */ /* 0x001fc80007c7e00e */
[----:B--2---:R-:W-:Y:S02]  /*3530*/  IADD3 R3, P1, P2, R24, R3, R10 ;  /* 0x0000000318037210 */ /* 0x004fe40007a3e00a */
[----:B------:R-:W-:Y:S02]  /*3540*/  IADD3.X R9, PT, PT, R9, R13, R15, P3, P4 ;  /* 0x0000000d09097210 */ /* 0x000fe40001fe840f */
[----:B------:R-:W-:Y:S02]  /*3550*/  IADD3 R2, P3, PT, R3, R26, RZ ;  /* 0x0000001a03027210 */ /* 0x000fe40007f7e0ff */
[----:B------:R-:W-:-:S05]  /*3560*/  IADD3.X R3, PT, PT, R25, R9, R11, P1, P2 ;  /* 0x0000000919037210 */ /* 0x000fca0000fe440b */
[----:B------:R-:W-:-:S07]  /*3570*/  IMAD.X R3, R3, 0x1, R27, P3 ;  /* 0x0000000103037824 */ /* 0x000fce00018e061b */
.L_x_135:
[----:B------:R-:W-:Y:S05]  /*3580*/  BSYNC.RECONVERGENT B0 ;  /* 0x0000000000007941 */ /* 0x000fea0003800200 */
.L_x_119:
[----:B------:R-:W-:Y:S05]  /*3590*/  @P0 EXIT ;  /* 0x000000000000094d */ /* 0x000fea0003800000 */
[----:B------:R-:W3:Y:S02]  /*35a0*/  LDC.64 R4, c[0x0][0x390] ;  /* 0x0000e400ff047b82 */ /* 0x000ee40000000a00 */
[----:B---3--:R-:W-:-:S05]  /*35b0*/  IMAD.WIDE.U32 R4, R0, 0x8, R4 ;  /* 0x0000000800047825 */ /* 0x008fca00078e0004 */
[----:B------:R-:W-:Y:S01]  /*35c0*/  STG.E.64 desc[UR6][R4.64], R2 ;  /* 0x0000000204007986 */ /* 0x000fe2000c101b06 */
[----:B------:R-:W-:Y:S05]  /*35d0*/  EXIT ;  /* 0x000000000000794d */ /* 0x000fea0003800000 */
.L_x_149:
        /* <DEDUP_REMOVED lines=10> */
.L_x_589:


//--------------------- .text._ZN3cub18CUB_300001_SM_10006detail6reduce28DeviceReduceSingleTileKernelINS2_10policy_hubIljN4cuda3std3__44plusIlEEE10Policy1000EN6thrust24THRUST_300001_SM_1000_NS18transform_iteratorI16positive_functorNSD_6detail15normal_iteratorINSD_10device_ptrIfEEEEllEEPljS9_llNS7_10__identityEEEvT0_T1_T2_T3_T4_T6_ --------------------------
	.section	.text._ZN3cub18CUB_300001_SM_10006detail6reduce28DeviceReduceSingleTileKernelINS2_10policy_hubIljN4cuda3std3__44plusIlEEE10Policy1000EN6thrust24THRUST_300001_SM_1000_NS18transform_iteratorI16positive_functorNSD_6detail15normal_iteratorINSD_10device_ptrIfEEEEllEEPljS9_llNS7_10__identityEEEvT0_T1_T2_T3_T4_T6_,"ax",@progbits
	.align	128
        .global         _ZN3cub18CUB_300001_SM_10006detail6reduce28DeviceReduceSingleTileKernelINS2_10policy_hubIljN4cuda3std3__44plusIlEEE10Policy1000EN6thrust24THRUST_300001_SM_1000_NS18transform_iteratorI16positive_functorNSD_6detail15normal_iteratorINSD_10device_ptrIfEEEEllEEPljS9_llNS7_10__identityEEEvT0_T1_T2_T3_T4_T6_
        .type           _ZN3cub18CUB_300001_SM_10006detail6reduce28DeviceReduceSingleTileKernelINS2_10policy_hubIljN4cuda3std3__44plusIlEEE10Policy1000EN6thrust24THRUST_300001_SM_1000_NS18transform_iteratorI16positive_functorNSD_6detail15normal_iteratorINSD_10device_ptrIfEEEEllEEPljS9_llNS7_10__identityEEEvT0_T1_T2_T3_T4_T6_,@function
        .size           _ZN3cub18CUB_300001_SM_10006detail6reduce28DeviceReduceSingleTileKernelINS2_10policy_hubIljN4cuda3std3__44plusIlEEE10Policy1000EN6thrust24THRUST_300001_SM_1000_NS18transform_iteratorI16positive_functorNSD_6detail15normal_iteratorINSD_10device_ptrIfEEEEllEEPljS9_llNS7_10__identityEEEvT0_T1_T2_T3_T4_T6_,(.L_x_590 - _ZN3cub18CUB_300001_SM_10006detail6reduce28DeviceReduceSingleTileKernelINS2_10policy_hubIljN4cuda3std3__44plusIlEEE10Policy1000EN6thrust24THRUST_300001_SM_1000_NS18transform_iteratorI16positive_functorNSD_6detail15normal_iteratorINSD_10device_ptrIfEEEEllEEPljS9_llNS7_10__identityEEEvT0_T1_T2_T3_T4_T6_)
        .other          _ZN3cub18CUB_300001_SM_10006detail6reduce28DeviceReduceSingleTileKernelINS2_10policy_hubIljN4cuda3std3__44plusIlEEE10Policy1000EN6thrust24THRUST_300001_SM_1000_NS18transform_iteratorI16positive_functorNSD_6detail15normal_iteratorINSD_10device_ptrIfEEEEllEEPljS9_llNS7_10__identityEEEvT0_T1_T2_T3_T4_T6_,@"STO_CUDA_ENTRY STV_DEFAULT"
_ZN3cub18CUB_300001_SM_10006detail6reduce28DeviceReduceSingleTileKernelINS2_10policy_hubIljN4cuda3std3__44plusIlEEE10Policy1000EN6thrust24THRUST_300001_SM_1000_NS18transform_iteratorI16positive_functorNSD_6detail15normal_iteratorINSD_10device_ptrIfEEEEllEEPljS9_llNS7_10__identityEEEvT0_T1_T2_T3_T4_T6_:
.text._ZN3cub18CUB_300001_SM_10006detail6reduce28DeviceReduceSingleTileKernelINS2_10policy_hubIljN4cuda3std3__44plusIlEEE10Policy1000EN6thrust24THRUST_300001_SM_1000_NS18transform_iteratorI16positive_functorNSD_6detail15normal_iteratorINSD_10device_ptrIfEEEEllEEPljS9_llNS7_10__identityEEEvT0_T1_T2_T3_T4_T6_:
        /* <DEDUP_REMOVED lines=13> */
.L_x_150:
[----:B------:R-:W-:Y:S01]  /*00d0*/  ISETP.GT.U32.AND P0, PT, R32, 0xdff, PT ;  /* 0x00000dff2000780c */ /* 0x000fe20003f04070 */
[----:B------:R-:W-:-:S12]  /*00e0*/  BSSY.RECONVERGENT B0, `(.L_x_151) ;  /* 0x0000301000007945 */ /* 0x000fd80003800200 */
[----:B------:R-:W-:Y:S05]  /*00f0*/  @P0 BRA `(.L_x_152) ;  /* 0x0000001800240947 */ /* 0x000fea0003800000 */
[----:B------:R-:W0:Y:S01]  /*0100*/  S2R R5, SR_TID.X ;  /* 0x0000000000057919 */ /* 0x000e220000002100 */
[----:B------:R-:W-:Y:S01]  /*0110*/  BSSY.RECONVERGENT B1, `(.L_x_153) ;  /* 0x000000d000017945 */ /* 0x000fe20003800200 */
[----:B------:R-:W-:Y:S02]  /*0120*/  IMAD.MOV.U32 R0, RZ, RZ, RZ ;  /* 0x000000ffff007224 */ /* 0x000fe400078e00ff */
[----:B------:R-:W-:Y:S01]  /*0130*/  IMAD.MOV.U32 R2, RZ, RZ, RZ ;  /* 0x000000ffff027224 */ /* 0x000fe200078e00ff */
        /* <DEDUP_REMOVED lines=10> */
.L_x_154:
[----:B------:R-:W-:Y:S05]  /*01e0*/  BSYNC.RECONVERGENT B1 ;  /* 0x0000000000017941 */ /* 0x000fea0003800200 */
.L_x_153:
        /* <DEDUP_REMOVED lines=17> */
.L_x_159:
        /* <DEDUP_REMOVED lines=70> */
.L_x_158:
[----:B------:R-:W-:Y:S05]  /*0760*/  BSYNC.RECONVERGENT B2 ;  /* 0x0000000000027941 */ /* 0x000fea0003800200 */
.L_x_157:
[----:B------:R-:W-:Y:S05]  /*0770*/  @!P0 BRA `(.L_x_156) ;  /* 0x0000000400448947 */ /* 0x000fea0003800000 */
[----:B------:R-:W-:Y:S01]  /*0780*/  ISETP.GE.U32.AND P1, PT, R24, 0x8, PT ;  /* 0x000000081800780c */ /* 0x000fe20003f26070 */
[----:B------:R-:W-:Y:S01]  /*0790*/  BSSY.RECONVERGENT B2, `(.L_x_160) ;  /* 0x0000027000027945 */ /* 0x000fe20003800200 */
[----:B------:R-:W-:-:S04]  /*07a0*/  LOP3.LUT R16, R4, 0x7, RZ, 0xc0, !PT ;  /* 0x0000000704107812 */ /* 0x000fc800078ec0ff */
[----:B------:R-:W-:-:S07]  /*07b0*/  ISETP.NE.AND P0, PT, R16, RZ, PT ;  /* 0x000000ff1000720c */ /* 0x000fce0003f05270 */
[----:B------:R-:W-:Y:S06]  /*07c0*/  @!P1 BRA `(.L_x_161) ;  /* 0x00000000008c9947 */ /* 0x000fec0003800000 */
        /* <DEDUP_REMOVED lines=22> */
[----:B0-----:R-:W-:Y:S02]  /*0930*/  IADD3 R6, P1, P2, R0, R8, R9 ;  /* 0x0000000800067210 */ /* 0x001fe40007a3e009 */
[----:B------:R-:W-:-:S02]  /*0940*/  SEL R7, RZ, 0x1, !P3 ;  /* 0x00000001ff077807 */ /* 0x000fc40005800000 */
        /* <DEDUP_REMOVED lines=11> */
.L_x_161:
[----:B------:R-:W-:Y:S05]  /*0a00*/  BSYNC.RECONVERGENT B2 ;  /* 0x0000000000027941 */ /* 0x000fea0003800200 */
.L_x_160:
        /* <DEDUP_REMOVED lines=25> */
.L_x_163:
[----:B------:R-:W-:Y:S05]  /*0ba0*/  BSYNC.RECONVERGENT B2 ;  /* 0x0000000000027941 */ /* 0x000fea0003800200 */
.L_x_162:
[----:B------:R-:W-:Y:S05]  /*0bb0*/  @!P0 BRA `(.L_x_156) ;  /* 0x0000000000348947 */ /* 0x000fea0003800000 */
[----:B------:R-:W0:Y:S02]  /*0bc0*/  LDC.64 R6, c[0x0][0x380] ;  /* 0x0000e000ff067b82 */ /* 0x000e240000000a00 */
[----:B0-----:R-:W-:-:S04]  /*0bd0*/  IMAD.WIDE.U32 R6, R3, 0x4, R6 ;  /* 0x0000000403067825 */ /* 0x001fc800078e0006 */
[----:B------:R-:W-:-:S07]  /*0be0*/  IMAD.MOV R3, RZ, RZ, -R4 ;  /* 0x000000ffff037224 */ /* 0x000fce00078e0a04 */
.L_x_164:
        /* <DEDUP_REMOVED lines=10> */
.L_x_156:
[----:B------:R-:W-:Y:S05]  /*0c90*/  BSYNC.RECONVERGENT B1 ;  /* 0x0000000000017941 */ /* 0x000fea0003800200 */
.L_x_155:
        /* <DEDUP_REMOVED lines=77> */
.L_x_165:
        /* <DEDUP_REMOVED lines=26> */
[----:B------:R-:W-:Y:S01]  /*1310*/  VIADD R4, R3, 0x8 ;  /* 0x0000000803047836 */ /* 0x000fe20000000000 */
[----:B------:R-:W1:Y:S02]  /*1320*/  @!P2 S2R R11, SR_CgaCtaId ;  /* 0x00000000000ba919 */ /* 0x000e640000008800 */
        /* <DEDUP_REMOVED lines=12> */
[----:B------:R-:W-:Y:S02]  /*13f0*/  IMAD.X R7, R2, 0x1, R10, P1 ;  /* 0x0000000102077824 */ /* 0x000fe400008e060a */
[----:B------:R-:W-:Y:S01]  /*1400*/  VIADD R2, R3, 0x10 ;  /* 0x0000001003027836 */ /* 0x000fe20000000000 */
[----:B------:R-:W-:Y:S02]  /*1410*/  @!P2 SHF.R.U32.HI R3, RZ, 0x2, R5 ;  /* 0x00000002ff03a819 */ /* 0x000fe40000011605 */
[----:B------:R-:W2:Y:S02]  /*1420*/  SHFL.DOWN PT, R4, R7, 0x10, R9 ;  /* 0x0a00000007047989 */ /* 0x000ea400000e0009 */
[----:B------:R-:W-:Y:S02]  /*1430*/  ISETP.GT.AND P0, PT, R2, R9, PT ;  /* 0x000000090200720c */ /* 0x000fe40003f04270 */
[----:B------:R-:W-:-:S04]  /*1440*/  @!P2 MOV R2, 0x400 ;  /* 0x000004000002a802 */ /* 0x000fc80000000f00 */
[----:B-1----:R-:W-:Y:S02]  /*1450*/  @!P2 LEA R11, R11, R2, 0x18 ;  /* 0x000000020b0ba211 */ /* 0x002fe400078ec0ff */
[----:B0-----:R-:W-:-:S04]  /*1460*/  SEL R0, R0, RZ, !P0 ;  /* 0x000000ff00007207 */ /* 0x001fc80004000000 */
[----:B------:R-:W-:Y:S02]  /*1470*/  IADD3 R2, P1, PT, R0, R6, RZ ;  /* 0x0000000600027210 */ /* 0x000fe40007f3e0ff */
[----:B------:R-:W-:Y:S02]  /*1480*/  @!P2 LOP3.LUT R0, R3, 0xf8, RZ, 0xc0, !PT ;  /* 0x000000f80300a812 */ /* 0x000fe400078ec0ff */
[----:B--2---:R-:W-:Y:S02]  /*1490*/  SEL R4, R4, RZ, !P0 ;  /* 0x000000ff04047207 */ /* 0x004fe40004000000 */
[----:B------:R-:W-:Y:S01]  /*14a0*/  ISETP.NE.AND P0, PT, R5, RZ, PT ;  /* 0x000000ff0500720c */ /* 0x000fe20003f05270 */
[----:B------:R-:W-:Y:S02]  /*14b0*/  @!P2 IMAD.IADD R11, R0, 0x1, R11 ;  /* 0x00000001000ba824 */ /* 0x000fe400078e020b */
        /* <DEDUP_REMOVED lines=9> */
[----:B------:R-:W-:Y:S01]  /*1550*/  ISETP.GT.U32.AND P6, PT, R32, 0x1a0, PT ;  /* 0x000001a02000780c */ /* 0x000fe20003fc4070 */
[----:B-1----:R-:W-:-:S09]  /*1560*/  ULEA UR4, UR5, UR4, 0x18 ;  /* 0x0000000405047291 */ /* 0x002fd2000f8ec0ff */
[----:B------:R-:W1:Y:S04]  /*1570*/  LDS.64 R24, [UR4+0x18] ;  /* 0x00001804ff187984 */ /* 0x000e680008000a00 */
[----:B------:R-:W2:Y:S04]  /*1580*/  LDS.128 R4, [UR4+0x20] ;  /* 0x00002004ff047984 */ /* 0x000ea80008000c00 */
[----:B0-----:R-:W0:Y:S04]  /*1590*/  LDS.128 R8, [UR4+0x30] ;  /* 0x00003004ff087984 */ /* 0x001e280008000c00 */
[----:B------:R-:W3:Y:S04]  /*15a0*/  LDS.128 R12, [UR4+0x40] ;  /* 0x00004004ff0c7984 */ /* 0x000ee80008000c00 */
[----:B------:R-:W4:Y:S04]  /*15b0*/  LDS.128 R16, [UR4+0x50] ;  /* 0x00005004ff107984 */ /* 0x000f280008000c00 */
[----:B------:R-:W5:Y:S01]  /*15c0*/  LDS.128 R20, [UR4+0x60] ;  /* 0x00006004ff147984 */ /* 0x000f620008000c00 */
[----:B-1----:R-:W-:-:S02]  /*15d0*/  SEL R28, R24, RZ, P1 ;  /* 0x000000ff181c7207 */ /* 0x002fc40000800000 */
[----:B------:R-:W-:Y:S02]  /*15e0*/  SEL R0, R25, RZ, P1 ;  /* 0x000000ff19007207 */ /* 0x000fe40000800000 */
[----:B--2---:R-:W-:Y:S01]  /*15f0*/  SEL R33, R4, RZ, P2 ;  /* 0x000000ff04217207 */ /* 0x004fe20001000000 */
[----:B------:R-:W1:Y:S01]  /*1600*/  LDS.128 R24, [UR4+0x70] ;  /* 0x00007004ff187984 */ /* 0x000e620008000c00 */
[----:B------:R-:W-:Y:S02]  /*1610*/  SEL R4, R5, RZ, P2 ;  /* 0x000000ff05047207 */ /* 0x000fe40001000000 */
[----:B------:R-:W-:Y:S02]  /*1620*/  IADD3 R33, P3, P4, R33, R28, R2 ;  /* 0x0000001c21217210 */ /* 0x000fe40007c7e002 */
[----:B------:R-:W2:Y:S01]  /*1630*/  LDS.128 R28, [UR4+0x80] ;  /* 0x00008004ff1c7984 */ /* 0x000ea20008000c00 */
[C---:B------:R-:W-:Y:S02]  /*1640*/  ISETP.GT.U32.AND P1, PT, R32.reuse, 0x60, PT ;  /* 0x000000602000780c */ /* 0x040fe40003f24070 */
[----:B------:R-:W-:-:S02]  /*1650*/  ISETP.GT.U32.AND P2, PT, R32, 0x80, PT ;  /* 0x000000802000780c */ /* 0x000fc40003f44070 */
[----:B------:R-:W-:Y:S02]  /*1660*/  SEL R5, R6, RZ, P1 ;  /* 0x000000ff06057207 */ /* 0x000fe40000800000 */
[----:B0-----:R-:W-:Y:S02]  /*1670*/  SEL R2, R8, RZ, P2 ;  /* 0x000000ff08027207 */ /* 0x001fe40001000000 */
[----:B------:R-:W-:Y:S02]  /*1680*/  IADD3.X R0, PT, PT, R4, R0, R3, P3, P4 ;  /* 0x0000000004007210 */ /* 0x000fe40001fe8403 */
[----:B------:R-:W-:Y:S02]  /*1690*/  SEL R7, R7, RZ, P1 ;  /* 0x000000ff07077207 */ /* 0x000fe40000800000 */
[----:B------:R-:W-:Y:S02]  /*16a0*/  SEL R4, R9, RZ, P2 ;  /* 0x000000ff09047207 */ /* 0x000fe40001000000 */
[----:B------:R-:W-:-:S02]  /*16b0*/  IADD3 R2, P3, P4, R2, R33, R5 ;  /* 0x0000002102027210 */ /* 0x000fc40007c7e005 */
[C---:B------:R-:W-:Y:S02]  /*16c0*/  ISETP.GT.U32.AND P1, PT, R32.reuse, 0xa0, PT ;  /* 0x000000a02000780c */ /* 0x040fe40003f24070 */
[----:B------:R-:W-:Y:S02]  /*16d0*/  ISETP.GT.U32.AND P2, PT, R32, 0xc0, PT ;  /* 0x000000c02000780c */ /* 0x000fe40003f44070 */
[----:B------:R-:W-:Y:S02]  /*16e0*/  IADD3.X R4, PT, PT, R4, R0, R7, P3, P4 ;  /* 0x0000000004047210 */ /* 0x000fe40001fe8407 */
[----:B------:R-:W-:Y:S02]  /*16f0*/  SEL R3, R10, RZ, P1 ;  /* 0x000000ff0a037207 */ /* 0x000fe40000800000 */
[----:B---3--:R-:W-:Y:S02]  /*1700*/  SEL R0, R12, RZ, P2 ;  /* 0x000000ff0c007207 */ /* 0x008fe40001000000 */
[----:B------:R-:W-:-:S02]  /*1710*/  SEL R10, R11, RZ, P1 ;  /* 0x000000ff0b0a7207 */ /* 0x000fc40000800000 */
[----:B------:R-:W-:Y:S02]  /*1720*/  ISETP.GT.U32.AND P1, PT, R32, 0xe0, PT ;  /* 0x000000e02000780c */ /* 0x000fe40003f24070 */
[----:B------:R-:W-:Y:S02]  /*1730*/  SEL R5, R13, RZ, P2 ;  /* 0x000000ff0d057207 */ /* 0x000fe40001000000 */
[----:B------:R-:W-:Y:S02]  /*1740*/  IADD3 R0, P3, P4, R0, R2, R3 ;  /* 0x0000000200007210 */ /* 0x000fe40007c7e003 */
[----:B------:R-:W-:Y:S02]  /*1750*/  ISETP.GT.U32.AND P2, PT, R32, 0x100, PT ;  /* 0x000001002000780c */ /* 0x000fe40003f44070 */
[----:B------:R-:W-:Y:S02]  /*1760*/  SEL R3, R14, RZ, P1 ;  /* 0x000000ff0e037207 */ /* 0x000fe40000800000 */
[----:B------:R-:W-:-:S02]  /*1770*/  SEL R15, R15, RZ, P1 ;  /* 0x000000ff0f0f7207 */ /* 0x000fc40000800000 */
[----:B------:R-:W-:Y:S02]  /*1780*/  ISETP.GT.U32.AND P1, PT, R32, 0x120, PT ;  /* 0x000001202000780c */ /* 0x000fe40003f24070 */
[----:B------:R-:W-:Y:S02]  /*1790*/  IADD3.X R5, PT, PT, R5, R4, R10, P3, P4 ;  /* 0x0000000405057210 */ /* 0x000fe40001fe840a */
[----:B----4-:R-:W-:Y:S02]  /*17a0*/  SEL R2, R16, RZ, P2 ;  /* 0x000000ff10027207 */ /* 0x010fe40001000000 */
[----:B------:R-:W-:Y:S02]  /*17b0*/  SEL R4, R17, RZ, P2 ;  /* 0x000000ff11047207 */ /* 0x000fe40001000000 */
[----:B------:R-:W-:Y:S02]  /*17c0*/  ISETP.GT.U32.AND P2, PT, R32, 0x140, PT ;  /* 0x000001402000780c */ /* 0x000fe40003f44070 */
[----:B------:R-:W-:-:S02]  /*17d0*/  SEL R7, R18, RZ, P1 ;  /* 0x000000ff12077207 */ /* 0x000fc40000800000 */
[----:B------:R-:W-:Y:S02]  /*17e0*/  SEL R18, R19, RZ, P1 ;  /* 0x000000ff13127207 */ /* 0x000fe40000800000 */
[----:B------:R-:W-:Y:S02]  /*17f0*/  IADD3 R2, P3, P4, R2, R0, R3 ;  /* 0x0000000002027210 */ /* 0x000fe40007c7e003 */
[----:B------:R-:W-:Y:S02]  /*1800*/  ISETP.GT.U32.AND P1, PT, R32, 0x160, PT ;  /* 0x000001602000780c */ /* 0x000fe40003f24070 */
[----:B-----5:R-:W-:Y:S02]  /*1810*/  SEL R0, R20, RZ, P2 ;  /* 0x000000ff14007207 */ /* 0x020fe40001000000 */
[----:B------:R-:W-:Y:S02]  /*1820*/  IADD3.X R4, PT, PT, R4, R5, R15, P3, P4 ;  /* 0x0000000504047210 */ /* 0x000fe40001fe840f */
[----:B------:R-:W-:-:S02]  /*1830*/  SEL R3, R22, RZ, P1 ;  /* 0x000000ff16037207 */ /* 0x000fc40000800000 */
[----:B------:R-:W-:Y:S02]  /*1840*/  SEL R23, R23, RZ, P1 ;  /* 0x000000ff17177207 */ /* 0x000fe40000800000 */
[----:B------:R-:W-:Y:S02]  /*1850*/  SEL R5, R21, RZ, P2 ;  /* 0x000000ff15057207 */ /* 0x000fe40001000000 */
[----:B------:R-:W-:Y:S02]  /*1860*/  IADD3 R0, P1, P3, R0, R2, R7 ;  /* 0x0000000200007210 */ /* 0x000fe40007b3e007 */
[----:B-1----:R-:W-:Y:S02]  /*1870*/  SEL R2, R24, RZ, P5 ;  /* 0x000000ff18027207 */ /* 0x002fe40002800000 */
[----:B------:R-:W-:Y:S02]  /*1880*/  ISETP.GT.U32.AND P2, PT, R32, 0x1c0, PT ;  /* 0x000001c02000780c */ /* 0x000fe40003f44070 */
[----:B------:R-:W-:-:S02]  /*1890*/  IADD3.X R5, PT, PT, R5, R4, R18, P1, P3 ;  /* 0x0000000405057210 */ /* 0x000fc40000fe6412 */
[----:B------:R-:W-:Y:S02]  /*18a0*/  IADD3 R2, P3, P4, R2, R0, R3 ;  /* 0x0000000002027210 */ /* 0x000fe40007c7e003 */
[----:B------:R-:W-:Y:S02]  /*18b0*/  SEL R0, R26, RZ, P6 ;  /* 0x000000ff1a007207 */ /* 0x000fe40003000000 */
[----:B--2---:R-:W-:Y:S02]  /*18c0*/  SEL R3, R28, RZ, P2 ;  /* 0x000000ff1c037207 */ /* 0x004fe40001000000 */
[----:B------:R-:W-:Y:S02]  /*18d0*/  ISETP.GT.U32.AND P1, PT, R32, 0x1e0, PT ;  /* 0x000001e02000780c */ /* 0x000fe40003f24070 */
        /* <DEDUP_REMOVED lines=11> */
.L_x_152:
        /* <DEDUP_REMOVED lines=10> */
[----:B------:R-:W-:Y:S01]  /*1a30*/  IMAD.MOV.U32 R17, RZ, RZ, 0xe00 ;  /* 0x00000e00ff117424 */ /* 0x000fe200078e00ff */
[----:B--2---:R-:W-:-:S02]  /*1a40*/  FSETP.GT.AND P0, PT, R10, RZ, PT ;  /* 0x000000ff0a00720b */ /* 0x004fc40003f04000 */
[----:B---3--:R-:W-:Y:S02]  /*1a50*/  FSETP.GT.AND P1, PT, R4, RZ, PT ;  /* 0x000000ff0400720b */ /* 0x008fe40003f24000 */
[----:B----4-:R-:W-:Y:S02]  /*1a60*/  FSETP.GT.AND P2, PT, R5, RZ, PT ;  /* 0x000000ff0500720b */ /* 0x010fe40003f44000 */
[----:B------:R-:W-:Y:S02]  /*1a70*/  SEL R5, RZ, 0x1, !P0 ;  /* 0x00000001ff057807 */ /* 0x000fe40004000000 */
[----:B------:R-:W-:Y:S02]  /*1a80*/  SEL R4, RZ, 0x1, !P1 ;  /* 0x00000001ff047807 */ /* 0x000fe40004800000 */
[----:B------:R-:W-:Y:S02]  /*1a90*/  SEL R25, RZ, 0x1, !P2 ;  /* 0x00000001ff197807 */ /* 0x000fe40005000000 */
[----:B-----5:R-:W-:Y:S01]  /*1aa0*/  FSETP.GT.AND P2, PT, R6, RZ, PT ;  /* 0x000000ff0600720b */ /* 0x020fe20003f44000 */
[----:B------:R-:W-:Y:S01]  /*1ab0*/  VIADD R6, R32, 0xfffff200 ;  /* 0xfffff20020067836 */ /* 0x000fe20000000000 */
[----:B------:R-:W-:-:S02]  /*1ac0*/  IADD3 R25, P0, P1, R25, R4, R5 ;  /* 0x0000000419197210 */ /* 0x000fc4000791e005 */
[----:B------:R-:W-:Y:S02]  /*1ad0*/  FSETP.GT.AND P3, PT, R7, RZ, PT ;  /* 0x000000ff0700720b */ /* 0x000fe40003f64000 */
[----:B------:R-:W-:Y:S02]  /*1ae0*/  IADD3.X R27, PT, PT, RZ, RZ, RZ, P0, P1 ;  /* 0x000000ffff1b7210 */ /* 0x000fe400007e24ff */
[----:B------:R-:W-:Y:S02]  /*1af0*/  ISETP.GE.U32.AND P0, PT, R6, 0xe00, PT ;  /* 0x00000e000600780c */ /* 0x000fe40003f06070 */
[----:B------:R-:W-:Y:S02]  /*1b00*/  SEL R5, RZ, 0x1, !P2 ;  /* 0x00000001ff057807 */ /* 0x000fe40005000000 */
[----:B------:R-:W-:Y:S02]  /*1b10*/  SEL R4, RZ, 0x1, !P3 ;  /* 0x00000001ff047807 */ /* 0x000fe40005800000 */
[----:B------:R-:W-:-:S02]  /*1b20*/  FSETP.GT.AND P4, PT, R8, RZ, PT ;  /* 0x000000ff0800720b */ /* 0x000fc40003f84000 */
[----:B------:R-:W-:Y:S02]  /*1b30*/  FSETP.GT.AND P5, PT, R9, RZ, PT ;  /* 0x000000ff0900720b */ /* 0x000fe40003fa4000 */
[----:B------:R-:W-:Y:S02]  /*1b40*/  IADD3 R25, P2, P3, R4, R25, R5 ;  /* 0x0000001904197210 */ /* 0x000fe40007b5e005 */
[----:B------:R-:W-:Y:S02]  /*1b50*/  SEL R5, RZ, 0x1, !P4 ;  /* 0x00000001ff057807 */ /* 0x000fe40006000000 */
[----:B------:R-:W-:Y:S02]  /*1b60*/  SEL R4, RZ, 0x1, !P5 ;  /* 0x00000001ff047807 */ /* 0x000fe40006800000 */
[----:B------:R-:W-:Y:S02]  /*1b70*/  IADD3.X R27, PT, PT, RZ, R27, RZ, P2, P3 ;  /* 0x0000001bff1b7210 */ /* 0x000fe400017e64ff */
[----:B------:R-:W-:-:S04]  /*1b80*/  IADD3 R25, P1, P4, R4, R25, R5 ;  /* 0x0000001904197210 */ /* 0x000fc80007c3e005 */
[----:B------:R-:W-:Y:S01]  /*1b90*/  IADD3.X R27, PT, PT, RZ, R27, RZ, P1, P4 ;  /* 0x0000001bff1b7210 */ /* 0x000fe20000fe84ff */
[----:B------:R-:W-:Y:S08]  /*1ba0*/  @!P0 BRA `(.L_x_167) ;  /* 0x0000000000988947 */ /* 0x000ff00003800000 */
[----:B------:R-:W0:Y:S01]  /*1bb0*/  LDC R32, c[0x0][0x398] ;  /* 0x0000e600ff207b82 */ /* 0x000e220000000800 */
[----:B------:R-:W-:-:S07]  /*1bc0*/  IMAD.MOV.U32 R17, RZ, RZ, 0xe00 ;  /* 0x00000e00ff117424 */ /* 0x000fce00078e00ff */
.L_x_169:
[----:B------:R-:W-:-:S05]  /*1bd0*/  IMAD.WIDE.U32 R4, R17, 0x4, R2 ;  /* 0x0000000411047825 */ /* 0x000fca00078e0002 */
        /* <DEDUP_REMOVED lines=19> */
[----:B-1----:R-:W-:-:S02]  /*1d10*/  SEL R5, RZ, 0x1, !P4 ;  /* 0x00000001ff057807 */ /* 0x002fc40006000000 */
[----:B------:R-:W-:Y:S02]  /*1d20*/  SEL R4, RZ, 0x1, !P5 ;  /* 0x00000001ff047807 */ /* 0x000fe40006800000 */
[----:B------:R-:W-:Y:S02]  /*1d30*/  IADD3.X R27, PT, PT, RZ, R27, RZ, P0, P1 ;  /* 0x0000001bff1b7210 */ /* 0x000fe400007e24ff */
[----:B------:R-:W-:Y:S01]  /*1d40*/  IADD3 R25, P5, P4, R4, R25, R5 ;  /* 0x0000001904197210 */ /* 0x000fe20007cbe005 */
[----:B0-----:R-:W-:Y:S01]  /*1d50*/  IMAD.IADD R5, R32, 0x1, -R17 ;  /* 0x0000000120057824 */ /* 0x001fe200078e0a11 */
[----:B------:R-:W-:Y:S02]  /*1d60*/  FSETP.GT.AND P6, PT, R12, RZ, PT ;  /* 0x000000ff0c00720b */ /* 0x000fe40003fc4000 */
[----:B------:R-:W-:Y:S02]  /*1d70*/  IADD3.X R27, PT, PT, RZ, R27, RZ, P2, P3 ;  /* 0x0000001bff1b7210 */ /* 0x000fe400017e64ff */
[----:B------:R-:W-:-:S02]  /*1d80*/  ISETP.GE.U32.AND P0, PT, R5, 0xe00, PT ;  /* 0x00000e000500780c */ /* 0x000fc40003f06070 */
[----:B------:R-:W-:Y:S02]  /*1d90*/  SEL R4, RZ, 0x1, !P6 ;  /* 0x00000001ff047807 */ /* 0x000fe40007000000 */
[----:B------:R-:W-:Y:S02]  /*1da0*/  IADD3.X R27, PT, PT, RZ, R27, RZ, P5, P4 ;  /* 0x0000001bff1b7210 */ /* 0x000fe40002fe84ff */
[----:B------:R-:W-:-:S05]  /*1db0*/  IADD3 R25, P1, PT, R25, R4, RZ ;  /* 0x0000000419197210 */ /* 0x000fca0007f3e0ff */
[----:B------:R-:W-:Y:S02]  /*1dc0*/  IMAD.X R27, RZ, RZ, R27, P1 ;  /* 0x000000ffff1b7224 */ /* 0x000fe400008e061b */
[----:B------:R-:W-:Y:S06]  /*1dd0*/  @!P0 BRA `(.L_x_168) ;  /* 0x0000000c009c8947 */ /* 0x000fec0003800000 */
[----:B------:R-:W-:-:S05]  /*1de0*/  VIADD R17, R17, 0xe00 ;  /* 0x00000e0011117836 */ /* 0x000fca0000000000 */
[----:B------:R-:W-:-:S13]  /*1df0*/  ISETP.GT.U32.AND P0, PT, R17, R6, PT ;  /* 0x000000061100720c */ /* 0x000fda0003f04070 */
[----:B------:R-:W-:Y:S05]  /*1e00*/  @!P0 BRA `(.L_x_169) ;  /* 0xfffffffc00708947 */ /* 0x000fea000383ffff */
.L_x_167:
[----:B------:R-:W-:Y:S01]  /*1e10*/  IMAD.IADD R3, R32, 0x1, -R17 ;  /* 0x0000000120037824 */ /* 0x000fe200078e0a11 */
[----:B------:R-:W-:Y:S04]  /*1e20*/  BSSY.RECONVERGENT B1, `(.L_x_168) ;  /* 0x00000e2000017945 */ /* 0x000fe80003800200 */
[----:B------:R-:W-:-:S04]  /*1e30*/  ISETP.GE.AND P0, PT, R0, R3, PT ;  /* 0x000000030000720c */ /* 0x000fc80003f06270 */
[----:B------:R-:W-:-:S13]  /*1e40*/  ISETP.GE.U32.OR P0, PT, R17, R32, P0 ;  /* 0x000000201100720c */ /* 0x000fda0000706470 */
[----:B------:R-:W-:Y:S05]  /*1e50*/  @P0 BRA `(.L_x_170) ;  /* 0x0000000c00780947 */ /* 0x000fea0003800000 */
[----:B------:R-:W-:Y:S01]  /*1e60*/  LOP3.LUT R2, RZ, R0, RZ, 0x33, !PT ;  /* 0x00000000ff027212 */ /* 0x000fe200078e33ff */
[----:B------:R-:W-:Y:S01]  /*1e70*/  BSSY.RECONVERGENT B2, `(.L_x_171) ;  /* 0x0000073000027945 */ /* 0x000fe20003800200 */
[----:B------:R-:W-:Y:S02]  /*1e80*/  IMAD.MOV.U32 R20, RZ, RZ, R0 ;  /* 0x000000ffff147224 */ /* 0x000fe400078e0000 */
[----:B------:R-:W-:-:S04]  /*1e90*/  IADD3 R2, PT, PT, -R17, R32, R2 ;  /* 0x0000002011027210 */ /* 0x000fc80007ffe102 */
[C---:B------:R-:W-:Y:S02]  /*1ea0*/  ISETP.GE.U32.AND P0, PT, R2.reuse, 0x1e00, PT ;  /* 0x00001e000200780c */ /* 0x040fe40003f06070 */
[----:B------:R-:W-:-:S04]  /*1eb0*/  LEA.HI R19, R2, 0x1, RZ, 0x17 ;  /* 0x0000000102137811 */ /* 0x000fc800078fb8ff */
[----:B------:R-:W-:-:S07]  /*1ec0*/  LOP3.LUT R32, R19, 0xf, RZ, 0xc0, !PT ;  /* 0x0000000f13207812 */ /* 0x000fce00078ec0ff */
[----:B------:R-:W-:Y:S05]  /*1ed0*/  @!P0 BRA `(.L_x_172) ;  /* 0x0000000400b08947 */ /* 0x000fea0003800000 */
[----:B------:R-:W0:Y:S01]  /*1ee0*/  LDC.64 R2, c[0x0][0x380] ;  /* 0x0000e000ff027b82 */ /* 0x000e220000000a00 */
[----:B------:R-:W-:Y:S01]  /*1ef0*/  LOP3.LUT R16, R19, 0xfffff0, RZ, 0xc0, !PT ;  /* 0x00fffff013107812 */ /* 0x000fe200078ec0ff */
[----:B------:R-:W-:Y:S01]  /*1f00*/  BSSY.RECONVERGENT B3, `(.L_x_173) ;  /* 0x0000068000037945 */ /* 0x000fe20003800200 */
[C---:B------:R-:W-:Y:S01]  /*1f10*/  LOP3.LUT R20, R0.reuse, 0x1000, RZ, 0xfc, !PT ;  /* 0x0000100000147812 */ /* 0x040fe200078efcff */
[----:B------:R-:W-:Y:S02]  /*1f20*/  IMAD.IADD R21, R0, 0x1, R17 ;  /* 0x0000000100157824 */ /* 0x000fe400078e0211 */
[----:B------:R-:W-:-:S07]  /*1f30*/  IMAD.MOV R16, RZ, RZ, -R16 ;  /* 0x000000ffff107224 */ /* 0x000fce00078e0a10 */
.L_x_174:
[C---:B------:R-:W-:Y:S02]  /*1f40*/  VIADD R13, R21.reuse, 0x200 ;  /* 0x00000200150d7836 */ /* 0x040fe40000000000 */
[----:B0-----:R-:W-:-:S04]  /*1f50*/  IMAD.WIDE.U32 R8, R21, 0x4, R2 ;  /* 0x0000000415087825 */ /* 0x001fc800078e0002 */
[----:B------:R-:W-:Y:S01]  /*1f60*/  IMAD.WIDE.U32 R12, R13, 0x4, R2 ;  /* 0x000000040d0c7825 */ /* 0x000fe200078e0002 */
[----:B------:R0:W2:Y:S03]  /*1f70*/  LDG.E R24, desc[UR6][R8.64] ;  /* 0x0000000608187981 */ /* 0x0000a6000c1e1900 */
[C---:B------:R-:W-:Y:S01]  /*1f80*/  VIADD R15, R21.reuse, 0x400 ;  /* 0x00000400150f7836 */ /* 0x040fe20000000000 */
[----:B------:R1:W3:Y:S01]  /*1f90*/  LDG.E R23, desc[UR6][R12.64] ;  /* 0x000000060c177981 */ /* 0x0002e2000c1e1900 */
[C---:B------:R-:W-:Y:S02]  /*1fa0*/  VIADD R31, R21.reuse, 0x600 ;  /* 0x00000600151f7836 */ /* 0x040fe40000000000 */
[C---:B------:R-:W-:Y:S02]  /*1fb0*/  VIADD R5, R21.reuse, 0xa00 ;  /* 0x00000a0015057836 */ /* 0x040fe40000000000 */
[----:B0-----:R-:W-:-:S02]  /*1fc0*/  VIADD R9, R21, 0xe00 ;  /* 0x00000e0015097836 */ /* 0x001fc40000000000 */
[----:B------:R-:W-:-:S04]  /*1fd0*/  IMAD.WIDE.U32 R14, R15, 0x4, R2 ;  /* 0x000000040f0e7825 */ /* 0x000fc800078e0002 */
[--C-:B------:R-:W-:Y:S01]  /*1fe0*/  IMAD.WIDE.U32 R30, R31, 0x4, R2.reuse ;  /* 0x000000041f1e7825 */ /* 0x100fe200078e0002 */
[----:B------:R0:W4:Y:S03]  /*1ff0*/  LDG.E R26, desc[UR6][R14.64] ;  /* 0x000000060e1a7981 */ /* 0x000126000c1e1900 */
[----:B------:R-:W-:Y:S01]  /*2000*/  VIADD R7, R21, 0x800 ;  /* 0x0000080015077836 */ /* 0x000fe20000000000 */
[----:B------:R5:W4:Y:S01]  /*2010*/  LDG.E R22, desc[UR6][R30.64] ;  /* 0x000000061e167981 */ /* 0x000b22000c1e1900 */
[----:B------:R-:W-:-:S04]  /*2020*/  IMAD.WIDE.U32 R4, R5, 0x4, R2 ;  /* 0x0000000405047825 */ /* 0x000fc800078e0002 */
[--C-:B-1----:R-:W-:Y:S01]  /*2030*/  IMAD.WIDE.U32 R12, R9, 0x4, R2.reuse ;  /* 0x00000004090c7825 */ /* 0x102fe200078e0002 */
[----:B------:R1:W4:Y:S03]  /*2040*/  LDG.E R28, desc[UR6][R4.64] ;  /* 0x00000006041c7981 */ /* 0x000326000c1e1900 */
[C---:B------:R-:W-:Y:S01]  /*2050*/  VIADD R9, R21.reuse, 0x1000 ;  /* 0x0000100015097836 */ /* 0x040fe20000000000 */
[----:B------:R-:W4:Y:S01]  /*2060*/  LDG.E R33, desc[UR6][R12.64] ;  /* 0x000000060c217981 */ /* 0x000f22000c1e1900 */
[----:B------:R-:W-:Y:S02]  /*2070*/  VIADD R11, R21, 0xc00 ;  /* 0x00000c00150b7836 */ /* 0x000fe40000000000 */
[----:B------:R-:W-:-:S04]  /*2080*/  IMAD.WIDE.U32 R6, R7, 0x4, R2 ;  /* 0x0000000407067825 */ /* 0x000fc800078e0002 */
[--C-:B0-----:R-:W-:Y:S01]  /*2090*/  IMAD.WIDE.U32 R14, R9, 0x4, R2.reuse ;  /* 0x00000004090e7825 */ /* 0x101fe200078e0002 */
[----:B------:R0:W4:Y:S03]  /*20a0*/  LDG.E R18, desc[UR6][R6.64] ;  /* 0x0000000606127981 */ /* 0x000126000c1e1900 */
[----:B------:R-:W-:Y:S01]  /*20b0*/  IMAD.WIDE.U32 R10, R11, 0x4, R2 ;  /* 0x000000040b0a7825 */ /* 0x000fe200078e0002 */
[----:B------:R-:W4:Y:S03]  /*20c0*/  LDG.E R34, desc[UR6][R14.64] ;  /* 0x000000060e227981 */ /* 0x000f26000c1e1900 */
[C---:B------:R-:W-:Y:S01]  /*20d0*/  VIADD R9, R21.reuse, 0x1200 ;  /* 0x0000120015097836 */ /* 0x040fe20000000000 */
[----:B------:R0:W4:Y:S01]  /*20e0*/  LDG.E R29, desc[UR6][R10.64] ;  /* 0x000000060a1d7981 */ /* 0x000122000c1e1900 */
[----:B-----5:R-:W-:-:S02]  /*20f0*/  VIADD R31, R21, 0x1400 ;  /* 0x00001400151f7836 */ /* 0x020fc40000000000 */
[----:B------:R-:W-:Y:S02]  /*2100*/  VIADD R35, R21, 0x1600 ;  /* 0x0000160015237836 */ /* 0x000fe40000000000 */
[----:B-1----:R-:W-:-:S04]  /*2110*/  IMAD.WIDE.U32 R4, R9, 0x4, R2 ;  /* 0x0000000409047825 */ /* 0x002fc800078e0002 */
[----:B------:R-:W-:Y:S02]  /*2120*/  VIADD R37, R21, 0x1800 ;  /* 0x0000180015257836 */ /* 0x000fe40000000000 */
[--C-:B0-----:R-:W-:Y:S01]  /*2130*/  IMAD.WIDE.U32 R6, R31, 0x4, R2.reuse ;  /* 0x000000041f067825 */ /* 0x101fe200078e0002 */
[----:B------:R0:W5:Y:S03]  /*2140*/  LDG.E R4, desc[UR6][R4.64] ;  /* 0x0000000604047981 */ /* 0x000166000c1e1900 */
[----:B------:R-:W-:Y:S02]  /*2150*/  IMAD.WIDE.U32 R8, R35, 0x4, R2 ;  /* 0x0000000423087825 */ /* 0x000fe400078e0002 */
[----:B------:R1:W5:Y:S02]  /*2160*/  LDG.E R6, desc[UR6][R6.64] ;  /* 0x0000000606067981 */ /* 0x000364000c1e1900 */
[----:B------:R-:W-:-:S02]  /*2170*/  VIADD R31, R21, 0x1a00 ;  /* 0x00001a00151f7836 */ /* 0x000fc40000000000 */
[--C-:B------:R-:W-:Y:S01]  /*2180*/  IMAD.WIDE.U32 R10, R37, 0x4, R2.reuse ;  /* 0x00000004250a7825 */ /* 0x100fe200078e0002 */
[----:B------:R1:W5:Y:S03]  /*2190*/  LDG.E R8, desc[UR6][R8.64] ;  /* 0x0000000608087981 */ /* 0x000366000c1e1900 */
[--C-:B------:R-:W-:Y:S02]  /*21a0*/  IMAD.WIDE.U32 R30, R31, 0x4, R2.reuse ;  /* 0x000000041f1e7825 */ /* 0x100fe400078e0002 */
[----:B------:R-:W5:Y:S02]  /*21b0*/  LDG.E R10, desc[UR6][R10.64] ;  /* 0x000000060a0a7981 */ /* 0x000f64000c1e1900 */
[----:B------:R-:W-:Y:S02]  /*21c0*/  VIADD R13, R21, 0x1c00 ;  /* 0x00001c00150d7836 */ /* 0x000fe40000000000 */
[----:B------:R-:W5:Y:S02]  /*21d0*/  LDG.E R30, desc[UR6][R30.64] ;  /* 0x000000061e1e7981 */ /* 0x000f64000c1e1900 */
[----:B------:R-:W-:-:S04]  /*21e0*/  IMAD.WIDE.U32 R12, R13, 0x4, R2 ;  /* 0x000000040d0c7825 */ /* 0x000fc800078e0002 */
[----:B------:R-:W-:Y:S02]  /*21f0*/  VIADD R15, R21, 0x1e00 ;  /* 0x00001e00150f7836 */ /* 0x000fe40000000000 */
[----:B------:R-:W5:Y:S02]  /*2200*/  LDG.E R12, desc[UR6][R12.64] ;  /* 0x000000060c0c7981 */ /* 0x000f64000c1e1900 */
[----:B------:R-:W-:-:S06]  /*2210*/  IMAD.WIDE.U32 R14, R15, 0x4, R2 ;  /* 0x000000040f0e7825 */ /* 0x000fcc00078e0002 */
[----:B------:R-:W5:Y:S01]  /*2220*/  LDG.E R14, desc[UR6][R14.64] ;  /* 0x000000060e0e7981 */ /* 0x000f62000c1e1900 */
[----:B------:R-:W-:Y:S02]  /*2230*/  VIADD R16, R16, 0x10 ;  /* 0x0000001010107836 */ /* 0x000fe40000000000 */
[----:B------:R-:W-:Y:S02]  /*2240*/  VIADD R20, R20, 0x2000 ;  /* 0x0000200014147836 */ /* 0x000fe40000000000 */
[----:B------:R-:W-:Y:S01]  /*2250*/  VIADD R21, R21, 0x2000 ;  /* 0x0000200015157836 */ /* 0x000fe20000000000 */
[----:B--2---:R-:W-:Y:S02]  /*2260*/  FSETP.GT.AND P0, PT, R24, RZ, PT ;  /* 0x000000ff1800720b */ /* 0x004fe40003f04000 */
[----:B---3--:R-:W-:Y:S02]  /*2270*/  FSETP.GT.AND P1, PT, R23, RZ, PT ;  /* 0x000000ff1700720b */ /* 0x008fe40003f24000 */
[----:B0-----:R-:W-:-:S02]  /*2280*/  SEL R5, RZ, 0x1, !P0 ;  /* 0x00000001ff057807 */ /* 0x001fc40004000000 */
[----:B------:R-:W-:-:S04]  /*2290*/  SEL R24, RZ, 0x1, !P1 ;  /* 0x00000001ff187807 */ /* 0x000fc80004800000 */
[----:B------:R-:W-:Y:S02]  /*22a0*/  IADD3 R25, P3, P2, R24, R25, R5 ;  /* 0x0000001918197210 */ /* 0x000fe40007a7e005 */
[----:B----4-:R-:W-:Y:S02]  /*22b0*/  FSETP.GT.AND P0, PT, R26, RZ, PT ;  /* 0x000000ff1a00720b */ /* 0x010fe40003f04000 */
[----:B------:R-:W-:Y:S02]  /*22c0*/  FSETP.GT.AND P1, PT, R22, RZ, PT ;  /* 0x000000ff1600720b */ /* 0x000fe40003f24000 */
[----:B------:R-:W-:Y:S02]  /*22d0*/  SEL R22, RZ, 0x1, !P0 ;  /* 0x00000001ff167807 */ /* 0x000fe40004000000 */
[----:B------:R-:W-:Y:S02]  /*22e0*/  FSETP.GT.AND P5, PT, R28, RZ, PT ;  /* 0x000000ff1c00720b */ /* 0x000fe40003fa4000 */
[----:B-1----:R-:W-:-:S02]  /*22f0*/  SEL R7, RZ, 0x1, !P1 ;  /* 0x00000001ff077807 */ /* 0x002fc40004800000 */
[----:B------:R-:W-:Y:S02]  /*2300*/  SEL R5, RZ, 0x1, !P5 ;  /* 0x00000001ff057807 */ /* 0x000fe40006800000 */
[----:B------:R-:W-:Y:S02]  /*2310*/  FSETP.GT.AND P5, PT, R33, RZ, PT ;  /* 0x000000ff2100720b */ /* 0x000fe40003fa4000 */
[----:B------:R-:W-:Y:S02]  /*2320*/  IADD3 R7, P4, P6, R7, R25, R22 ;  /* 0x0000001907077210 */ /* 0x000fe40007e9e016 */
[----:B------:R-:W-:Y:S02]  /*2330*/  FSETP.GT.AND P1, PT, R18, RZ, PT ;  /* 0x000000ff1200720b */ /* 0x000fe40003f24000 */
[----:B------:R-:W-:Y:S02]  /*2340*/  IADD3.X R27, PT, PT, RZ, R27, RZ, P3, P2 ;  /* 0x0000001bff1b7210 */ /* 0x000fe40001fe44ff */
[----:B------:R-:W-:-:S02]  /*2350*/  SEL R22, RZ, 0x1, !P1 ;  /* 0x00000001ff167807 */ /* 0x000fc40004800000 */
[----:B------:R-:W-:Y:S02]  /*2360*/  SEL R9, RZ, 0x1, !P5 ;  /* 0x00000001ff097807 */ /* 0x000fe40006800000 */
[----:B------:R-:W-:Y:S02]  /*2370*/  FSETP.GT.AND P0, PT, R29, RZ, PT ;  /* 0x000000ff1d00720b */ /* 0x000fe40003f04000 */
[----:B------:R-:W-:Y:S02]  /*2380*/  FSETP.GT.AND P5, PT, R34, RZ, PT ;  /* 0x000000ff2200720b */ /* 0x000fe40003fa4000 */
[----:B------:R-:W-:Y:S02]  /*2390*/  SEL R18, RZ, 0x1, !P0 ;  /* 0x00000001ff127807 */ /* 0x000fe40004000000 */
[----:B------:R-:W-:Y:S02]  /*23a0*/  IADD3.X R27, PT, PT, RZ, R27, RZ, P4, P6 ;  /* 0x0000001bff1b7210 */ /* 0x000fe400027ec4ff */
[----:B------:R-:W-:-:S02]  /*23b0*/  IADD3 R5, P1, P0, R5, R7, R22 ;  /* 0x0000000705057210 */ /* 0x000fc4000783e016 */
[----:B-----5:R-:W-:Y:S02]  /*23c0*/  FSETP.GT.AND P6, PT, R4, RZ, PT ;  /* 0x000000ff0400720b */ /* 0x020fe40003fc4000 */
[----:B------:R-:W-:Y:S02]  /*23d0*/  SEL R4, RZ, 0x1, !P5 ;  /* 0x00000001ff047807 */ /* 0x000fe40006800000 */
[----:B------:R-:W-:Y:S02]  /*23e0*/  IADD3 R9, P3, P2, R9, R5, R18 ;  /* 0x0000000509097210 */ /* 0x000fe40007a7e012 */
[----:B------:R-:W-:Y:S02]  /*23f0*/  FSETP.GT.AND P4, PT, R6, RZ, PT ;  /* 0x000000ff0600720b */ /* 0x000fe40003f84000 */
[----:B------:R-:W-:Y:S02]  /*2400*/  SEL R7, RZ, 0x1, !P6 ;  /* 0x00000001ff077807 */ /* 0x000fe40007000000 */
[----:B------:R-:W-:-:S02]  /*2410*/  FSETP.GT.AND P5, PT, R8, RZ, PT ;  /* 0x000000ff0800720b */ /* 0x000fc40003fa4000 */
[----:B------:R-:W-:Y:S02]  /*2420*/  SEL R5, RZ, 0x1, !P4 ;  /* 0x00000001ff057807 */ /* 0x000fe40006000000 */
[----:B------:R-:W-:Y:S02]  /*2430*/  SEL R6, RZ, 0x1, !P5 ;  /* 0x00000001ff067807 */ /* 0x000fe40006800000 */
[----:B------:R-:W-:Y:S02]  /*2440*/  FSETP.GT.AND P6, PT, R10, RZ, PT ;  /* 0x000000ff0a00720b */ /* 0x000fe40003fc4000 */
[----:B------:R-:W-:Y:S02]  /*2450*/  IADD3 R7, P4, P5, R7, R9, R4 ;  /* 0x0000000907077210 */ /* 0x000fe40007d9e004 */
[----:B------:R-:W-:Y:S02]  /*2460*/  IADD3.X R27, PT, PT, RZ, R27, RZ, P1, P0 ;  /* 0x0000001bff1b7210 */ /* 0x000fe40000fe04ff */
[----:B------:R-:W-:-:S02]  /*2470*/  FSETP.GT.AND P0, PT, R30, RZ, PT ;  /* 0x000000ff1e00720b */ /* 0x000fc40003f04000 */
[----:B------:R-:W-:Y:S02]  /*2480*/  SEL R4, RZ, 0x1, !P6 ;  /* 0x00000001ff047807 */ /* 0x000fe40007000000 */
[----:B------:R-:W-:Y:S02]  /*2490*/  IADD3 R6, P1, P6, R6, R7, R5 ;  /* 0x0000000706067210 */ /* 0x000fe40007e3e005 */
[----:B------:R-:W-:Y:S02]  /*24a0*/  IADD3.X R27, PT, PT, RZ, R27, RZ, P3, P2 ;  /* 0x0000001bff1b7210 */ /* 0x000fe40001fe44ff */
[----:B------:R-:W-:Y:S02]  /*24b0*/  SEL R5, RZ, 0x1, !P0 ;  /* 0x00000001ff057807 */ /* 0x000fe40004000000 */
[----:B------:R-:W-:Y:S02]  /*24c0*/  FSETP.GT.AND P0, PT, R12, RZ, PT ;  /* 0x000000ff0c00720b */ /* 0x000fe40003f04000 */
[----:B------:R-:W-:-:S02]  /*24d0*/  IADD3.X R27, PT, PT, RZ, R27, RZ, P4, P5 ;  /* 0x0000001bff1b7210 */ /* 0x000fc400027ea4ff */
[----:B------:R-:W-:Y:S02]  /*24e0*/  IADD3 R5, P3, P4, R5, R6, R4 ;  /* 0x0000000605057210 */ /* 0x000fe40007c7e004 */
[----:B------:R-:W-:Y:S02]  /*24f0*/  SEL R4, RZ, 0x1, !P0 ;  /* 0x00000001ff047807 */ /* 0x000fe40004000000 */
[----:B------:R-:W-:Y:S02]  /*2500*/  ISETP.NE.AND P0, PT, R16, RZ, PT ;  /* 0x000000ff1000720c */ /* 0x000fe40003f05270 */
[----:B------:R-:W-:Y:S02]  /*2510*/  FSETP.GT.AND P2, PT, R14, RZ, PT ;  /* 0x000000ff0e00720b */ /* 0x000fe40003f44000 */
[----:B------:R-:W-:Y:S02]  /*2520*/  IADD3.X R27, PT, PT, RZ, R27, RZ, P1, P6 ;  /* 0x0000001bff1b7210 */ /* 0x000fe40000fec4ff */
[----:B------:R-:W-:-:S02]  /*2530*/  SEL R25, RZ, 0x1, !P2 ;  /* 0x00000001ff197807 */ /* 0x000fc40005000000 */
[----:B------:R-:W-:Y:S02]  /*2540*/  IADD3.X R27, PT, PT, RZ, R27, RZ, P3, P4 ;  /* 0x0000001bff1b7210 */ /* 0x000fe40001fe84ff */
[----:B------:R-:W-:-:S04]  /*2550*/  IADD3 R25, P1, P2, R25, R5, R4 ;  /* 0x0000000519197210 */ /* 0x000fc80007a3e004 */
[----:B------:R-:W-:Y:S01]  /*2560*/  IADD3.X R27, PT, PT, RZ, R27, RZ, P1, P2 ;  /* 0x0000001bff1b7210 */ /* 0x000fe20000fe44ff */
[----:B------:R-:W-:Y:S08]  /*2570*/  @P0 BRA `(.L_x_174) ;  /* 0xfffffff800700947 */ /* 0x000ff0000383ffff */
[----:B------:R-:W-:Y:S05]  /*2580*/  BSYNC.RECONVERGENT B3 ;  /* 0x0000000000037941 */ /* 0x000fea0003800200 */
.L_x_173:
[----:B------:R-:W-:-:S07]  /*2590*/  VIADD R20, R20, 0xfffff000 ;  /* 0xfffff00014147836 */ /* 0x000fce0000000000 */
.L_x_172:
[----:B------:R-:W-:Y:S05]  /*25a0*/  BSYNC.RECONVERGENT B2 ;  /* 0x0000000000027941 */ /* 0x000fea0003800200 */
.L_x_171:
        /* <DEDUP_REMOVED lines=14> */
[----:B0-----:R-:W-:-:S04]  /*2690*/  IMAD.WIDE.U32 R4, R21, 0x4, R2 ;  /* 0x0000000415047825 */ /* 0x001fc800078e0002 */
[--C-:B------:R-:W-:Y:S02]  /*26a0*/  IMAD.WIDE.U32 R6, R7, 0x4, R2.reuse ;  /* 0x0000000407067825 */ /* 0x100fe400078e0002 */
[----:B------:R-:W2:Y:S02]  /*26b0*/  LDG.E R4, desc[UR6][R4.64] ;  /* 0x0000000604047981 */ /* 0x000ea4000c1e1900 */
[--C-:B------:R-:W-:Y:S02]  /*26c0*/  IMAD.WIDE.U32 R8, R9, 0x4, R2.reuse ;  /* 0x0000000409087825 */ /* 0x100fe400078e0002 */
[----:B------:R0:W3:Y:S02]  /*26d0*/  LDG.E R16, desc[UR6][R6.64] ;  /* 0x0000000606107981 */ /* 0x0000e4000c1e1900 */
[--C-:B------:R-:W-:Y:S02]  /*26e0*/  IMAD.WIDE.U32 R10, R11, 0x4, R2.reuse ;  /* 0x000000040b0a7825 */ /* 0x100fe400078e0002 */
[----:B------:R-:W4:Y:S02]  /*26f0*/  LDG.E R8, desc[UR6][R8.64] ;  /* 0x0000000608087981 */ /* 0x000f24000c1e1900 */
[----:B------:R-:W-:-:S02]  /*2700*/  IMAD.WIDE.U32 R12, R13, 0x4, R2 ;  /* 0x000000040d0c7825 */ /* 0x000fc400078e0002 */
[----:B------:R-:W5:Y:S02]  /*2710*/  LDG.E R10, desc[UR6][R10.64] ;  /* 0x000000060a0a7981 */ /* 0x000f64000c1e1900 */
[--C-:B------:R-:W-:Y:S02]  /*2720*/  IMAD.WIDE.U32 R14, R15, 0x4, R2.reuse ;  /* 0x000000040f0e7825 */ /* 0x100fe400078e0002 */
[----:B------:R-:W5:Y:S02]  /*2730*/  LDG.E R12, desc[UR6][R12.64] ;  /* 0x000000060c0c7981 */ /* 0x000f64000c1e1900 */
[C---:B------:R-:W-:Y:S02]  /*2740*/  VIADD R23, R21.reuse, 0xc00 ;  /* 0x00000c0015177836 */ /* 0x040fe40000000000 */
[----:B------:R-:W-:Y:S01]  /*2750*/  VIADD R21, R21, 0xe00 ;  /* 0x00000e0015157836 */ /* 0x000fe20000000000 */
[----:B------:R-:W5:Y:S01]  /*2760*/  LDG.E R14, desc[UR6][R14.64] ;  /* 0x000000060e0e7981 */ /* 0x000f62000c1e1900 */
[----:B0-----:R-:W-:-:S04]  /*2770*/  IMAD.WIDE.U32 R6, R23, 0x4, R2 ;  /* 0x0000000417067825 */ /* 0x001fc800078e0002 */
[----:B------:R-:W-:Y:S02]  /*2780*/  IMAD.WIDE.U32 R2, R21, 0x4, R2 ;  /* 0x0000000415027825 */ /* 0x000fe400078e0002 */
[----:B------:R-:W5:Y:S04]  /*2790*/  LDG.E R6, desc[UR6][R6.64] ;  /* 0x0000000606067981 */ /* 0x000f68000c1e1900 */
[----:B------:R0:W5:Y:S01]  /*27a0*/  LDG.E R2, desc[UR6][R2.64] ;  /* 0x0000000602027981 */ /* 0x000162000c1e1900 */
[----:B------:R-:W-:Y:S01]  /*27b0*/  VIADD R20, R20, 0x1000 ;  /* 0x0000100014147836 */ /* 0x000fe20000000000 */
[----:B--2---:R-:W-:Y:S02]  /*27c0*/  FSETP.GT.AND P1, PT, R4, RZ, PT ;  /* 0x000000ff0400720b */ /* 0x004fe40003f24000 */
[----:B---3--:R-:W-:-:S02]  /*27d0*/  FSETP.GT.AND P2, PT, R16, RZ, PT ;  /* 0x000000ff1000720b */ /* 0x008fc40003f44000 */
[----:B------:R-:W-:Y:S02]  /*27e0*/  SEL R5, RZ, 0x1, !P1 ;  /* 0x00000001ff057807 */ /* 0x000fe40004800000 */
[----:B------:R-:W-:Y:S02]  /*27f0*/  SEL R4, RZ, 0x1, !P2 ;  /* 0x00000001ff047807 */ /* 0x000fe40005000000 */
[----:B----4-:R-:W-:Y:S02]  /*2800*/  FSETP.GT.AND P1, PT, R8, RZ, PT ;  /* 0x000000ff0800720b */ /* 0x010fe40003f24000 */
[----:B-----5:R-:W-:Y:S02]  /*2810*/  FSETP.GT.AND P2, PT, R10, RZ, PT ;  /* 0x000000ff0a00720b */ /* 0x020fe40003f44000 */
[----:B------:R-:W-:Y:S02]  /*2820*/  IADD3 R25, P5, P6, R4, R25, R5 ;  /* 0x0000001904197210 */ /* 0x000fe40007ebe005 */
[----:B------:R-:W-:-:S02]  /*2830*/  SEL R4, RZ, 0x1, !P1 ;  /* 0x00000001ff047807 */ /* 0x000fc40004800000 */
[----:B------:R-:W-:Y:S02]  /*2840*/  SEL R5, RZ, 0x1, !P2 ;  /* 0x00000001ff057807 */ /* 0x000fe40005000000 */
[----:B------:R-:W-:Y:S02]  /*2850*/  FSETP.GT.AND P3, PT, R12, RZ, PT ;  /* 0x000000ff0c00720b */ /* 0x000fe40003f64000 */
[----:B------:R-:W-:Y:S02]  /*2860*/  FSETP.GT.AND P4, PT, R14, RZ, PT ;  /* 0x000000ff0e00720b */ /* 0x000fe40003f84000 */
[----:B------:R-:W-:Y:S02]  /*2870*/  IADD3 R5, P1, P2, R5, R25, R4 ;  /* 0x0000001905057210 */ /* 0x000fe40007a3e004 */
[----:B------:R-:W-:Y:S02]  /*2880*/  SEL R4, RZ, 0x1, !P3 ;  /* 0x00000001ff047807 */ /* 0x000fe40005800000 */
[----:B0-----:R-:W-:-:S02]  /*2890*/  SEL R3, RZ, 0x1, !P4 ;  /* 0x00000001ff037807 */ /* 0x001fc40006000000 */
[----:B------:R-:W-:Y:S02]  /*28a0*/  FSETP.GT.AND P4, PT, R6, RZ, PT ;  /* 0x000000ff0600720b */ /* 0x000fe40003f84000 */
[----:B------:R-:W-:Y:S02]  /*28b0*/  FSETP.GT.AND P3, PT, R2, RZ, PT ;  /* 0x000000ff0200720b */ /* 0x000fe40003f64000 */
[----:B------:R-:W-:Y:S02]  /*28c0*/  IADD3.X R27, PT, PT, RZ, R27, RZ, P5, P6 ;  /* 0x0000001bff1b7210 */ /* 0x000fe40002fec4ff */
[----:B------:R-:W-:Y:S02]  /*28d0*/  IADD3 R3, P5, P6, R3, R5, R4 ;  /* 0x0000000503037210 */ /* 0x000fe40007ebe004 */
[----:B------:R-:W-:Y:S02]  /*28e0*/  SEL R2, RZ, 0x1, !P4 ;  /* 0x00000001ff027807 */ /* 0x000fe40006000000 */
[----:B------:R-:W-:-:S02]  /*28f0*/  SEL R25, RZ, 0x1, !P3 ;  /* 0x00000001ff197807 */ /* 0x000fc40005800000 */
[----:B------:R-:W-:Y:S02]  /*2900*/  IADD3.X R27, PT, PT, RZ, R27, RZ, P1, P2 ;  /* 0x0000001bff1b7210 */ /* 0x000fe40000fe44ff */
[----:B------:R-:W-:Y:S02]  /*2910*/  IADD3 R25, P1, P2, R25, R3, R2 ;  /* 0x0000000319197210 */ /* 0x000fe40007a3e002 */
[----:B------:R-:W-:-:S04]  /*2920*/  IADD3.X R27, PT, PT, RZ, R27, RZ, P5, P6 ;  /* 0x0000001bff1b7210 */ /* 0x000fc80002fec4ff */
[----:B------:R-:W-:-:S07]  /*2930*/  IADD3.X R27, PT, PT, RZ, R27, RZ, P1, P2 ;  /* 0x0000001bff1b7210 */ /* 0x000fce0000fe44ff */
.L_x_176:
[----:B------:R-:W-:Y:S05]  /*2940*/  BSYNC.RECONVERGENT B2 ;  /* 0x0000000000027941 */ /* 0x000fea0003800200 */
.L_x_175:
        /* <DEDUP_REMOVED lines=32> */
.L_x_178:
[----:B------:R-:W-:Y:S05]  /*2b50*/  BSYNC.RECONVERGENT B2 ;  /* 0x0000000000027941 */ /* 0x000fea0003800200 */
.L_x_177:
[----:B------:R-:W-:Y:S05]  /*2b60*/  @!P0 BRA `(.L_x_170) ;  /* 0x0000000000348947 */ /* 0x000fea0003800000 */
[----:B------:R-:W0:Y:S01]  /*2b70*/  LDC.64 R4, c[0x0][0x380] ;  /* 0x0000e000ff047b82 */ /* 0x000e220000000a00 */
[----:B------:R-:W-:Y:S02]  /*2b80*/  IMAD.IADD R17, R20, 0x1, R17 ;  /* 0x0000000114117824 */ /* 0x000fe400078e0211 */
[----:B------:R-:W-:-:S07]  /*2b90*/  IMAD.MOV R6, RZ, RZ, -R19 ;  /* 0x000000ffff067224 */ /* 0x000fce00078e0a13 */
.L_x_179:
        /* <DEDUP_REMOVED lines=10> */
.L_x_170:
[----:B------:R-:W-:Y:S05]  /*2c40*/  BSYNC.RECONVERGENT B1 ;  /* 0x0000000000017941 */ /* 0x000fea0003800200 */
.L_x_168:
        /* <DEDUP_REMOVED lines=29> */
[----:B------:R-:W-:Y:S02]  /*2e20*/  @!P2 MOV R7, 0x400 ;  /* 0x000004000007a802 */ /* 0x000fe40000000f00 */
[----:B-1----:R-:W-:Y:S01]  /*2e30*/  SEL R3, R3, RZ, !P1 ;  /* 0x000000ff03037207 */ /* 0x002fe20004800000 */
[----:B------:R-:W0:Y:S01]  /*2e40*/  SHFL.DOWN PT, R2, R5, 0x10, 0x1f ;  /* 0x0a001f0005027f89 */ /* 0x000e2200000e0000 */
[----:B------:R-:W-:Y:S02]  /*2e50*/  ISETP.GT.AND P1, PT, R9, 0xf, PT ;  /* 0x0000000f0900780c */ /* 0x000fe40003f24270 */
[----:B--2---:R-:W-:Y:S01]  /*2e60*/  @!P2 LEA R7, R8, R7, 0x18 ;  /* 0x000000070807a211 */ /* 0x004fe200078ec0ff */
[----:B------:R-:W-:Y:S01]  /*2e70*/  IMAD.X R4, R3, 0x1, R6, P0 ;  /* 0x0000000103047824 */ /* 0x000fe200000e0606 */
[----:B------:R-:W-:-:S04]  /*2e80*/  @!P2 SHF.R.U32.HI R6, RZ, 0x2, R0 ;  /* 0x00000002ff06a819 */ /* 0x000fc80000011600 */
        /* <DEDUP_REMOVED lines=38> */
.L_x_166:
[----:B------:R-:W-:Y:S05]  /*30f0*/  BSYNC.RECONVERGENT B0 ;  /* 0x0000000000007941 */ /* 0x000fea0003800200 */
.L_x_151:
[----:B------:R-:W-:Y:S05]  /*3100*/  @P0 EXIT ;  /* 0x000000000000094d */ /* 0x000fea0003800000 */
[----:B------:R-:W0:Y:S01]  /*3110*/  LDCU.64 UR4, c[0x0][0x3a0] ;  /* 0x00007400ff0477ac */ /* 0x000e220008000a00 */
[----:B------:R-:W3:Y:S01]  /*3120*/  LDC.64 R4, c[0x0][0x390] ;  /* 0x0000e400ff047b82 */ /* 0x000ee20000000a00 */
[----:B012---:R-:W-:-:S04]  /*3130*/  IADD3 R2, P0, PT, R2, UR4, RZ ;  /* 0x0000000402027c10 */ /* 0x007fc8000ff1e0ff */
[----:B------:R-:W-:-:S05]  /*3140*/  IADD3.X R3, PT, PT, R3, UR5, RZ, P0, !PT ;  /* 0x0000000503037c10 */ /* 0x000fca00087fe4ff */
[----:B---3--:R-:W-:Y:S01]  /*3150*/  STG.E.64 desc[UR6][R4.64], R2 ;  /* 0x0000000204007986 */ /* 0x008fe2000c101b06 */
[----:B------:R-:W-:Y:S05]  /*3160*/  EXIT ;  /* 0x000000000000794d */ /* 0x000fea0003800000 */
.L_x_180:
        /* <DEDUP_REMOVED lines=9> */
.L_x_590:


//--------------------- .text._ZN3cub18CUB_300001_SM_10006detail6reduce28DeviceReduceSingleTileKernelINS2_10policy_hubIfyN4cuda3std3__44plusIfEEE10Policy1000EPfSC_iS9_ffNS7_10__identityEEEvT0_T1_T2_T3_T4_T6_ --------------------------
	.section	.text._ZN3cub18CUB_300001_SM_10006detail6reduce28DeviceReduceSingleTileKernelINS2_10policy_hubIfyN4cuda3std3__44plusIfEEE10Policy1000EPfSC_iS9_ffNS7_10__identityEEEvT0_T1_T2_T3_T4_T6_,"ax",@progbits
	.align	128
        .global         _ZN3cub18CUB_300001_SM_10006detail6reduce28DeviceReduceSingleTileKernelINS2_10policy_hubIfyN4cuda3std3__44plusIfEEE10Policy1000EPfSC_iS9_ffNS7_10__identityEEEvT0_T1_T2_T3_T4_T6_
        .type           _ZN3cub18CUB_300001_SM_10006detail6reduce28DeviceReduceSingleTileKernelINS2_10policy_hubIfyN4cuda3std3__44plusIfEEE10Policy1000EPfSC_iS9_ffNS7_10__identityEEEvT0_T1_T2_T3_T4_T6_,@function
        .size           _ZN3cub18CUB_300001_SM_10006detail6reduce28DeviceReduceSingleTileKernelINS2_10policy_hubIfyN4cuda3std3__44plusIfEEE10Policy1000EPfSC_iS9_ffNS7_10__identityEEEvT0_T1_T2_T3_T4_T6_,(.L_x_591 - _ZN3cub18CUB_300001_SM_10006detail6reduce28DeviceReduceSingleTileKernelINS2_10policy_hubIfyN4cuda3std3__44plusIfEEE10Policy1000EPfSC_iS9_ffNS7_10__identityEEEvT0_T1_T2_T3_T4_T6_)
        .other          _ZN3cub18CUB_300001_SM_10006detail6reduce28DeviceReduceSingleTileKernelINS2_10policy_hubIfyN4cuda3std3__44plusIfEEE10Policy1000EPfSC_iS9_ffNS7_10__identityEEEvT0_T1_T2_T3_T4_T6_,@"STO_CUDA_ENTRY STV_DEFAULT"
_ZN3cub18CUB_300001_SM_10006detail6reduce28DeviceReduceSingleTileKernelINS2_10policy_hubIfyN4cuda3std3__44plusIfEEE10Policy1000EPfSC_iS9_ffNS7_10__identityEEEvT0_T1_T2_T3_T4_T6_:
.text._ZN3cub18CUB_300001_SM_10006detail6reduce28DeviceReduceSingleTileKernelINS2_10policy_hubIfyN4cuda3std3__44plusIfEEE10Policy1000EPfSC_iS9_ffNS7_10__identityEEEvT0_T1_T2_T3_T4_T6_:
[----:B------:R-:W-:Y:S01]  /*0000*/  LDC R1, c[0x0][0x37c] ;  /* 0x0000df00ff017b82 */ /* 0x000fe20000000800 */
[----:B------:R-:W0:Y:S01]  /*0010*/  LDCU UR4, c[0x0][0x390] ;  /* 0x00007200ff0477ac */ /* 0x000e220008000800 */
[----:B------:R-:W1:Y:S01]  /*0020*/  LDCU.64 UR6, c[0x0][0x358] ;  /* 0x00006b00ff0677ac */ /* 0x000e620008000a00 */
[----:B0-----:R-:W-:-:S04]  /*0030*/  MOV R20, UR4 ;  /* 0x0000000400147c02 */ /* 0x001fc80008000f00 */
[----:B------:R-:W-:-:S13]  /*0040*/  ISETP.NE.AND P0, PT, R20, RZ, PT ;  /* 0x000000ff1400720c */ /* 0x000fda0003f05270 */
[----:B-1----:R-:W-:Y:S05]  /*0050*/  @P0 BRA `(.L_x_181) ;  /* 0x00000000001c0947 */ /* 0x002fea0003800000 */
[----:B------:R-:W0:Y:S02]  /*0060*/  S2R R0, SR_TID.X ;  /* 0x0000000000007919 */ /* 0x000e240000002100 */
[----:B0-----:R-:W-:-:S13]  /*0070*/  ISETP.NE.AND P0, PT, R0, RZ, PT ;  /* 0x000000ff0000720c */ /* 0x001fda0003f05270 */
[----:B------:R-:W-:Y:S05]  /*0080*/  @P0 EXIT ;  /* 0x000000000000094d */ /* 0x000fea0003800000 */
[----:B------:R-:W0:Y:S08]  /*0090*/  LDC R5, c[0x0][0x398] ;  /* 0x0000e600ff057b82 */ /* 0x000e300000000800 */
[----:B------:R-:W0:Y:S02]  /*00a0*/  LDC.64 R2, c[0x0][0x388] ;  /* 0x0000e200ff027b82 */ /* 0x000e240000000a00 */
[----:B0-----:R-:W-:Y:S01]  /*00b0*/  STG.E desc[UR6][R2.64], R5 ;  /* 0x0000000502007986 */ /* 0x001fe2000c101906 */
[----:B------:R-:W-:Y:S05]  /*00c0*/  EXIT ;  /* 0x000000000000794d */ /* 0x000fea0003800000 */
.L_x_181:
[----:B------:R-:W0:Y:S01]  /*00d0*/  LDCU UR4, c[0x0][0x380] ;  /* 0x00007000ff0477ac */ /* 0x000e220008000800 */
[----:B------:R-:W-:Y:S01]  /*00e0*/  BSSY.RECONVERGENT B0, `(.L_x_182) ;  /* 0x00003ca000007945 */ /* 0x000fe20003800200 */
[----:B0-----:R-:W-:-:S09]  /*00f0*/  ULOP3.LUT UP0, URZ, UR4, 0xf, URZ, 0xc0, !UPT ;  /* 0x0000000f04ff7892 */ /* 0x001fd2000f80c0ff */
[----:B------:R-:W-:Y:S05]  /*0100*/  BRA.U UP0, `(.L_x_183) ;  /* 0x0000001d00607547 */ /* 0x000fea000b800000 */
[----:B------:R-:W-:-:S13]  /*0110*/  ISETP.GT.AND P0, PT, R20, 0xfff, PT ;  /* 0x00000fff1400780c */ /* 0x000fda0003f04270 */
[----:B------:R-:W-:Y:S05]  /*0120*/  @P0 BRA `(.L_x_184) ;  /* 0x0000000c00a80947 */ /* 0x000fea0003800000 */
[----:B------:R-:W0:Y:S01]  /*0130*/  S2R R9, SR_TID.X ;  /* 0x0000000000097919 */ /* 0x000e220000002100 */
[----:B------:R-:W-:Y:S01]  /*0140*/  BSSY.RECONVERGENT B1, `(.L_x_185) ;  /* 0x0000009000017945 */ /* 0x000fe20003800200 */
[----:B------:R-:W-:Y:S01]  /*0150*/  HFMA2 R0, -RZ, RZ, 0, 0 ;  /* 0x00000000ff007431 */ /* 0x000fe200000001ff */
[----:B0-----:R-:W-:Y:S02]  /*0160*/  ISETP.GE.AND P0, PT, R9, R20, PT ;  /* 0x000000140900720c */ /* 0x001fe40003f06270 */
[----:B------:R-:W-:-:S11]  /*0170*/  MOV R11, R9 ;  /* 0x00000009000b7202 */ /* 0x000fd60000000f00 */
[----:B------:R-:W-:Y:S05]  /*0180*/  @P0 BRA `(.L_x_186) ;  /* 0x0000000000100947 */ /* 0x000fea0003800000 */
[----:B------:R-:W0:Y:S02]  /*0190*/  LDC.64 R2, c[0x0][0x380] ;  /* 0x0000e000ff027b82 */ /* 0x000e240000000a00 */
[----:B0-----:R-:W-:-:S05]  /*01a0*/  IMAD.WIDE.U32 R2, R9, 0x4, R2 ;  /* 0x0000000409027825 */ /* 0x001fca00078e0002 */
[----:B------:R0:W5:Y:S01]  /*01b0*/  LDG.E.CONSTANT R0, desc[UR6][R2.64] ;  /* 0x0000000602007981 */ /* 0x000162000c1e9900 */
[----:B------:R-:W-:-:S07]  /*01c0*/  IADD3 R11, PT, PT, R9, 0x100, RZ ;  /* 0x00000100090b7810 */ /* 0x000fce0007ffe0ff */
.L_x_186:
[----:B------:R-:W-:Y:S05]  /*01d0*/  BSYNC.RECONVERGENT B1 ;  /* 0x0000000000017941 */ /* 0x000fea0003800200 */
.L_x_185:
[----:B------:R-:W-:Y:S01]  /*01e0*/  ISETP.GE.AND P0, PT, R11, R20, PT ;  /* 0x000000140b00720c */ /* 0x000fe20003f06270 */
[----:B------:R-:W-:-:S12]  /*01f0*/  BSSY.RECONVERGENT B1, `(.L_x_187) ;  /* 0x0000074000017945 */ /* 0x000fd80003800200 */
[----:B------:R-:W-:Y:S05]  /*0200*/  @P0 BRA `(.L_x_188) ;  /* 0x0000000400c80947 */ /* 0x000fea0003800000 */
[----:B0-----:R-:W-:Y:S01]  /*0210*/  LOP3.LUT R3, RZ, R11, RZ, 0x33, !PT ;  /* 0x0000000bff037212 */ /* 0x001fe200078e33ff */
[----:B------:R-:W-:Y:S03]  /*0220*/  BSSY.RECONVERGENT B2, `(.L_x_189) ;  /* 0x0000015000027945 */ /* 0x000fe60003800200 */
[----:B------:R-:W-:-:S04]  /*0230*/  IADD3 R4, PT, PT, R3, R20, RZ ;  /* 0x0000001403047210 */ /* 0x000fc80007ffe0ff */
[C---:B------:R-:W-:Y:S02]  /*0240*/  LOP3.LUT R2, R4.reuse, 0x300, RZ, 0xc0, !PT ;  /* 0x0000030004027812 */ /* 0x040fe400078ec0ff */
[----:B------:R-:W-:Y:S02]  /*0250*/  ISETP.GE.U32.AND P1, PT, R4, 0x300, PT ;  /* 0x000003000400780c */ /* 0x000fe40003f26070 */
[----:B------:R-:W-:-:S13]  /*0260*/  ISETP.NE.AND P0, PT, R2, 0x300, PT ;  /* 0x000003000200780c */ /* 0x000fda0003f05270 */
[----:B------:R-:W-:Y:S05]  /*0270*/  @!P0 BRA `(.L_x_190) ;  /* 0x00000000003c8947 */ /* 0x000fea0003800000 */
[----:B------:R-:W0:Y:S01]  /*0280*/  LDC.64 R2, c[0x0][0x380] ;  /* 0x0000e000ff027b82 */ /* 0x000e220000000a00 */
[----:B------:R-:W-:-:S04]  /*0290*/  LEA.HI R4, R4, 0x1, RZ, 0x18 ;  /* 0x0000000104047811 */ /* 0x000fc800078fc0ff */
[----:B------:R-:W-:-:S04]  /*02a0*/  LOP3.LUT R4, R4, 0x3, RZ, 0xc0, !PT ;  /* 0x0000000304047812 */ /* 0x000fc800078ec0ff */
[----:B------:R-:W-:Y:S01]  /*02b0*/  IADD3 R4, PT, PT, -R4, RZ, RZ ;  /* 0x000000ff04047210 */ /* 0x000fe20007ffe1ff */
[----:B0-----:R-:W-:-:S05]  /*02c0*/  IMAD.WIDE.U32 R2, R11, 0x4, R2 ;  /* 0x000000040b027825 */ /* 0x001fca00078e0002 */
[----:B------:R-:W-:-:S07]  /*02d0*/  MOV R5, R3 ;  /* 0x0000000300057202 */ /* 0x000fce0000000f00 */
.L_x_191:
[----:B------:R-:W-:-:S06]  /*02e0*/  MOV R3, R5 ;  /* 0x0000000500037202 */ /* 0x000fcc0000000f00 */
[----:B------:R0:W2:Y:S01]  /*02f0*/  LDG.E.CONSTANT R3, desc[UR6][R2.64] ;  /* 0x0000000602037981 */ /* 0x0000a2000c1e9900 */
[----:B------:R-:W-:Y:S01]  /*0300*/  IADD3 R4, PT, PT, R4, 0x1, RZ ;  /* 0x0000000104047810 */ /* 0x000fe20007ffe0ff */
[----:B------:R-:W-:-:S03]  /*0310*/  VIADD R11, R11, 0x100 ;  /* 0x000001000b0b7836 */ /* 0x000fc60000000000 */
[----:B------:R-:W-:Y:S02]  /*0320*/  ISETP.NE.AND P0, PT, R4, RZ, PT ;  /* 0x000000ff0400720c */ /* 0x000fe40003f05270 */
[----:B0-----:R-:W-:-:S04]  /*0330*/  IADD3 R2, P2, PT, R2, 0x400, RZ ;  /* 0x0000040002027810 */ /* 0x001fc80007f5e0ff */
[----:B------:R-:W-:Y:S01]  /*0340*/  IADD3.X R5, PT, PT, RZ, R5, RZ, P2, !PT ;  /* 0x00000005ff057210 */ /* 0x000fe200017fe4ff */
[----:B--2--5:R-:W-:-:S06]  /*0350*/  FADD R0, R3, R0 ;  /* 0x0000000003007221 */ /* 0x024fcc0000000000 */
[----:B------:R-:W-:Y:S05]  /*0360*/  @P0 BRA `(.L_x_191) ;  /* 0xfffffffc00dc0947 */ /* 0x000fea000383ffff */
.L_x_190:
[----:B------:R-:W-:Y:S05]  /*0370*/  BSYNC.RECONVERGENT B2 ;  /* 0x0000000000027941 */ /* 0x000fea0003800200 */
.L_x_189:
[----:B------:R-:W-:Y:S05]  /*0380*/  @!P1 BRA `(.L_x_188) ;  /* 0x0000000400689947 */ /* 0x000fea0003800000 */
[----:B------:R-:W-:Y:S01]  /*0390*/  IADD3 R2, PT, PT, -R11, R20, RZ ;  /* 0x000000140b027210 */ /* 0x000fe20007ffe1ff */
[----:B------:R-:W-:Y:S01]  /*03a0*/  BSSY.RECONVERGENT B2, `(.L_x_192) ;  /* 0x0000031000027945 */ /* 0x000fe20003800200 */
[----:B------:R-:W-:Y:S02]  /*03b0*/  PLOP3.LUT P0, PT, PT, PT, PT, 0x80, 0x8 ;  /* 0x000000000008781c */ /* 0x000fe40003f0f070 */
[----:B------:R-:W-:-:S13]  /*03c0*/  ISETP.GT.AND P1, PT, R2, 0xc00, PT ;  /* 0x00000c000200780c */ /* 0x000fda0003f24270 */
[----:B------:R-:W-:Y:S05]  /*03d0*/  @!P1 BRA `(.L_x_193) ;  /* 0x0000000000b49947 */ /* 0x000fea0003800000 */
[----:B------:R-:W-:Y:S02]  /*03e0*/  PLOP3.LUT P0, PT, PT, PT, PT, 0x8, 0x80 ;  /* 0x000000000080781c */ /* 0x000fe40003f0e170 */
[----:B------:R-:W-:-:S11]  /*03f0*/  IADD3 R8, PT, PT, R20, -0xc00, RZ ;  /* 0xfffff40014087810 */ /* 0x000fd60007ffe0ff */
.L_x_194:
[----:B------:R-:W0:Y:S01]  /*0400*/  LDC.64 R6, c[0x0][0x380] ;  /* 0x0000e000ff067b82 */ /* 0x000e220000000a00 */
[C---:B------:R-:W-:Y:S01]  /*0410*/  IADD3 R5, PT, PT, R11.reuse, 0x400, RZ ;  /* 0x000004000b057810 */ /* 0x040fe20007ffe0ff */
[----:B0-----:R-:W-:-:S05]  /*0420*/  IMAD.WIDE R24, R11, 0x4, R6 ;  /* 0x000000040b187825 */ /* 0x001fca00078e0206 */
[----:B------:R-:W2:Y:S04]  /*0430*/  LDG.E.CONSTANT R13, desc[UR6][R24.64] ;  /* 0x00000006180d7981 */ /* 0x000ea8000c1e9900 */
[----:B------:R-:W3:Y:S01]  /*0440*/  LDG.E.CONSTANT R10, desc[UR6][R24.64+0x400] ;  /* 0x00040006180a7981 */ /* 0x000ee2000c1e9900 */
[----:B------:R-:W-:-:S03]  /*0450*/  IMAD.WIDE R4, R5, 0x4, R6 ;  /* 0x0000000405047825 */ /* 0x000fc600078e0206 */
[----:B------:R-:W4:Y:S04]  /*0460*/  LDG.E.CONSTANT R12, desc[UR6][R24.64+0x800] ;  /* 0x00080006180c7981 */ /* 0x000f28000c1e9900 */
[----:B------:R-:W4:Y:S04]  /*0470*/  LDG.E.CONSTANT R17, desc[UR6][R24.64+0xc00] ;  /* 0x000c000618117981 */ /* 0x000f28000c1e9900 */
[----:B------:R-:W4:Y:S01]  /*0480*/  LDG.E.CONSTANT R16, desc[UR6][R4.64] ;  /* 0x0000000604107981 */ /* 0x000f22000c1e9900 */
[----:B------:R-:W-:-:S03]  /*0490*/  IADD3 R3, PT, PT, R11, 0x800, RZ ;  /* 0x000008000b037810 */ /* 0x000fc60007ffe0ff */
[----:B------:R-:W4:Y:S04]  /*04a0*/  LDG.E.CONSTANT R15, desc[UR6][R4.64+0x400] ;  /* 0x00040006040f7981 */ /* 0x000f28000c1e9900 */
[----:B------:R-:W4:Y:S01]  /*04b0*/  LDG.E.CONSTANT R14, desc[UR6][R4.64+0x800] ;  /* 0x00080006040e7981 */ /* 0x000f22000c1e9900 */
[----:B------:R-:W-:-:S03]  /*04c0*/  IMAD.WIDE R2, R3, 0x4, R6 ;  /* 0x0000000403027825 */ /* 0x000fc600078e0206 */
[----:B------:R-:W4:Y:S04]  /*04d0*/  LDG.E.CONSTANT R22, desc[UR6][R4.64+0xc00] ;  /* 0x000c000604167981 */ /* 0x000f28000c1e9900 */
[----:B------:R-:W4:Y:S01]  /*04e0*/  LDG.E.CONSTANT R21, desc[UR6][R2.64] ;  /* 0x0000000602157981 */ /* 0x000f22000c1e9900 */
[----:B------:R-:W-:-:S03]  /*04f0*/  IADD3 R23, PT, PT, R11, 0xc00, RZ ;  /* 0x00000c000b177810 */ /* 0x000fc60007ffe0ff */
[----:B------:R-:W4:Y:S04]  /*0500*/  LDG.E.CONSTANT R19, desc[UR6][R2.64+0x400] ;  /* 0x0004000602137981 */ /* 0x000f28000c1e9900 */
[----:B------:R-:W4:Y:S01]  /*0510*/  LDG.E.CONSTANT R18, desc[UR6][R2.64+0x800] ;  /* 0x0008000602127981 */ /* 0x000f22000c1e9900 */
[----:B------:R-:W-:-:S03]  /*0520*/  IMAD.WIDE R6, R23, 0x4, R6 ;  /* 0x0000000417067825 */ /* 0x000fc600078e0206 */
[----:B------:R-:W4:Y:S04]  /*0530*/  LDG.E.CONSTANT R26, desc[UR6][R2.64+0xc00] ;  /* 0x000c0006021a7981 */ /* 0x000f28000c1e9900 */
[----:B------:R-:W4:Y:S04]  /*0540*/  LDG.E.CONSTANT R25, desc[UR6][R6.64] ;  /* 0x0000000606197981 */ /* 0x000f28000c1e9900 */
[----:B------:R-:W4:Y:S04]  /*0550*/  LDG.E.CONSTANT R23, desc[UR6][R6.64+0x400] ;  /* 0x0004000606177981 */ /* 0x000f28000c1e9900 */
[----:B------:R-:W4:Y:S04]  /*0560*/  LDG.E.CONSTANT R24, desc[UR6][R6.64+0x800] ;  /* 0x0008000606187981 */ /* 0x000f28000c1e9900 */
[----:B------:R-:W4:Y:S01]  /*0570*/  LDG.E.CONSTANT R27, desc[UR6][R6.64+0xc00] ;  /* 0x000c0006061b7981 */ /* 0x000f22000c1e9900 */
[----:B------:R-:W-:-:S04]  /*0580*/  IADD3 R11, PT, PT, R11, 0x1000, RZ ;  /* 0x000010000b0b7810 */ /* 0x000fc80007ffe0ff */
[----:B------:R-:W-:Y:S01]  /*0590*/  ISETP.GE.AND P1, PT, R11, R8, PT ;  /* 0x000000080b00720c */ /* 0x000fe20003f26270 */
[----:B--2--5:R-:W-:-:S04]  /*05a0*/  FADD R13, R13, R0 ;  /* 0x000000000d0d7221 */ /* 0x024fc80000000000 */
[----:B---3--:R-:W-:-:S04]  /*05b0*/  FADD R13, R13, R10 ;  /* 0x0000000a0d0d7221 */ /* 0x008fc80000000000 */
[----:B----4-:R-:W-:-:S04]  /*05c0*/  FADD R12, R13, R12 ;  /* 0x0000000c0d0c7221 */ /* 0x010fc80000000000 */
[----:B------:R-:W-:-:S04]  /*05d0*/  FADD R17, R12, R17 ;  /* 0x000000110c117221 */ /* 0x000fc80000000000 */
        /* <DEDUP_REMOVED lines=11> */
[----:B------:R-:W-:Y:S01]  /*0690*/  FADD R0, R24, R27 ;  /* 0x0000001b18007221 */ /* 0x000fe20000000000 */
[----:B------:R-:W-:Y:S06]  /*06a0*/  @!P1 BRA `(.L_x_194) ;  /* 0xfffffffc00549947 */ /* 0x000fec000383ffff */
.L_x_193:
[----:B------:R-:W-:Y:S05]  /*06b0*/  BSYNC.RECONVERGENT B2 ;  /* 0x0000000000027941 */ /* 0x000fea0003800200 */
.L_x_192:
[----:B------:R-:W-:Y:S01]  /*06c0*/  IADD3 R2, PT, PT, -R11, R20, RZ ;  /* 0x000000140b027210 */ /* 0x000fe20007ffe1ff */
[----:B------:R-:W-:Y:S03]  /*06d0*/  BSSY.RECONVERGENT B2, `(.L_x_195) ;  /* 0x0000019000027945 */ /* 0x000fe60003800200 */
[----:B------:R-:W-:-:S13]  /*06e0*/  ISETP.GT.AND P1, PT, R2, 0x400, PT ;  /* 0x000004000200780c */ /* 0x000fda0003f24270 */
[----:B------:R-:W-:Y:S05]  /*06f0*/  @!P1 BRA `(.L_x_196) ;  /* 0x0000000000589947 */ /* 0x000fea0003800000 */
[----:B------:R-:W0:Y:S01]  /*0700*/  LDC.64 R4, c[0x0][0x380] ;  /* 0x0000e000ff047b82 */ /* 0x000e220000000a00 */
[C---:B------:R-:W-:Y:S02]  /*0710*/  VIADD R15, R11.reuse, 0x400 ;  /* 0x000004000b0f7836 */ /* 0x040fe40000000000 */
[----:B0-----:R-:W-:-:S05]  /*0720*/  IMAD.WIDE R2, R11, 0x4, R4 ;  /* 0x000000040b027825 */ /* 0x001fca00078e0204 */
[----:B------:R-:W2:Y:S04]  /*0730*/  LDG.E.CONSTANT R7, desc[UR6][R2.64] ;  /* 0x0000000602077981 */ /* 0x000ea8000c1e9900 */
[----:B------:R-:W3:Y:S01]  /*0740*/  LDG.E.CONSTANT R6, desc[UR6][R2.64+0x400] ;  /* 0x0004000602067981 */ /* 0x000ee2000c1e9900 */
[----:B------:R-:W-:-:S03]  /*0750*/  IMAD.WIDE R4, R15, 0x4, R4 ;  /* 0x000000040f047825 */ /* 0x000fc600078e0204 */
[----:B------:R-:W4:Y:S04]  /*0760*/  LDG.E.CONSTANT R13, desc[UR6][R2.64+0x800] ;  /* 0x00080006020d7981 */ /* 0x000f28000c1e9900 */
[----:B------:R-:W4:Y:S04]  /*0770*/  LDG.E.CONSTANT R15, desc[UR6][R2.64+0xc00] ;  /* 0x000c0006020f7981 */ /* 0x000f28000c1e9900 */
[----:B------:R-:W4:Y:S04]  /*0780*/  LDG.E.CONSTANT R17, desc[UR6][R4.64] ;  /* 0x0000000604117981 */ /* 0x000f28000c1e9900 */
[----:B------:R-:W4:Y:S04]  /*0790*/  LDG.E.CONSTANT R19, desc[UR6][R4.64+0x400] ;  /* 0x0004000604137981 */ /* 0x000f28000c1e9900 */
[----:B------:R-:W4:Y:S04]  /*07a0*/  LDG.E.CONSTANT R21, desc[UR6][R4.64+0x800] ;  /* 0x0008000604157981 */ /* 0x000f28000c1e9900 */
[----:B------:R-:W4:Y:S01]  /*07b0*/  LDG.E.CONSTANT R23, desc[UR6][R4.64+0xc00] ;  /* 0x000c000604177981 */ /* 0x000f22000c1e9900 */
[----:B------:R-:W-:-:S02]  /*07c0*/  PLOP3.LUT P0, PT, PT, PT, PT, 0x8, 0x80 ;  /* 0x000000000080781c */ /* 0x000fc40003f0e170 */
[----:B------:R-:W-:Y:S01]  /*07d0*/  IADD3 R11, PT, PT, R11, 0x800, RZ ;  /* 0x000008000b0b7810 */ /* 0x000fe20007ffe0ff */
[----:B--2--5:R-:W-:-:S04]  /*07e0*/  FADD R7, R0, R7 ;  /* 0x0000000700077221 */ /* 0x024fc80000000000 */
[----:B---3--:R-:W-:-:S04]  /*07f0*/  FADD R6, R7, R6 ;  /* 0x0000000607067221 */ /* 0x008fc80000000000 */
[----:B----4-:R-:W-:-:S04]  /*0800*/  FADD R6, R6, R13 ;  /* 0x0000000d06067221 */ /* 0x010fc80000000000 */
[----:B------:R-:W-:-:S04]  /*0810*/  FADD R6, R6, R15 ;  /* 0x0000000f06067221 */ /* 0x000fc80000000000 */
[----:B------:R-:W-:-:S04]  /*0820*/  FADD R6, R6, R17 ;  /* 0x0000001106067221 */ /* 0x000fc80000000000 */
[----:B------:R-:W-:-:S04]  /*0830*/  FADD R6, R6, R19 ;  /* 0x0000001306067221 */ /* 0x000fc80000000000 */
[----:B------:R-:W-:-:S04]  /*0840*/  FADD R6, R6, R21 ;  /* 0x0000001506067221 */ /* 0x000fc80000000000 */
[----:B------:R-:W-:-:S07]  /*0850*/  FADD R0, R6, R23 ;  /* 0x0000001706007221 */ /* 0x000fce0000000000 */
.L_x_196:
[----:B------:R-:W-:Y:S05]  /*0860*/  BSYNC.RECONVERGENT B2 ;  /* 0x0000000000027941 */ /* 0x000fea0003800200 */
.L_x_195:
[----:B------:R-:W-:-:S13]  /*0870*/  ISETP.LT.OR P0, PT, R11, R20, P0 ;  /* 0x000000140b00720c */ /* 0x000fda0000701670 */
[----:B------:R-:W-:Y:S05]  /*0880*/  @!P0 BRA `(.L_x_188) ;  /* 0x0000000000288947 */ /* 0x000fea0003800000 */
[----:B------:R-:W0:Y:S02]  /*0890*/  LDC.64 R2, c[0x0][0x380] ;  /* 0x0000e000ff027b82 */ /* 0x000e240000000a00 */
[----:B0-----:R-:W-:-:S05]  /*08a0*/  IMAD.WIDE R2, R11, 0x4, R2 ;  /* 0x000000040b027825 */ /* 0x001fca00078e0202 */
[----:B------:R-:W2:Y:S04]  /*08b0*/  LDG.E.CONSTANT R5, desc[UR6][R2.64] ;  /* 0x0000000602057981 */ /* 0x000ea8000c1e9900 */
[----:B------:R-:W3:Y:S04]  /*08c0*/  LDG.E.CONSTANT R4, desc[UR6][R2.64+0x400] ;  /* 0x0004000602047981 */ /* 0x000ee8000c1e9900 */
[----:B------:R-:W4:Y:S04]  /*08d0*/  LDG.E.CONSTANT R7, desc[UR6][R2.64+0x800] ;  /* 0x0008000602077981 */ /* 0x000f28000c1e9900 */
[----:B------:R-:W4:Y:S01]  /*08e0*/  LDG.E.CONSTANT R11, desc[UR6][R2.64+0xc00] ;  /* 0x000c0006020b7981 */ /* 0x000f22000c1e9900 */
[----:B--2--5:R-:W-:-:S04]  /*08f0*/  FADD R5, R0, R5 ;  /* 0x0000000500057221 */ /* 0x024fc80000000000 */
[----:B---3--:R-:W-:-:S04]  /*0900*/  FADD R4, R5, R4 ;  /* 0x0000000405047221 */ /* 0x008fc80000000000 */
[----:B----4-:R-:W-:-:S04]  /*0910*/  FADD R4, R4, R7 ;  /* 0x0000000704047221 */ /* 0x010fc80000000000 */
[----:B------:R-:W-:-:S07]  /*0920*/  FADD R0, R4, R11 ;  /* 0x0000000b04007221 */ /* 0x000fce0000000000 */
.L_x_188:
[----:B------:R-:W-:Y:S05]  /*0930*/  BSYNC.RECONVERGENT B1 ;  /* 0x0000000000017941 */ /* 0x000fea0003800200 */
.L_x_187:
[----:B------:R-:W-:Y:S02]  /*0940*/  ISETP.GE.AND P0, PT, R20, 0x100, PT ;  /* 0x000001001400780c */ /* 0x000fe40003f06270 */
[----:B-----5:R-:W-:-:S11]  /*0950*/  MOV R7, R0 ;  /* 0x0000000000077202 */ /* 0x020fd60000000f00 */
[----:B------:R-:W-:Y:S05]  /*0960*/  @!P0 BRA `(.L_x_197) ;  /* 0x0000000000ac8947 */ /* 0x000fea0003800000 */
[----:B------:R-:W1:Y:S01]  /*0970*/  S2R R6, SR_LANEID ;  /* 0x0000000000067919 */ /* 0x000e620000000000 */
[----:B------:R-:W2:Y:S02]  /*0980*/  SHFL.DOWN PT, R0, R7, 0x1, 0x1f ;  /* 0x08201f0007007f89 */ /* 0x000ea400000e0000 */
[----:B--2---:R-:W-:Y:S01]  /*0990*/  FADD R0, R0, R7 ;  /* 0x0000000700007221 */ /* 0x004fe20000000000 */
[C---:B-1----:R-:W-:Y:S02]  /*09a0*/  ISETP.GT.AND P0, PT, R6.reuse, 0x1e, PT ;  /* 0x0000001e0600780c */ /* 0x042fe40003f04270 */
[C---:B------:R-:W-:Y:S02]  /*09b0*/  ISETP.NE.AND P1, PT, R6.reuse, RZ, PT ;  /* 0x000000ff0600720c */ /* 0x040fe40003f25270 */
[----:B------:R-:W-:Y:S02]  /*09c0*/  FSEL R0, R7, R0, P0 ;  /* 0x0000000007007208 */ /* 0x000fe40000000000 */
[----:B------:R-:W-:-:S03]  /*09d0*/  ISETP.GT.AND P0, PT, R6, 0x1d, PT ;  /* 0x0000001d0600780c */ /* 0x000fc60003f04270 */
[----:B0-----:R-:W0:Y:S06]  /*09e0*/  SHFL.DOWN PT, R3, R0, 0x2, 0x1f ;  /* 0x08401f0000037f89 */ /* 0x001e2c00000e0000 */
[----:B------:R-:W1:Y:S01]  /*09f0*/  @!P1 S2R R5, SR_CgaCtaId ;  /* 0x0000000000059919 */ /* 0x000e620000008800 */
[----:B------:R-:W-:Y:S02]  /*0a00*/  @!P1 MOV R4, 0x400 ;  /* 0x0000040000049802 */ /* 0x000fe40000000f00 */
[----:B------:R-:W-:-:S04]  /*0a10*/  @!P1 SHF.R.U32.HI R2, RZ, 0x3, R9 ;  /* 0x00000003ff029819 */ /* 0x000fc80000011609 */
[----:B------:R-:W-:Y:S01]  /*0a20*/  @!P1 LOP3.LUT R2, R2, 0x7c, RZ, 0xc0, !PT ;  /* 0x0000007c02029812 */ /* 0x000fe200078ec0ff */
[----:B0-----:R-:W-:Y:S01]  /*0a30*/  @!P0 FADD R0, R0, R3 ;  /* 0x0000000300008221 */ /* 0x001fe20000000000 */
[----:B------:R-:W-:-:S04]  /*0a40*/  ISETP.GT.AND P0, PT, R6, 0x1b, PT ;  /* 0x0000001b0600780c */ /* 0x000fc80003f04270 */
[----:B------:R-:W0:Y:S01]  /*0a50*/  SHFL.DOWN PT, R3, R0, 0x4, 0x1f ;  /* 0x08801f0000037f89 */ /* 0x000e2200000e0000 */
[----:B-1----:R-:W-:-:S04]  /*0a60*/  @!P1 LEA R5, R5, R4, 0x18 ;  /* 0x0000000405059211 */ /* 0x002fc800078ec0ff */
[----:B------:R-:W-:-:S04]  /*0a70*/  @!P1 IADD3 R2, PT, PT, R2, R5, RZ ;  /* 0x0000000502029210 */ /* 0x000fc80007ffe0ff */
[----:B0-----:R-:W-:Y:S01]  /*0a80*/  @!P0 FADD R0, R0, R3 ;  /* 0x0000000300008221 */ /* 0x001fe20000000000 */
[----:B------:R-:W-:-:S04]  /*0a90*/  ISETP.GT.AND P0, PT, R6, 0x17, PT ;  /* 0x000000170600780c */ /* 0x000fc80003f04270 */
[----:B------:R-:W0:Y:S09]  /*0aa0*/  SHFL.DOWN PT, R3, R0, 0x8, 0x1f ;  /* 0x09001f0000037f89 */ /* 0x000e3200000e0000 */
[----:B0-----:R-:W-:Y:S01]  /*0ab0*/  @!P0 FADD R0, R0, R3 ;  /* 0x0000000300008221 */ /* 0x001fe20000000000 */
[----:B------:R-:W-:-:S04]  /*0ac0*/  ISETP.NE.AND P0, PT, R9, RZ, PT ;  /* 0x000000ff0900720c */ /* 0x000fc80003f05270 */
[----:B------:R-:W0:Y:S02]  /*0ad0*/  SHFL.DOWN PT, R3, R0, 0x10, 0x1f ;  /* 0x0a001f0000037f89 */ /* 0x000e2400000e0000 */
[----:B0-----:R-:W-:-:S05]  /*0ae0*/  FADD R3, R0, R3 ;  /* 0x0000000300037221 */ /* 0x001fca0000000000 */
[----:B------:R0:W-:Y:S01]  /*0af0*/  @!P1 STS [R2+0x8], R3 ;  /* 0x0000080302009388 */ /* 0x0001e20000000800 */
[----:B------:R-:W-:Y:S01]  /*0b00*/  BAR.SYNC.DEFER_BLOCKING 0x0 ;  /* 0x0000000000007b1d */ /* 0x000fe20000010000 */
[----:B------:R-:W-:-:S04]  /*0b10*/  ISETP.GT.AND P1, PT, R6, 0xf, PT ;  /* 0x0000000f0600780c */ /* 0x000fc80003f24270 */
[----:B------:R-:W-:Y:S01]  /*0b20*/  FSEL R0, R0, R3, P1 ;  /* 0x0000000300007208 */ /* 0x000fe20000800000 */
[----:B------:R-:W-:Y:S08]  /*0b30*/  @P0 BRA `(.L_x_198) ;  /* 0x0000003000900947 */ /* 0x000ff00003800000 */
[----:B------:R-:W1:Y:S01]  /*0b40*/  S2UR UR5, SR_CgaCtaId ;  /* 0x00000000000579c3 */ /* 0x000e620000008800 */
[----:B------:R-:W-:Y:S02]  /*0b50*/  UMOV UR4, 0x400 ;  /* 0x0000040000047882 */ /* 0x000fe40000000000 */
[----:B-1----:R-:W-:-:S09]  /*0b60*/  ULEA UR4, UR5, UR4, 0x18 ;  /* 0x0000000405047291 */ /* 0x002fd2000f8ec0ff */
[----:B0-----:R-:W0:Y:S04]  /*0b70*/  LDS R3, [UR4+0xc] ;  /* 0x00000c04ff037984 */ /* 0x001e280008000800 */
[----:B------:R-:W1:Y:S04]  /*0b80*/  LDS.128 R4, [UR4+0x10] ;  /* 0x00001004ff047984 */ /* 0x000e680008000c00 */
[----:B------:R-:W2:Y:S01]  /*0b90*/  LDS.64 R8, [UR4+0x20] ;  /* 0x00002004ff087984 */ /* 0x000ea20008000a00 */
[----:B0-----:R-:W-:-:S04]  /*0ba0*/  FADD R3, R0, R3 ;  /* 0x0000000300037221 */ /* 0x001fc80000000000 */
[----:B-1----:R-:W-:-:S04]  /*0bb0*/  FADD R4, R3, R4 ;  /* 0x0000000403047221 */ /* 0x002fc80000000000 */
[----:B------:R-:W-:-:S04]  /*0bc0*/  FADD R5, R4, R5 ;  /* 0x0000000504057221 */ /* 0x000fc80000000000 */
[----:B------:R-:W-:-:S04]  /*0bd0*/  FADD R6, R5, R6 ;  /* 0x0000000605067221 */ /* 0x000fc80000000000 */
[----:B------:R-:W-:-:S04]  /*0be0*/  FADD R7, R6, R7 ;  /* 0x0000000706077221 */ /* 0x000fc80000000000 */
[----:B--2---:R-:W-:-:S04]  /*0bf0*/  FADD R8, R7, R8 ;  /* 0x0000000807087221 */ /* 0x004fc80000000000 */
[----:B------:R-:W-:Y:S01]  /*0c00*/  FADD R0, R8, R9 ;  /* 0x0000000908007221 */ /* 0x000fe20000000000 */
[----:B------:R-:W-:Y:S06]  /*0c10*/  BRA `(.L_x_198) ;  /* 0x0000003000587947 */ /* 0x000fec0003800000 */
.L_x_197:
[----:B------:R-:W1:Y:S01]  /*0c20*/  S2R R4, SR_LANEID ;  /* 0x0000000000047919 */ /* 0x000e620000000000 */
[----:B------:R-:W-:-:S04]  /*0c30*/  LOP3.LUT R0, R9, 0x3e0, RZ, 0xc0, !PT ;  /* 0x000003e009007812 */ /* 0x000fc800078ec0ff */
[----:B0-----:R-:W-:Y:S02]  /*0c40*/  IADD3 R3, PT, PT, R0, 0x20, RZ ;  /* 0x0000002000037810 */ /* 0x001fe40007ffe0ff */
[----:B------:R-:W-:Y:S02]  /*0c50*/  LOP3.LUT R5, RZ, R0, RZ, 0x33, !PT ;  /* 0x00000000ff057212 */ /* 0x000fe400078e33ff */
[-C--:B------:R-:W-:Y:S02]  /*0c60*/  ISETP.GT.AND P0, PT, R3, R20.reuse, PT ;  /* 0x000000140300720c */ /* 0x080fe40003f04270 */
[----:B------:R-:W-:-:S04]  /*0c70*/  IADD3 R5, PT, PT, R5, R20, RZ ;  /* 0x0000001405057210 */ /* 0x000fc80007ffe0ff */
[----:B------:R-:W-:-:S05]  /*0c80*/  SEL R5, R5, 0x1f, P0 ;  /* 0x0000001f05057807 */ /* 0x000fca0000000000 */
[----:B------:R-:W0:Y:S01]  /*0c90*/  SHFL.DOWN PT, R0, R7, 0x1, R5 ;  /* 0x0820000007007989 */ /* 0x000e2200000e0005 */
[C---:B-1----:R-:W-:Y:S02]  /*0ca0*/  ISETP.GE.AND P0, PT, R4.reuse, R5, PT ;  /* 0x000000050400720c */ /* 0x042fe40003f06270 */
[C---:B------:R-:W-:Y:S02]  /*0cb0*/  IADD3 R2, PT, PT, R4.reuse, 0x2, RZ ;  /* 0x0000000204027810 */ /* 0x040fe40007ffe0ff */
[----:B------:R-:W-:-:S09]  /*0cc0*/  ISETP.NE.AND P1, PT, R4, RZ, PT ;  /* 0x000000ff0400720c */ /* 0x000fd20003f25270 */
[----:B0-----:R-:W-:Y:S01]  /*0cd0*/  @!P0 FADD R7, R0, R7 ;  /* 0x0000000700078221 */ /* 0x001fe20000000000 */
[-C--:B------:R-:W-:Y:S02]  /*0ce0*/  ISETP.GT.AND P0, PT, R2, R5.reuse, PT ;  /* 0x000000050200720c */ /* 0x080fe40003f04270 */
[----:B------:R-:W-:Y:S01]  /*0cf0*/  IADD3 R2, PT, PT, R4, 0x4, RZ ;  /* 0x0000000404027810 */ /* 0x000fe20007ffe0ff */
[----:B------:R-:W0:Y:S01]  /*0d00*/  @!P1 S2R R6, SR_CgaCtaId ;  /* 0x0000000000069919 */ /* 0x000e220000008800 */
[----:B------:R-:W-:Y:S01]  /*0d10*/  @!P1 MOV R3, 0x400 ;  /* 0x0000040000039802 */ /* 0x000fe20000000f00 */
[----:B------:R-:W1:Y:S08]  /*0d20*/  SHFL.DOWN PT, R0, R7, 0x2, R5 ;  /* 0x0840000007007989 */ /* 0x000e7000000e0005 */
[----:B-1----:R-:W-:Y:S01]  /*0d30*/  @!P0 FADD R7, R7, R0 ;  /* 0x0000000007078221 */ /* 0x002fe20000000000 */
[----:B------:R-:W-:-:S02]  /*0d40*/  ISETP.GT.AND P0, PT, R2, R5, PT ;  /* 0x000000050200720c */ /* 0x000fc40003f04270 */
[----:B------:R-:W-:Y:S02]  /*0d50*/  IADD3 R2, PT, PT, R4, 0x8, RZ ;  /* 0x0000000804027810 */ /* 0x000fe40007ffe0ff */
[----:B------:R-:W1:Y:S01]  /*0d60*/  SHFL.DOWN PT, R0, R7, 0x4, R5 ;  /* 0x0880000007007989 */ /* 0x000e6200000e0005 */
[----:B0-----:R-:W-:-:S08]  /*0d70*/  @!P1 LEA R3, R6, R3, 0x18 ;  /* 0x0000000306039211 */ /* 0x001fd000078ec0ff */
[----:B-1----:R-:W-:Y:S01]  /*0d80*/  @!P0 FADD R7, R7, R0 ;  /* 0x0000000007078221 */ /* 0x002fe20000000000 */
[----:B------:R-:W-:Y:S01]  /*0d90*/  ISETP.GT.AND P0, PT, R2, R5, PT ;  /* 0x000000050200720c */ /* 0x000fe20003f04270 */
[----:B------:R-:W-:-:S03]  /*0da0*/  VIADD R2, R4, 0x10 ;  /* 0x0000001004027836 */ /* 0x000fc60000000000 */
[----:B------:R-:W0:Y:S09]  /*0db0*/  SHFL.DOWN PT, R0, R7, 0x8, R5 ;  /* 0x0900000007007989 */ /* 0x000e3200000e0005 */
[----:B0-----:R-:W-:Y:S01]  /*0dc0*/  @!P0 FADD R7, R7, R0 ;  /* 0x0000000007078221 */ /* 0x001fe20000000000 */
[----:B------:R-:W-:-:S02]  /*0dd0*/  ISETP.GT.AND P0, PT, R2, R5, PT ;  /* 0x000000050200720c */ /* 0x000fc40003f04270 */
[----:B------:R-:W-:Y:S02]  /*0de0*/  @!P1 SHF.R.U32.HI R2, RZ, 0x3, R9 ;  /* 0x00000003ff029819 */ /* 0x000fe40000011609 */
[----:B------:R-:W0:Y:S02]  /*0df0*/  SHFL.DOWN PT, R0, R7, 0x10, R5 ;  /* 0x0a00000007007989 */ /* 0x000e2400000e0005 */
[----:B------:R-:W-:-:S04]  /*0e00*/  @!P1 LOP3.LUT R2, R2, 0x7c, RZ, 0xc0, !PT ;  /* 0x0000007c02029812 */ /* 0x000fc800078ec0ff */
[----:B------:R-:W-:-:S03]  /*0e10*/  @!P1 IADD3 R3, PT, PT, R2, R3, RZ ;  /* 0x0000000302039210 */ /* 0x000fc60007ffe0ff */
[----:B0-----:R-:W-:Y:S01]  /*0e20*/  @!P0 FADD R7, R7, R0 ;  /* 0x0000000007078221 */ /* 0x001fe20000000000 */
[----:B------:R-:W-:-:S04]  /*0e30*/  ISETP.NE.AND P0, PT, R9, RZ, PT ;  /* 0x000000ff0900720c */ /* 0x000fc80003f05270 */
[----:B------:R-:W-:-:S05]  /*0e40*/  MOV R0, R7 ;  /* 0x0000000700007202 */ /* 0x000fca0000000f00 */
[----:B------:R4:W-:Y:S01]  /*0e50*/  @!P1 STS [R3+0x8], R0 ;  /* 0x0000080003009388 */ /* 0x0009e20000000800 */
        /* <DEDUP_REMOVED lines=9> */
[----:B----4-:R-:W0:Y:S04]  /*0ef0*/  LDS R3, [UR4+0xc] ;  /* 0x00000c04ff037984 */ /* 0x010e280008000800 */
[----:B------:R-:W1:Y:S04]  /*0f00*/  LDS.128 R4, [UR4+0x10] ;  /* 0x00001004ff047984 */ /* 0x000e680008000c00 */
[----:B------:R-:W2:Y:S01]  /*0f10*/  LDS.64 R8, [UR4+0x20] ;  /* 0x00002004ff087984 */ /* 0x000ea20008000a00 */
[----:B0-----:R-:W-:Y:S01]  /*0f20*/  @P2 FADD R0, R0, R3 ;  /* 0x0000000300002221 */ /* 0x001fe20000000000 */
[----:B------:R-:W-:-:S03]  /*0f30*/  ISETP.GT.AND P2, PT, R20, 0xa0, PT ;  /* 0x000000a01400780c */ /* 0x000fc60003f44270 */
[----:B-1----:R-:W-:Y:S01]  /*0f40*/  @P4 FADD R0, R0, R4 ;  /* 0x0000000400004221 */ /* 0x002fe20000000000 */
[----:B------:R-:W-:-:S03]  /*0f50*/  ISETP.GT.AND P4, PT, R20, 0xc0, PT ;  /* 0x000000c01400780c */ /* 0x000fc60003f84270 */
[----:B------:R-:W-:Y:S01]  /*0f60*/  @P3 FADD R0, R0, R5 ;  /* 0x0000000500003221 */ /* 0x000fe20000000000 */
[----:B------:R-:W-:-:S03]  /*0f70*/  ISETP.GT.AND P3, PT, R20, 0xe0, PT ;  /* 0x000000e01400780c */ /* 0x000fc60003f64270 */
[----:B------:R-:W-:-:S04]  /*0f80*/  @P1 FADD R0, R0, R6 ;  /* 0x0000000600001221 */ /* 0x000fc80000000000 */
[----:B------:R-:W-:-:S04]  /*0f90*/  @P2 FADD R0, R0, R7 ;  /* 0x0000000700002221 */ /* 0x000fc80000000000 */
[----:B--2---:R-:W-:-:S04]  /*0fa0*/  @P4 FADD R0, R0, R8 ;  /* 0x0000000800004221 */ /* 0x004fc80000000000 */
[----:B------:R-:W-:Y:S01]  /*0fb0*/  @P3 FADD R0, R0, R9 ;  /* 0x0000000900003221 */ /* 0x000fe20000000000 */
[----:B------:R-:W-:Y:S06]  /*0fc0*/  BRA `(.L_x_198) ;  /* 0x0000002c006c7947 */ /* 0x000fec0003800000 */
.L_x_184:
[----:B------:R-:W0:Y:S01]  /*0fd0*/  S2R R0, SR_TID.X ;  /* 0x0000000000007919 */ /* 0x000e220000002100 */
[----:B------:R-:W1:Y:S01]  /*0fe0*/  LDC.64 R2, c[0x0][0x380] ;  /* 0x0000e000ff027b82 */ /* 0x000e620000000a00 */
[----:B0-----:R-:W-:-:S05]  /*0ff0*/  SHF.L.U32 R5, R0, 0x2, RZ ;  /* 0x0000000200057819 */ /* 0x001fca00000006ff */
[----:B-1----:R-:W-:-:S05]  /*1000*/  IMAD.WIDE.U32 R2, R5, 0x4, R2 ;  /* 0x0000000405027825 */ /* 0x002fca00078e0002 */
[----:B------:R-:W2:Y:S04]  /*1010*/  LDG.E.128.CONSTANT R4, desc[UR6][R2.64] ;  /* 0x0000000602047981 */ /* 0x000ea8000c1e9d00 */
[----:B------:R-:W3:Y:S04]  /*1020*/  LDG.E.128.CONSTANT R8, desc[UR6][R2.64+0x1000] ;  /* 0x0010000602087981 */ /* 0x000ee8000c1e9d00 */
[----:B------:R-:W4:Y:S04]  /*1030*/  LDG.E.128.CONSTANT R12, desc[UR6][R2.64+0x2000] ;  /* 0x00200006020c7981 */ /* 0x000f28000c1e9d00 */
[----:B------:R-:W5:Y:S01]  /*1040*/  LDG.E.128.CONSTANT R16, desc[UR6][R2.64+0x3000] ;  /* 0x0030000602107981 */ /* 0x000f62000c1e9d00 */
[----:B------:R-:W-:Y:S01]  /*1050*/  ISETP.GE.U32.AND P0, PT, R20, 0x2000, PT ;  /* 0x000020001400780c */ /* 0x000fe20003f06070 */
[----:B------:R-:W-:-:S02]  /*1060*/  HFMA2 R23, -RZ, RZ, 0, 0.00048828125 ;  /* 0x00001000ff177431 */ /* 0x000fc400000001ff */
[----:B--2---:R-:W-:Y:S01]  /*1070*/  FADD R4, R4, R5 ;  /* 0x0000000504047221 */ /* 0x004fe20000000000 */
[----:B------:R-:W-:Y:S01]  /*1080*/  FADD R7, R6, R7 ;  /* 0x0000000706077221 */ /* 0x000fe20000000000 */
[----:B---3--:R-:W-:Y:S01]  /*1090*/  FADD R8, R8, R9 ;  /* 0x0000000908087221 */ /* 0x008fe20000000000 */
[----:B------:R-:W-:Y:S02]  /*10a0*/  FADD R11, R10, R11 ;  /* 0x0000000b0a0b7221 */ /* 0x000fe40000000000 */
[----:B------:R-:W-:Y:S01]  /*10b0*/  FADD R4, R4, R7 ;  /* 0x0000000704047221 */ /* 0x000fe20000000000 */
[----:B----4-:R-:W-:Y:S01]  /*10c0*/  FADD R12, R12, R13 ;  /* 0x0000000d0c0c7221 */ /* 0x010fe20000000000 */
[----:B------:R-:W-:Y:S01]  /*10d0*/  FADD R15, R14, R15 ;  /* 0x0000000f0e0f7221 */ /* 0x000fe20000000000 */
[----:B------:R-:W-:Y:S01]  /*10e0*/  FADD R11, R8, R11 ;  /* 0x0000000b080b7221 */ /* 0x000fe20000000000 */
[----:B-----5:R-:W-:Y:S01]  /*10f0*/  FADD R16, R16, R17 ;  /* 0x0000001110107221 */ /* 0x020fe20000000000 */
[----:B------:R-:W-:Y:S01]  /*1100*/  FADD R19, R18, R19 ;  /* 0x0000001312137221 */ /* 0x000fe20000000000 */
[----:B------:R-:W-:Y:S01]  /*1110*/  FADD R12, R12, R15 ;  /* 0x0000000f0c0c7221 */ /* 0x000fe20000000000 */
[----:B------:R-:W-:-:S02]  /*1120*/  FADD R4, R4, R11 ;  /* 0x0000000b04047221 */ /* 0x000fc40000000000 */
[----:B------:R-:W-:-:S04]  /*1130*/  FADD R19, R16, R19 ;  /* 0x0000001310137221 */ /* 0x000fc80000000000 */
[----:B------:R-:W-:-:S04]  /*1140*/  FADD R19, R12, R19 ;  /* 0x000000130c137221 */ /* 0x000fc80000000000 */
[----:B------:R-:W-:Y:S01]  /*1150*/  FADD R21, R4, R19 ;  /* 0x0000001304157221 */ /* 0x000fe20000000000 */
[----:B------:R-:W-:Y:S06]  /*1160*/  @!P0 BRA `(.L_x_199) ;  /* 0x00000000007c8947 */ /* 0x000fec0003800000 */
[----:B------:R-:W0:Y:S01]  /*1170*/  LDC R24, c[0x0][0x390] ;  /* 0x0000e400ff187b82 */ /* 0x000e220000000800 */
[----:B------:R-:W-:Y:S02]  /*1180*/  IADD3 R22, PT, PT, R20, -0x1000, RZ ;  /* 0xfffff00014167810 */ /* 0x000fe40007ffe0ff */
[----:B------:R-:W-:-:S07]  /*1190*/  MOV R23, 0x1000 ;  /* 0x0000100000177802 */ /* 0x000fce0000000f00 */
.L_x_201:
[----:B------:R-:W-:-:S05]  /*11a0*/  IMAD.WIDE R26, R23, 0x4, R2 ;  /* 0x00000004171a7825 */ /* 0x000fca00078e0202 */
[----:B------:R-:W2:Y:S04]  /*11b0*/  LDG.E.128.CONSTANT R16, desc[UR6][R26.64+0x2000] ;  /* 0x002000061a107981 */ /* 0x000ea8000c1e9d00 */
[----:B------:R-:W3:Y:S04]  /*11c0*/  LDG.E.128.CONSTANT R4, desc[UR6][R26.64+0x3000] ;  /* 0x003000061a047981 */ /* 0x000ee8000c1e9d00 */
[----:B------:R-:W4:Y:S04]  /*11d0*/  LDG.E.128.CONSTANT R8, desc[UR6][R26.64] ;  /* 0x000000061a087981 */ /* 0x000f28000c1e9d00 */
[----:B------:R-:W5:Y:S01]  /*11e0*/  LDG.E.128.CONSTANT R12, desc[UR6][R26.64+0x1000] ;  /* 0x001000061a0c7981 */ /* 0x000f62000c1e9d00 */
[----:B0-----:R-:W-:Y:S01]  /*11f0*/  MOV R20, R24 ;  /* 0x0000001800147202 */ /* 0x001fe20000000f00 */
[----:B--2---:R-:W-:Y:S01]  /*1200*/  FADD R17, R17, R18 ;  /* 0x0000001211117221 */ /* 0x004fe20000000000 */
[----:B---3--:R-:W-:-:S02]  /*1210*/  FADD R18, R19, R4 ;  /* 0x0000000413127221 */ /* 0x008fc40000000000 */
[----:B------:R-:W-:Y:S01]  /*1220*/  IADD3 R4, PT, PT, -R23, R20, RZ ;  /* 0x0000001417047210 */ /* 0x000fe20007ffe1ff */
[----:B------:R-:W-:Y:S01]  /*1230*/  FADD R5, R5, R6 ;  /* 0x0000000605057221 */ /* 0x000fe20000000000 */
[----:B----4-:R-:W-:Y:S01]  /*1240*/  FADD R9, R9, R10 ;  /* 0x0000000a09097221 */ /* 0x010fe20000000000 */
[----:B------:R-:W-:Y:S01]  /*1250*/  FADD R8, R8, R21 ;  /* 0x0000001508087221 */ /* 0x000fe20000000000 */
[----:B------:R-:W-:Y:S01]  /*1260*/  ISETP.GE.AND P0, PT, R4, 0x1000, PT ;  /* 0x000010000400780c */ /* 0x000fe20003f06270 */
[----:B-----5:R-:W-:Y:S01]  /*1270*/  FADD R13, R13, R14 ;  /* 0x0000000e0d0d7221 */ /* 0x020fe20000000000 */
[----:B------:R-:W-:Y:S01]  /*1280*/  FADD R10, R11, R12 ;  /* 0x0000000c0b0a7221 */ /* 0x000fe20000000000 */
[----:B------:R-:W-:Y:S01]  /*1290*/  FADD R14, R15, R16 ;  /* 0x000000100f0e7221 */ /* 0x000fe20000000000 */
[----:B------:R-:W-:Y:S01]  /*12a0*/  FADD R8, R8, R9 ;  /* 0x0000000908087221 */ /* 0x000fe20000000000 */
[----:B------:R-:W-:Y:S01]  /*12b0*/  FADD R5, R18, R5 ;  /* 0x0000000512057221 */ /* 0x000fe20000000000 */
[----:B------:R-:W-:Y:S01]  /*12c0*/  FADD R13, R10, R13 ;  /* 0x0000000d0a0d7221 */ /* 0x000fe20000000000 */
[----:B------:R-:W-:-:S03]  /*12d0*/  FADD R14, R14, R17 ;  /* 0x000000110e0e7221 */ /* 0x000fc60000000000 */
[----:B------:R-:W-:Y:S01]  /*12e0*/  FADD R8, R8, R13 ;  /* 0x0000000d08087221 */ /* 0x000fe20000000000 */
[----:B------:R-:W-:-:S04]  /*12f0*/  FADD R5, R14, R5 ;  /* 0x000000050e057221 */ /* 0x000fc80000000000 */
[----:B------:R-:W-:-:S04]  /*1300*/  FADD R5, R8, R5 ;  /* 0x0000000508057221 */ /* 0x000fc80000000000 */
[----:B------:R-:W-:Y:S01]  /*1310*/  FADD R21, R7, R5 ;  /* 0x0000000507157221 */ /* 0x000fe20000000000 */
[----:B------:R-:W-:Y:S06]  /*1320*/  @!P0 BRA `(.L_x_200) ;  /* 0x0000000800308947 */ /* 0x000fec0003800000 */
[----:B------:R-:W-:-:S04]  /*1330*/  IADD3 R23, PT, PT, R23, 0x1000, RZ ;  /* 0x0000100017177810 */ /* 0x000fc80007ffe0ff */
[----:B------:R-:W-:-:S13]  /*1340*/  ISETP.GT.AND P0, PT, R23, R22, PT ;  /* 0x000000161700720c */ /* 0x000fda0003f04270 */
[----:B------:R-:W-:Y:S05]  /*1350*/  @!P0 BRA `(.L_x_201) ;  /* 0xfffffffc00908947 */ /* 0x000fea000383ffff */
.L_x_199:
[----:B------:R-:W-:-:S13]  /*1360*/  ISETP.GE.AND P0, PT, R23, R20, PT ;  /* 0x000000141700720c */ /* 0x000fda0003f06270 */
[----:B------:R-:W-:Y:S05]  /*1370*/  @P0 BRA `(.L_x_200) ;  /* 0x00000008001c0947 */ /* 0x000fea0003800000 */
[----:B------:R-:W-:Y:S01]  /*1380*/  IMAD.IADD R9, R20, 0x1, -R23 ;  /* 0x0000000114097824 */ /* 0x000fe200078e0a17 */
[----:B------:R-:W-:Y:S04]  /*1390*/  BSSY.RECONVERGENT B1, `(.L_x_200) ;  /* 0x0000085000017945 */ /* 0x000fe80003800200 */
[----:B------:R-:W-:-:S13]  /*13a0*/  ISETP.GE.AND P0, PT, R0, R9, PT ;  /* 0x000000090000720c */ /* 0x000fda0003f06270 */
[----:B------:R-:W-:Y:S05]  /*13b0*/  @P0 BRA `(.L_x_202) ;  /* 0x0000000800080947 */ /* 0x000fea0003800000 */
[-C--:B------:R-:W-:Y:S01]  /*13c0*/  LOP3.LUT R2, RZ, R0.reuse, RZ, 0x33, !PT ;  /* 0x00000000ff027212 */ /* 0x080fe200078e33ff */
[----:B------:R-:W-:Y:S01]  /*13d0*/  BSSY.RECONVERGENT B2, `(.L_x_203) ;  /* 0x0000015000027945 */ /* 0x000fe20003800200 */
[----:B------:R-:W-:Y:S02]  /*13e0*/  MOV R8, R0 ;  /* 0x0000000000087202 */ /* 0x000fe40000000f00 */
[----:B------:R-:W-:-:S04]  /*13f0*/  IADD3 R2, PT, PT, -R23, R20, R2 ;  /* 0x0000001417027210 */ /* 0x000fc80007ffe102 */
[C---:B------:R-:W-:Y:S02]  /*1400*/  LOP3.LUT R3, R2.reuse, 0x300, RZ, 0xc0, !PT ;  /* 0x0000030002037812 */ /* 0x040fe400078ec0ff */
[----:B------:R-:W-:Y:S02]  /*1410*/  ISETP.GE.U32.AND P1, PT, R2, 0x300, PT ;  /* 0x000003000200780c */ /* 0x000fe40003f26070 */
[----:B------:R-:W-:-:S13]  /*1420*/  ISETP.NE.AND P0, PT, R3, 0x300, PT ;  /* 0x000003000300780c */ /* 0x000fda0003f05270 */
[----:B------:R-:W-:Y:S05]  /*1430*/  @!P0 BRA `(.L_x_204) ;  /* 0x0000000000388947 */ /* 0x000fea0003800000 */
[----:B------:R-:W0:Y:S01]  /*1440*/  LDC.64 R4, c[0x0][0x380] ;  /* 0x0000e000ff047b82 */ /* 0x000e220000000a00 */
[----:B------:R-:W-:Y:S02]  /*1450*/  LEA.HI R2, R2, 0x1, RZ, 0x18 ;  /* 0x0000000102027811 */ /* 0x000fe400078fc0ff */
[----:B------:R-:W-:Y:S02]  /*1460*/  IADD3 R7, PT, PT, R0, R23, RZ ;  /* 0x0000001700077210 */ /* 0x000fe40007ffe0ff */
[----:B------:R-:W-:Y:S02]  /*1470*/  LOP3.LUT R2, R2, 0x3, RZ, 0xc0, !PT ;  /* 0x0000000302027812 */ /* 0x000fe400078ec0ff */
[----:B------:R-:W-:Y:S02]  /*1480*/  MOV R8, R0 ;  /* 0x0000000000087202 */ /* 0x000fe40000000f00 */
[----:B------:R-:W-:-:S07]  /*1490*/  IADD3 R6, PT, PT, -R2, RZ, RZ ;  /* 0x000000ff02067210 */ /* 0x000fce0007ffe1ff */
.L_x_205:
[----:B0-----:R-:W-:-:S06]  /*14a0*/  IMAD.WIDE.U32 R2, R7, 0x4, R4 ;  /* 0x0000000407027825 */ /* 0x001fcc00078e0004 */
[----:B------:R-:W2:Y:S01]  /*14b0*/  LDG.E.CONSTANT R2, desc[UR6][R2.64] ;  /* 0x0000000602027981 */ /* 0x000ea2000c1e9900 */
[----:B------:R-:W-:Y:S02]  /*14c0*/  IADD3 R6, PT, PT, R6, 0x1, RZ ;  /* 0x0000000106067810 */ /* 0x000fe40007ffe0ff */
[----:B------:R-:W-:Y:S02]  /*14d0*/  IADD3 R8, PT, PT, R8, 0x100, RZ ;  /* 0x0000010008087810 */ /* 0x000fe40007ffe0ff */
[----:B------:R-:W-:Y:S02]  /*14e0*/  ISETP.NE.AND P0, PT, R6, RZ, PT ;  /* 0x000000ff0600720c */ /* 0x000fe40003f05270 */
[----:B------:R-:W-:Y:S01]  /*14f0*/  IADD3 R7, PT, PT, R7, 0x100, RZ ;  /* 0x0000010007077810 */ /* 0x000fe20007ffe0ff */
[----:B--2---:R-:W-:-:S10]  /*1500*/  FADD R21, R2, R21 ;  /* 0x0000001502157221 */ /* 0x004fd40000000000 */
[----:B------:R-:W-:Y:S05]  /*1510*/  @P0 BRA `(.L_x_205) ;  /* 0xfffffffc00e00947 */ /* 0x000fea000383ffff */
.L_x_204:
[----:B------:R-:W-:Y:S05]  /*1520*/  BSYNC.RECONVERGENT B2 ;  /* 0x0000000000027941 */ /* 0x000fea0003800200 */
.L_x_203:
[----:B------:R-:W-:Y:S05]  /*1530*/  @!P1 BRA `(.L_x_202) ;  /* 0x0000000400a89947 */ /* 0x000fea0003800000 */
[----:B------:R-:W0:Y:S01]  /*1540*/  LDCU.64 UR4, c[0x0][0x380] ;  /* 0x00007000ff0477ac */ /* 0x000e220008000a00 */
[----:B------:R-:W-:Y:S01]  /*1550*/  IADD3 R5, PT, PT, R9, -R8, RZ ;  /* 0x8000000809057210 */ /* 0x000fe20007ffe0ff */
[----:B------:R-:W-:Y:S01]  /*1560*/  BSSY.RECONVERGENT B2, `(.L_x_206) ;  /* 0x000003b000027945 */ /* 0x000fe20003800200 */
[CC--:B------:R-:W-:Y:S02]  /*1570*/  IADD3 R3, P0, PT, R8.reuse, R23.reuse, RZ ;  /* 0x0000001708037210 */ /* 0x0c0fe40007f1e0ff */
[----:B------:R-:W-:Y:S02]  /*1580*/  ISETP.GT.AND P1, PT, R5, 0xc00, PT ;  /* 0x00000c000500780c */ /* 0x000fe40003f24270 */
[----:B------:R-:W-:Y:S02]  /*1590*/  IADD3.X R4, PT, PT, RZ, RZ, RZ, P0, !PT ;  /* 0x000000ffff047210 */ /* 0x000fe400007fe4ff */
[----:B------:R-:W-:Y:S02]  /*15a0*/  IADD3 R11, PT, PT, R8, R23, RZ ;  /* 0x00000017080b7210 */ /* 0x000fe40007ffe0ff */
[----:B0-----:R-:W-:-:S04]  /*15b0*/  LEA R2, P0, R3, UR4, 0x2 ;  /* 0x0000000403027c11 */ /* 0x001fc8000f8010ff */
[----:B------:R-:W-:Y:S02]  /*15c0*/  LEA.HI.X R3, R3, UR5, R4, 0x2, P0 ;  /* 0x0000000503037c11 */ /* 0x000fe400080f1404 */
[----:B------:R-:W-:-:S05]  /*15d0*/  IADD3 R2, P0, PT, R2, 0x800, RZ ;  /* 0x0000080002027810 */ /* 0x000fca0007f1e0ff */
[----:B------:R-:W-:Y:S01]  /*15e0*/  IMAD.X R3, RZ, RZ, R3, P0 ;  /* 0x000000ffff037224 */ /* 0x000fe200000e0603 */
[----:B------:R-:W-:Y:S01]  /*15f0*/  PLOP3.LUT P0, PT, PT, PT, PT, 0x80, 0x8 ;  /* 0x000000000008781c */ /* 0x000fe20003f0f070 */
[----:B------:R-:W-:-:S12]  /*1600*/  @!P1 BRA `(.L_x_207) ;  /* 0x0000000000c09947 */ /* 0x000fd80003800000 */
[----:B------:R-:W-:Y:S02]  /*1610*/  PLOP3.LUT P0, PT, PT, PT, PT, 0x8, 0x80 ;  /* 0x000000000080781c */ /* 0x000fe40003f0e170 */
[----:B------:R-:W-:-:S11]  /*1620*/  IADD3 R13, PT, PT, R9, -0xc00, RZ ;  /* 0xfffff400090d7810 */ /* 0x000fd60007ffe0ff */
.L_x_208:
[----:B------:R-:W0:Y:S01]  /*1630*/  LDC.64 R4, c[0x0][0x380] ;  /* 0x0000e000ff047b82 */ /* 0x000e220000000a00 */
[----:B------:R-:W2:Y:S01]  /*1640*/  LDG.E.CONSTANT R10, desc[UR6][R2.64+-0x400] ;  /* 0xfffc0006020a7981 */ /* 0x000ea2000c1e9900 */
[----:B------:R-:W-:-:S03]  /*1650*/  IADD3 R25, PT, PT, R11, 0x400, RZ ;  /* 0x000004000b197810 */ /* 0x000fc60007ffe0ff */
[----:B------:R-:W3:Y:S04]  /*1660*/  LDG.E.CONSTANT R19, desc[UR6][R2.64] ;  /* 0x0000000602137981 */ /* 0x000ee8000c1e9900 */
[----:B------:R-:W4:Y:S01]  /*1670*/  LDG.E.CONSTANT R18, desc[UR6][R2.64+0x400] ;  /* 0x0004000602127981 */ /* 0x000f22000c1e9900 */
[----:B------:R-:W-:-:S03]  /*1680*/  IADD3 R7, PT, PT, R11, 0x800, RZ ;  /* 0x000008000b077810 */ /* 0x000fc60007ffe0ff */
[----:B------:R-:W5:Y:S04]  /*1690*/  LDG.E.CONSTANT R16, desc[UR6][R2.64+0xc00] ;  /* 0x000c000602107981 */ /* 0x000f68000c1e9900 */
[----:B------:R-:W5:Y:S04]  /*16a0*/  LDG.E.CONSTANT R15, desc[UR6][R2.64+0x1000] ;  /* 0x00100006020f7981 */ /* 0x000f68000c1e9900 */
[----:B------:R-:W5:Y:S01]  /*16b0*/  LDG.E.CONSTANT R14, desc[UR6][R2.64+0x1400] ;  /* 0x00140006020e7981 */ /* 0x000f62000c1e9900 */
[----:B0-----:R-:W-:-:S03]  /*16c0*/  IMAD.WIDE.U32 R22, R11, 0x4, R4 ;  /* 0x000000040b167825 */ /* 0x001fc600078e0004 */
[----:B------:R-:W5:Y:S04]  /*16d0*/  LDG.E.CONSTANT R20, desc[UR6][R2.64+0x2000] ;  /* 0x0020000602147981 */ /* 0x000f68000c1e9900 */
[----:B------:R0:W2:Y:S01]  /*16e0*/  LDG.E.CONSTANT R12, desc[UR6][R22.64] ;  /* 0x00000006160c7981 */ /* 0x0000a2000c1e9900 */
[----:B------:R-:W-:-:S03]  /*16f0*/  IMAD.WIDE.U32 R24, R25, 0x4, R4 ;  /* 0x0000000419187825 */ /* 0x000fc600078e0004 */
[----:B------:R-:W5:Y:S04]  /*1700*/  LDG.E.CONSTANT R26, desc[UR6][R2.64+0x3000] ;  /* 0x00300006021a7981 */ /* 0x000f68000c1e9900 */
[----:B------:R-:W5:Y:S01]  /*1710*/  LDG.E.CONSTANT R17, desc[UR6][R24.64] ;  /* 0x0000000618117981 */ /* 0x000f62000c1e9900 */
[--C-:B------:R-:W-:Y:S01]  /*1720*/  IMAD.WIDE.U32 R6, R7, 0x4, R4.reuse ;  /* 0x0000000407067825 */ /* 0x100fe200078e0004 */
[----:B0-----:R-:W-:Y:S02]  /*1730*/  IADD3 R23, PT, PT, R11, 0xc00, RZ ;  /* 0x00000c000b177810 */ /* 0x001fe40007ffe0ff */
[----:B------:R-:W5:Y:S04]  /*1740*/  LDG.E.CONSTANT R22, desc[UR6][R2.64+0x1c00] ;  /* 0x001c000602167981 */ /* 0x000f68000c1e9900 */
[----:B------:R-:W5:Y:S01]  /*1750*/  LDG.E.CONSTANT R6, desc[UR6][R6.64] ;  /* 0x0000000606067981 */ /* 0x000f62000c1e9900 */
[----:B------:R-:W-:-:S03]  /*1760*/  IMAD.WIDE.U32 R4, R23, 0x4, R4 ;  /* 0x0000000417047825 */ /* 0x000fc600078e0004 */
[----:B------:R-:W5:Y:S04]  /*1770*/  LDG.E.CONSTANT R23, desc[UR6][R2.64+0x2400] ;  /* 0x0024000602177981 */ /* 0x000f68000c1e9900 */
[----:B------:R-:W5:Y:S04]  /*1780*/  LDG.E.CONSTANT R4, desc[UR6][R4.64] ;  /* 0x0000000604047981 */ /* 0x000f68000c1e9900 */
[----:B------:R-:W5:Y:S04]  /*1790*/  LDG.E.CONSTANT R24, desc[UR6][R2.64+0x2c00] ;  /* 0x002c000602187981 */ /* 0x000f68000c1e9900 */
[----:B------:R0:W5:Y:S01]  /*17a0*/  LDG.E.CONSTANT R25, desc[UR6][R2.64+0x3400] ;  /* 0x0034000602197981 */ /* 0x000162000c1e9900 */
[----:B------:R-:W-:-:S04]  /*17b0*/  IADD3 R8, PT, PT, R8, 0x1000, RZ ;  /* 0x0000100008087810 */ /* 0x000fc80007ffe0ff */
[----:B------:R-:W-:Y:S02]  /*17c0*/  ISETP.GE.AND P1, PT, R8, R13, PT ;  /* 0x0000000d0800720c */ /* 0x000fe40003f26270 */
[----:B0-----:R-:W-:Y:S02]  /*17d0*/  IADD3 R2, P2, PT, R2, 0x4000, RZ ;  /* 0x0000400002027810 */ /* 0x001fe40007f5e0ff */
[----:B------:R-:W-:Y:S02]  /*17e0*/  IADD3 R11, PT, PT, R11, 0x1000, RZ ;  /* 0x000010000b0b7810 */ /* 0x000fe40007ffe0ff */
[----:B------:R-:W-:Y:S01]  /*17f0*/  IADD3.X R3, PT, PT, RZ, R3, RZ, P2, !PT ;  /* 0x00000003ff037210 */ /* 0x000fe200017fe4ff */
[----:B--2---:R-:W-:-:S04]  /*1800*/  FADD R21, R12, R21 ;  /* 0x000000150c157221 */ /* 0x004fc80000000000 */
[----:B------:R-:W-:-:S04]  /*1810*/  FADD R10, R21, R10 ;  /* 0x0000000a150a7221 */ /* 0x000fc80000000000 */
[----:B---3--:R-:W-:-:S04]  /*1820*/  FADD R19, R10, R19 ;  /* 0x000000130a137221 */ /* 0x008fc80000000000 */
[----:B----4-:R-:W-:-:S04]  /*1830*/  FADD R18, R19, R18 ;  /* 0x0000001213127221 */ /* 0x010fc80000000000 */
[----:B-----5:R-:W-:-:S04]  /*1840*/  FADD R17, R18, R17 ;  /* 0x0000001112117221 */ /* 0x020fc80000000000 */
        /* <DEDUP_REMOVED lines=12> */
.L_x_207:
[----:B------:R-:W-:Y:S05]  /*1910*/  BSYNC.RECONVERGENT B2 ;  /* 0x0000000000027941 */ /* 0x000fea0003800200 */
.L_x_206:
[----:B------:R-:W-:Y:S01]  /*1920*/  IADD3 R4, PT, PT, R9, -R8, RZ ;  /* 0x8000000809047210 */ /* 0x000fe20007ffe0ff */
[----:B------:R-:W-:Y:S03]  /*1930*/  BSSY.RECONVERGENT B2, `(.L_x_209) ;  /* 0x000001e000027945 */ /* 0x000fe60003800200 */
[----:B------:R-:W-:-:S13]  /*1940*/  ISETP.GT.AND P1, PT, R4, 0x400, PT ;  /* 0x000004000400780c */ /* 0x000fda0003f24270 */
[----:B------:R-:W-:Y:S05]  /*1950*/  @!P1 BRA `(.L_x_210) ;  /* 0x00000000006c9947 */ /* 0x000fea0003800000 */
[----:B------:R-:W0:Y:S01]  /*1960*/  LDC.64 R6, c[0x0][0x380] ;  /* 0x0000e000ff067b82 */ /* 0x000e220000000a00 */
[----:B------:R-:W2:Y:S01]  /*1970*/  LDG.E.CONSTANT R10, desc[UR6][R2.64+-0x400] ;  /* 0xfffc0006020a7981 */ /* 0x000ea2000c1e9900 */
[----:B------:R-:W-:-:S03]  /*1980*/  VIADD R15, R11, 0x400 ;  /* 0x000004000b0f7836 */ /* 0x000fc60000000000 */
[----:B------:R-:W3:Y:S04]  /*1990*/  LDG.E.CONSTANT R13, desc[UR6][R2.64] ;  /* 0x00000006020d7981 */ /* 0x000ee8000c1e9900 */
[----:B------:R-:W4:Y:S04]  /*19a0*/  LDG.E.CONSTANT R17, desc[UR6][R2.64+0xc00] ;  /* 0x000c000602117981 */ /* 0x000f28000c1e9900 */
[----:B------:R-:W5:Y:S04]  /*19b0*/  LDG.E.CONSTANT R19, desc[UR6][R2.64+0x1000] ;  /* 0x0010000602137981 */ /* 0x000f68000c1e9900 */
[----:B------:R1:W5:Y:S01]  /*19c0*/  LDG.E.CONSTANT R23, desc[UR6][R2.64+0x1400] ;  /* 0x0014000602177981 */ /* 0x000362000c1e9900 */
[----:B0-----:R-:W-:-:S06]  /*19d0*/  IMAD.WIDE.U32 R4, R11, 0x4, R6 ;  /* 0x000000040b047825 */ /* 0x001fcc00078e0006 */
[----:B------:R-:W2:Y:S01]  /*19e0*/  LDG.E.CONSTANT R4, desc[UR6][R4.64] ;  /* 0x0000000604047981 */ /* 0x000ea2000c1e9900 */
[----:B------:R-:W-:-:S03]  /*19f0*/  IMAD.WIDE.U32 R6, R15, 0x4, R6 ;  /* 0x000000040f067825 */ /* 0x000fc600078e0006 */
[----:B------:R-:W4:Y:S04]  /*1a00*/  LDG.E.CONSTANT R15, desc[UR6][R2.64+0x400] ;  /* 0x00040006020f7981 */ /* 0x000f28000c1e9900 */
[----:B------:R-:W5:Y:S01]  /*1a10*/  LDG.E.CONSTANT R7, desc[UR6][R6.64] ;  /* 0x0000000606077981 */ /* 0x000f62000c1e9900 */
[----:B------:R-:W-:Y:S02]  /*1a20*/  PLOP3.LUT P0, PT, PT, PT, PT, 0x8, 0x80 ;  /* 0x000000000080781c */ /* 0x000fe40003f0e170 */
[----:B------:R-:W-:Y:S02]  /*1a30*/  IADD3 R8, PT, PT, R8, 0x800, RZ ;  /* 0x0000080008087810 */ /* 0x000fe40007ffe0ff */
[----:B------:R-:W-:Y:S01]  /*1a40*/  IADD3 R11, PT, PT, R11, 0x800, RZ ;  /* 0x000008000b0b7810 */ /* 0x000fe20007ffe0ff */
[----:B--2---:R-:W-:-:S04]  /*1a50*/  FADD R21, R21, R4 ;  /* 0x0000000415157221 */ /* 0x004fc80000000000 */
[----:B------:R-:W-:-:S04]  /*1a60*/  FADD R10, R21, R10 ;  /* 0x0000000a150a7221 */ /* 0x000fc80000000000 */
[----:B---3--:R-:W-:-:S04]  /*1a70*/  FADD R10, R10, R13 ;  /* 0x0000000d0a0a7221 */ /* 0x008fc80000000000 */
[----:B----4-:R-:W-:-:S04]  /*1a80*/  FADD R10, R10, R15 ;  /* 0x0000000f0a0a7221 */ /* 0x010fc80000000000 */
[----:B-----5:R-:W-:Y:S01]  /*1a90*/  FADD R10, R10, R7 ;  /* 0x000000070a0a7221 */ /* 0x020fe20000000000 */
[----:B------:R-:W-:-:S03]  /*1aa0*/  IADD3 R4, P1, PT, R2, 0x2000, RZ ;  /* 0x0000200002047810 */ /* 0x000fc60007f3e0ff */
[----:B------:R-:W-:Y:S01]  /*1ab0*/  FADD R10, R10, R17 ;  /* 0x000000110a0a7221 */ /* 0x000fe20000000000 */
[----:B------:R-:W-:-:S03]  /*1ac0*/  IADD3.X R5, PT, PT, RZ, R3, RZ, P1, !PT ;  /* 0x00000003ff057210 */ /* 0x000fc60000ffe4ff */
[----:B------:R-:W-:Y:S01]  /*1ad0*/  FADD R10, R10, R19 ;  /* 0x000000130a0a7221 */ /* 0x000fe20000000000 */
[----:B-1----:R-:W-:Y:S02]  /*1ae0*/  MOV R2, R4 ;  /* 0x0000000400027202 */ /* 0x002fe40000000f00 */
[----:B------:R-:W-:Y:S01]  /*1af0*/  MOV R3, R5 ;  /* 0x0000000500037202 */ /* 0x000fe20000000f00 */
[----:B------:R-:W-:-:S07]  /*1b00*/  FADD R21, R10, R23 ;  /* 0x000000170a157221 */ /* 0x000fce0000000000 */
.L_x_210:
[----:B------:R-:W-:Y:S05]  /*1b10*/  BSYNC.RECONVERGENT B2 ;  /* 0x0000000000027941 */ /* 0x000fea0003800200 */
.L_x_209:
[----:B------:R-:W-:-:S13]  /*1b20*/  ISETP.LT.OR P0, PT, R8, R9, P0 ;  /* 0x000000090800720c */ /* 0x000fda0000701670 */
[----:B------:R-:W-:Y:S05]  /*1b30*/  @!P0 BRA `(.L_x_202) ;  /* 0x0000000000288947 */ /* 0x000fea0003800000 */
[----:B------:R-:W0:Y:S01]  /*1b40*/  LDC.64 R4, c[0x0][0x380] ;  /* 0x0000e000ff047b82 */ /* 0x000e220000000a00 */
[----:B------:R-:W2:Y:S04]  /*1b50*/  LDG.E.CONSTANT R6, desc[UR6][R2.64+-0x400] ;  /* 0xfffc000602067981 */ /* 0x000ea8000c1e9900 */
[----:B------:R-:W3:Y:S04]  /*1b60*/  LDG.E.CONSTANT R7, desc[UR6][R2.64] ;  /* 0x0000000602077981 */ /* 0x000ee8000c1e9900 */
[----:B------:R-:W4:Y:S01]  /*1b70*/  LDG.E.CONSTANT R9, desc[UR6][R2.64+0x400] ;  /* 0x0004000602097981 */ /* 0x000f22000c1e9900 */
[----:B0-----:R-:W-:-:S06]  /*1b80*/  IMAD.WIDE.U32 R4, R11, 0x4, R4 ;  /* 0x000000040b047825 */ /* 0x001fcc00078e0004 */
[----:B------:R-:W5:Y:S02]  /*1b90*/  LDG.E.CONSTANT R4, desc[UR6][R4.64] ;  /* 0x0000000604047981 */ /* 0x000f64000c1e9900 */
[----:B-----5:R-:W-:-:S04]  /*1ba0*/  FADD R21, R21, R4 ;  /* 0x0000000415157221 */ /* 0x020fc80000000000 */
[----:B--2---:R-:W-:-:S04]  /*1bb0*/  FADD R6, R21, R6 ;  /* 0x0000000615067221 */ /* 0x004fc80000000000 */
[----:B---3--:R-:W-:-:S04]  /*1bc0*/  FADD R6, R6, R7 ;  /* 0x0000000706067221 */ /* 0x008fc80000000000 */
[----:B----4-:R-:W-:-:S07]  /*1bd0*/  FADD R21, R6, R9 ;  /* 0x0000000906157221 */ /* 0x010fce0000000000 */
.L_x_202:
[----:B------:R-:W-:Y:S05]  /*1be0*/  BSYNC.RECONVERGENT B1 ;  /* 0x0000000000017941 */ /* 0x000fea0003800200 */
.L_x_200:
[----:B------:R-:W0:Y:S01]  /*1bf0*/  S2R R6, SR_LANEID ;  /* 0x0000000000067919 */ /* 0x000e220000000000 */
[----:B------:R-:W1:Y:S01]  /*1c00*/  SHFL.DOWN PT, R2, R21, 0x1, 0x1f ;  /* 0x08201f0015027f89 */ /* 0x000e6200000e0000 */
[C---:B0-----:R-:W-:Y:S02]  /*1c10*/  ISETP.GT.AND P0, PT, R6.reuse, 0x1e, PT ;  /* 0x0000001e0600780c */ /* 0x041fe40003f04270 */
[----:B------:R-:W-:-:S11]  /*1c20*/  ISETP.NE.AND P1, PT, R6, RZ, PT ;  /* 0x000000ff0600720c */ /* 0x000fd60003f25270 */
[----:B-1----:R-:W-:Y:S01]  /*1c30*/  @!P0 FADD R21, R2, R21 ;  /* 0x0000001502158221 */ /* 0x002fe20000000000 */
[----:B------:R-:W-:Y:S01]  /*1c40*/  ISETP.GT.AND P0, PT, R6, 0x1d, PT ;  /* 0x0000001d0600780c */ /* 0x000fe20003f04270 */
[----:B------:R-:W0:Y:S01]  /*1c50*/  @!P1 S2R R5, SR_CgaCtaId ;  /* 0x0000000000059919 */ /* 0x000e220000008800 */
[----:B------:R-:W-:Y:S02]  /*1c60*/  @!P1 MOV R4, 0x400 ;  /* 0x0000040000049802 */ /* 0x000fe40000000f00 */
[----:B------:R-:W-:Y:S01]  /*1c70*/  @!P1 SHF.R.U32.HI R3, RZ, 0x3, R0 ;  /* 0x00000003ff039819 */ /* 0x000fe20000011600 */
[----:B------:R-:W1:Y:S03]  /*1c80*/  SHFL.DOWN PT, R2, R21, 0x2, 0x1f ;  /* 0x08401f0015027f89 */ /* 0x000e6600000e0000 */
[----:B------:R-:W-:-:S05]  /*1c90*/  @!P1 LOP3.LUT R3, R3, 0x7c, RZ, 0xc0, !PT ;  /* 0x0000007c03039812 */ /* 0x000fca00078ec0ff */
[----:B-1----:R-:W-:Y:S01]  /*1ca0*/  @!P0 FADD R21, R21, R2 ;  /* 0x0000000215158221 */ /* 0x002fe20000000000 */
[----:B------:R-:W-:Y:S02]  /*1cb0*/  ISETP.GT.AND P0, PT, R6, 0x1b, PT ;  /* 0x0000001b0600780c */ /* 0x000fe40003f04270 */
[----:B0-----:R-:W-:Y:S02]  /*1cc0*/  @!P1 LEA R4, R5, R4, 0x18 ;  /* 0x0000000405049211 */ /* 0x001fe400078ec0ff */
[----:B------:R-:W0:Y:S02]  /*1cd0*/  SHFL.DOWN PT, R2, R21, 0x4, 0x1f ;  /* 0x08801f0015027f89 */ /* 0x000e2400000e0000 */
[----:B------:R-:W-:-:S07]  /*1ce0*/  @!P1 IADD3 R3, PT, PT, R3, R4, RZ ;  /* 0x0000000403039210 */ /* 0x000fce0007ffe0ff */
        /* <DEDUP_REMOVED lines=12> */
[----:B------:R-:W0:Y:S01]  /*1db0*/  S2UR UR5, SR_CgaCtaId ;  /* 0x00000000000579c3 */ /* 0x000e220000008800 */
[----:B------:R-:W-:Y:S02]  /*1dc0*/  UMOV UR4, 0x400 ;  /* 0x0000040000047882 */ /* 0x000fe40000000000 */
[----:B0-----:R-:W-:-:S09]  /*1dd0*/  ULEA UR4, UR5, UR4, 0x18 ;  /* 0x0000000405047291 */ /* 0x001fd2000f8ec0ff */
[----:B---3--:R-:W0:Y:S04]  /*1de0*/  LDS R3, [UR4+0xc] ;  /* 0x00000c04ff037984 */ /* 0x008e280008000800 */
        /* <DEDUP_REMOVED lines=10> */
.L_x_183:
        /* <DEDUP_REMOVED lines=12> */
.L_x_213:
[----:B------:R-:W-:Y:S05]  /*1f50*/  BSYNC.RECONVERGENT B1 ;  /* 0x0000000000017941 */ /* 0x000fea0003800200 */
.L_x_212:
[----:B------:R-:W-:Y:S01]  /*1f60*/  ISETP.GE.AND P0, PT, R11, R20, PT ;  /* 0x000000140b00720c */ /* 0x000fe20003f06270 */
[----:B------:R-:W-:-:S12]  /*1f70*/  BSSY.RECONVERGENT B1, `(.L_x_214) ;  /* 0x0000074000017945 */ /* 0x000fd80003800200 */
[----:B------:R-:W-:Y:S05]  /*1f80*/  @P0 BRA `(.L_x_215) ;  /* 0x0000000400c80947 */ /* 0x000fea0003800000 */
[----:B0-----:R-:W-:Y:S01]  /*1f90*/  LOP3.LUT R3, RZ, R11, RZ, 0x33, !PT ;  /* 0x0000000bff037212 */ /* 0x001fe200078e33ff */
        /* <DEDUP_REMOVED lines=12> */
.L_x_218:
[----:B------:R-:W-:-:S06]  /*2060*/  MOV R3, R5 ;  /* 0x0000000500037202 */ /* 0x000fcc0000000f00 */
[----:B------:R0:W2:Y:S01]  /*2070*/  LDG.E.CONSTANT R3, desc[UR6][R2.64] ;  /* 0x0000000602037981 */ /* 0x0000a2000c1e9900 */
[----:B------:R-:W-:Y:S02]  /*2080*/  IADD3 R4, PT, PT, R4, 0x1, RZ ;  /* 0x0000000104047810 */ /* 0x000fe40007ffe0ff */
[----:B------:R-:W-:Y:S02]  /*2090*/  IADD3 R11, PT, PT, R11, 0x100, RZ ;  /* 0x000001000b0b7810 */ /* 0x000fe40007ffe0ff */
[----:B------:R-:W-:Y:S02]  /*20a0*/  ISETP.NE.AND P0, PT, R4, RZ, PT ;  /* 0x000000ff0400720c */ /* 0x000fe40003f05270 */
[----:B0-----:R-:W-:-:S04]  /*20b0*/  IADD3 R2, P2, PT, R2, 0x400, RZ ;  /* 0x0000040002027810 */ /* 0x001fc80007f5e0ff */
[----:B------:R-:W-:Y:S01]  /*20c0*/  IADD3.X R5, PT, PT, RZ, R5, RZ, P2, !PT ;  /* 0x00000005ff057210 */ /* 0x000fe200017fe4ff */
[----:B--2--5:R-:W-:-:S06]  /*20d0*/  FADD R0, R3, R0 ;  /* 0x0000000003007221 */ /* 0x024fcc0000000000 */
[----:B------:R-:W-:Y:S05]  /*20e0*/  @P0 BRA `(.L_x_218) ;  /* 0xfffffffc00dc0947 */ /* 0x000fea000383ffff */
.L_x_217:
[----:B------:R-:W-:Y:S05]  /*20f0*/  BSYNC.RECONVERGENT B2 ;  /* 0x0000000000027941 */ /* 0x000fea0003800200 */
.L_x_216:
        /* <DEDUP_REMOVED lines=8> */
.L_x_221:
        /* <DEDUP_REMOVED lines=9> */
[----:B------:R-:W-:-:S03]  /*2210*/  VIADD R3, R11, 0x800 ;  /* 0x000008000b037836 */ /* 0x000fc60000000000 */
[----:B------:R-:W4:Y:S01]  /*2220*/  LDG.E.CONSTANT R15, desc[UR6][R4.64+0x400] ;  /* 0x00040006040f7981 */ /* 0x000f22000c1e9900 */
        /* <DEDUP_REMOVED lines=32> */
.L_x_220:
[----:B------:R-:W-:Y:S05]  /*2430*/  BSYNC.RECONVERGENT B2 ;  /* 0x0000000000027941 */ /* 0x000fea0003800200 */
.L_x_219:
[----:B------:R-:W-:Y:S01]  /*2440*/  IADD3 R2, PT, PT, -R11, R20, RZ ;  /* 0x000000140b027210 */ /* 0x000fe20007ffe1ff */
[----:B------:R-:W-:Y:S03]  /*2450*/  BSSY.RECONVERGENT B2, `(.L_x_222) ;  /* 0x0000019000027945 */ /* 0x000fe60003800200 */
[----:B------:R-:W-:-:S13]  /*2460*/  ISETP.GT.AND P1, PT, R2, 0x400, PT ;  /* 0x000004000200780c */ /* 0x000fda0003f24270 */
[----:B------:R-:W-:Y:S05]  /*2470*/  @!P1 BRA `(.L_x_223) ;  /* 0x0000000000589947 */ /* 0x000fea0003800000 */
        /* <DEDUP_REMOVED lines=22> */
.L_x_223:
[----:B------:R-:W-:Y:S05]  /*25e0*/  BSYNC.RECONVERGENT B2 ;  /* 0x0000000000027941 */ /* 0x000fea0003800200 */
.L_x_222:
        /* <DEDUP_REMOVED lines=12> */
.L_x_215:
[----:B------:R-:W-:Y:S05]  /*26b0*/  BSYNC.RECONVERGENT B1 ;  /* 0x0000000000017941 */ /* 0x000fea0003800200 */
.L_x_214:
        /* <DEDUP_REMOVED lines=35> */
[----:B--2---:R-:W0:Y:S04]  /*28f0*/  LDS R3, [UR4+0xc] ;  /* 0x00000c04ff037984 */ /* 0x004e280008000800 */
        /* <DEDUP_REMOVED lines=10> */
.L_x_224:
[----:B0-----:R-:W0:Y:S01]  /*29a0*/  S2R R2, SR_LANEID ;  /* 0x0000000000027919 */ /* 0x001e220000000000 */
[----:B------:R-:W-:-:S04]  /*29b0*/  LOP3.LUT R0, R9, 0x3e0, RZ, 0xc0, !PT ;  /* 0x000003e009007812 */ /* 0x000fc800078ec0ff */
[----:B------:R-:W-:Y:S02]  /*29c0*/  IADD3 R3, PT, PT, R0, 0x20, RZ ;  /* 0x0000002000037810 */ /* 0x000fe40007ffe0ff */
[----:B------:R-:W-:Y:S02]  /*29d0*/  LOP3.LUT R7, RZ, R0, RZ, 0x33, !PT ;  /* 0x00000000ff077212 */ /* 0x000fe400078e33ff */
[-C--:B------:R-:W-:Y:S02]  /*29e0*/  ISETP.GT.AND P0, PT, R3, R20.reuse, PT ;  /* 0x000000140300720c */ /* 0x080fe40003f04270 */
[----:B------:R-:W-:-:S04]  /*29f0*/  IADD3 R7, PT, PT, R7, R20, RZ ;  /* 0x0000001407077210 */ /* 0x000fc80007ffe0ff */
[----:B------:R-:W-:-:S05]  /*2a00*/  SEL R4, R7, 0x1f, P0 ;  /* 0x0000001f07047807 */ /* 0x000fca0000000000 */
[----:B------:R-:W1:Y:S01]  /*2a10*/  SHFL.DOWN PT, R0, R5, 0x1, R4 ;  /* 0x0820000005007989 */ /* 0x000e6200000e0004 */
[C---:B0-----:R-:W-:Y:S01]  /*2a20*/  ISETP.GE.AND P0, PT, R2.reuse, R4, PT ;  /* 0x000000040200720c */ /* 0x041fe20003f06270 */
[C---:B------:R-:W-:Y:S01]  /*2a30*/  VIADD R3, R2.reuse, 0x2 ;  /* 0x0000000202037836 */ /* 0x040fe20000000000 */
[----:B------:R-:W-:-:S11]  /*2a40*/  ISETP.NE.AND P1, PT, R2, RZ, PT ;  /* 0x000000ff0200720c */ /* 0x000fd60003f25270 */
[----:B-1----:R-:W-:Y:S01]  /*2a50*/  @!P0 FADD R5, R0, R5 ;  /* 0x0000000500058221 */ /* 0x002fe20000000000 */
[-C--:B------:R-:W-:Y:S01]  /*2a60*/  ISETP.GT.AND P0, PT, R3, R4.reuse, PT ;  /* 0x000000040300720c */ /* 0x080fe20003f04270 */
[----:B------:R-:W0:Y:S01]  /*2a70*/  @!P1 S2R R6, SR_CgaCtaId ;  /* 0x0000000000069919 */ /* 0x000e220000008800 */
[----:B------:R-:W-:Y:S02]  /*2a80*/  IADD3 R3, PT, PT, R2, 0x4, RZ ;  /* 0x0000000402037810 */ /* 0x000fe40007ffe0ff */
[----:B------:R-:W1:Y:S09]  /*2a90*/  SHFL.DOWN PT, R0, R5, 0x2, R4 ;  /* 0x0840000005007989 */ /* 0x000e7200000e0004 */
[----:B-1----:R-:W-:Y:S01]  /*2aa0*/  @!P0 FADD R5, R5, R0 ;  /* 0x0000000005058221 */ /* 0x002fe20000000000 */
[----:B------:R-:W-:-:S02]  /*2ab0*/  ISETP.GT.AND P0, PT, R3, R4, PT ;  /* 0x000000040300720c */ /* 0x000fc40003f04270 */
[----:B------:R-:W-:Y:S02]  /*2ac0*/  IADD3 R3, PT, PT, R2, 0x8, RZ ;  /* 0x0000000802037810 */ /* 0x000fe40007ffe0ff */
[----:B------:R-:W1:Y:S09]  /*2ad0*/  SHFL.DOWN PT, R0, R5, 0x4, R4 ;  /* 0x0880000005007989 */ /* 0x000e7200000e0004 */
[----:B-1----:R-:W-:Y:S01]  /*2ae0*/  @!P0 FADD R5, R5, R0 ;  /* 0x0000000005058221 */ /* 0x002fe20000000000 */
[----:B------:R-:W-:-:S02]  /*2af0*/  ISETP.GT.AND P0, PT, R3, R4, PT ;  /* 0x000000040300720c */ /* 0x000fc40003f04270 */
[----:B------:R-:W-:Y:S02]  /*2b00*/  IADD3 R3, PT, PT, R2, 0x10, RZ ;  /* 0x0000001002037810 */ /* 0x000fe40007ffe0ff */
[----:B------:R-:W1:Y:S01]  /*2b10*/  SHFL.DOWN PT, R0, R5, 0x8, R4 ;  /* 0x0900000005007989 */ /* 0x000e6200000e0004 */
[----:B------:R-:W-:-:S04]  /*2b20*/  @!P1 SHF.R.U32.HI R2, RZ, 0x3, R9 ;  /* 0x00000003ff029819 */ /* 0x000fc80000011609 */
[----:B------:R-:W-:-:S04]  /*2b30*/  @!P1 LOP3.LUT R2, R2, 0x7c, RZ, 0xc0, !PT ;  /* 0x0000007c02029812 */ /* 0x000fc800078ec0ff */
[----:B-1----:R-:W-:Y:S01]  /*2b40*/  @!P0 FADD R5, R5, R0 ;  /* 0x0000000005058221 */ /* 0x002fe20000000000 */
[----:B------:R-:W-:Y:S02]  /*2b50*/  ISETP.GT.AND P0, PT, R3, R4, PT ;  /* 0x000000040300720c */ /* 0x000fe40003f04270 */
[----:B------:R-:W-:Y:S02]  /*2b60*/  @!P1 MOV R3, 0x400 ;  /* 0x0000040000039802 */ /* 0x000fe40000000f00 */
[----:B------:R-:W1:Y:S02]  /*2b70*/  SHFL.DOWN PT, R0, R5, 0x10, R4 ;  /* 0x0a00000005007989 */ /* 0x000e6400000e0004 */
[----:B0-----:R-:W-:-:S04]  /*2b80*/  @!P1 LEA R3, R6, R3, 0x18 ;  /* 0x0000000306039211 */ /* 0x001fc800078ec0ff */
[----:B------:R-:W-:-:S03]  /*2b90*/  @!P1 IADD3 R3, PT, PT, R2, R3, RZ ;  /* 0x0000000302039210 */ /* 0x000fc60007ffe0ff */
[----:B-1----:R-:W-:Y:S01]  /*2ba0*/  @!P0 FADD R5, R5, R0 ;  /* 0x0000000005058221 */ /* 0x002fe20000000000 */
        /* <DEDUP_REMOVED lines=12> */
[----:B-1----:R-:W0:Y:S04]  /*2c70*/  LDS R3, [UR4+0xc] ;  /* 0x00000c04ff037984 */ /* 0x002e280008000800 */
        /* <DEDUP_REMOVED lines=13> */
.L_x_211:
[----:B------:R-:W0:Y:S01]  /*2d50*/  S2R R8, SR_TID.X ;  /* 0x0000000000087919 */ /* 0x000e220000002100 */
[----:B------:R-:W0:Y:S02]  /*2d60*/  LDC.64 R2, c[0x0][0x380] ;  /* 0x0000e000ff027b82 */ /* 0x000e240000000a00 */
[----:B0-----:R-:W-:-:S05]  /*2d70*/  IMAD.WIDE.U32 R2, R8, 0x4, R2 ;  /* 0x0000000408027825 */ /* 0x001fca00078e0002 */
[----:B------:R-:W2:Y:S04]  /*2d80*/  LDG.E.CONSTANT R19, desc[UR6][R2.64] ;  /* 0x0000000602137981 */ /* 0x000ea8000c1e9900 */
[----:B------:R-:W2:Y:S04]  /*2d90*/  LDG.E.CONSTANT R0, desc[UR6][R2.64+0x400] ;  /* 0x0004000602007981 */ /* 0x000ea8000c1e9900 */
[----:B------:R-:W3:Y:S04]  /*2da0*/  LDG.E.CONSTANT R4, desc[UR6][R2.64+0x800] ;  /* 0x0008000602047981 */ /* 0x000ee8000c1e9900 */
[----:B------:R-:W3:Y:S04]  /*2db0*/  LDG.E.CONSTANT R5, desc[UR6][R2.64+0xc00] ;  /* 0x000c000602057981 */ /* 0x000ee8000c1e9900 */
[----:B------:R-:W4:Y:S04]  /*2dc0*/  LDG.E.CONSTANT R6, desc[UR6][R2.64+0x1000] ;  /* 0x0010000602067981 */ /* 0x000f28000c1e9900 */
[----:B------:R-:W4:Y:S04]  /*2dd0*/  LDG.E.CONSTANT R7, desc[UR6][R2.64+0x1400] ;  /* 0x0014000602077981 */ /* 0x000f28000c1e9900 */
[----:B------:R-:W5:Y:S04]  /*2de0*/  LDG.E.CONSTANT R9, desc[UR6][R2.64+0x1800] ;  /* 0x0018000602097981 */ /* 0x000f68000c1e9900 */
        /* <DEDUP_REMOVED lines=8> */
[----:B------:R-:W5:Y:S01]  /*2e70*/  LDG.E.CONSTANT R18, desc[UR6][R2.64+0x3c00] ;  /* 0x003c000602127981 */ /* 0x000f62000c1e9900 */
[----:B------:R-:W-:Y:S01]  /*2e80*/  ISETP.GE.U32.AND P0, PT, R20, 0x2000, PT ;  /* 0x000020001400780c */ /* 0x000fe20003f06070 */
[----:B--2---:R-:W-:Y:S01]  /*2e90*/  FADD R0, R19, R0 ;  /* 0x0000000013007221 */ /* 0x004fe20000000000 */
[----:B---3--:R-:W-:-:S04]  /*2ea0*/  FADD R5, R4, R5 ;  /* 0x0000000504057221 */ /* 0x008fc80000000000 */
[----:B------:R-:W-:Y:S01]  /*2eb0*/  FADD R0, R0, R5 ;  /* 0x0000000500007221 */ /* 0x000fe20000000000 */
[----:B----4-:R-:W-:Y:S01]  /*2ec0*/  FADD R6, R6, R7 ;  /* 0x0000000706067221 */ /* 0x010fe20000000000 */
[----:B-----5:R-:W-:-:S04]  /*2ed0*/  FADD R9, R9, R10 ;  /* 0x0000000a09097221 */ /* 0x020fc80000000000 */
[----:B------:R-:W-:Y:S01]  /*2ee0*/  FADD R9, R6, R9 ;  /* 0x0000000906097221 */ /* 0x000fe20000000000 */
[----:B------:R-:W-:-:S03]  /*2ef0*/  FADD R11, R11, R12 ;  /* 0x0000000c0b0b7221 */ /* 0x000fc60000000000 */
[----:B------:R-:W-:Y:S01]  /*2f00*/  FADD R0, R0, R9 ;  /* 0x0000000900007221 */ /* 0x000fe20000000000 */
[----:B------:R-:W-:-:S04]  /*2f10*/  FADD R14, R13, R14 ;  /* 0x0000000e0d0e7221 */ /* 0x000fc80000000000 */
[----:B------:R-:W-:Y:S01]  /*2f20*/  FADD R11, R11, R14 ;  /* 0x0000000e0b0b7221 */ /* 0x000fe20000000000 */
[----:B------:R-:W-:Y:S01]  /*2f30*/  FADD R15, R15, R16 ;  /* 0x000000100f0f7221 */ /* 0x000fe20000000000 */
[----:B------:R-:W-:-:S04]  /*2f40*/  FADD R18, R17, R18 ;  /* 0x0000001211127221 */ /* 0x000fc80000000000 */
[----:B------:R-:W-:-:S04]  /*2f50*/  FADD R18, R15, R18 ;  /* 0x000000120f127221 */ /* 0x000fc80000000000 */
[----:B------:R-:W-:Y:S01]  /*2f60*/  FADD R5, R11, R18 ;  /* 0x000000120b057221 */ /* 0x000fe20000000000 */
[----:B------:R-:W-:-:S03]  /*2f70*/  HFMA2 R11, -RZ, RZ, 0, 0.00048828125 ;  /* 0x00001000ff0b7431 */ /* 0x000fc600000001ff */
[----:B------:R-:W-:Y:S01]  /*2f80*/  FADD R0, R0, R5 ;  /* 0x0000000500007221 */ /* 0x000fe20000000000 */
[----:B------:R-:W-:Y:S06]  /*2f90*/  @!P0 BRA `(.L_x_225) ;  /* 0x0000000000ac8947 */ /* 0x000fec0003800000 */
[----:B------:R-:W0:Y:S01]  /*2fa0*/  LDC R7, c[0x0][0x390] ;  /* 0x0000e400ff077b82 */ /* 0x000e220000000800 */
[----:B------:R-:W-:Y:S02]  /*2fb0*/  IADD3 R6, PT, PT, R20, -0x1000, RZ ;  /* 0xfffff00014067810 */ /* 0x000fe40007ffe0ff */
[----:B------:R-:W-:-:S07]  /*2fc0*/  MOV R11, 0x1000 ;  /* 0x00001000000b7802 */ /* 0x000fce0000000f00 */
.L_x_227:
[----:B------:R-:W-:-:S05]  /*2fd0*/  IMAD.WIDE R4, R11, 0x4, R2 ;  /* 0x000000040b047825 */ /* 0x000fca00078e0202 */
[----:B------:R-:W2:Y:S04]  /*2fe0*/  LDG.E.CONSTANT R20, desc[UR6][R4.64+0x400] ;  /* 0x0004000604147981 */ /* 0x000ea8000c1e9900 */
[----:B------:R-:W2:Y:S04]  /*2ff0*/  LDG.E.CONSTANT R21, desc[UR6][R4.64+0x800] ;  /* 0x0008000604157981 */ /* 0x000ea8000c1e9900 */
        /* <DEDUP_REMOVED lines=13> */
[----:B------:R1:W5:Y:S01]  /*30d0*/  LDG.E.CONSTANT R18, desc[UR6][R4.64+0x3c00] ;  /* 0x003c000604127981 */ /* 0x000362000c1e9900 */
[----:B--2---:R-:W-:Y:S01]  /*30e0*/  FADD R21, R20, R21 ;  /* 0x0000001514157221 */ /* 0x004fe20000000000 */
[----:B0-----:R-:W-:-:S05]  /*30f0*/  MOV R20, R7 ;  /* 0x0000000700147202 */ /* 0x001fca0000000f00 */
[----:B-1----:R-:W-:Y:S02]  /*3100*/  IMAD.IADD R4, R20, 0x1, -R11 ;  /* 0x0000000114047824 */ /* 0x002fe400078e0a0b */
[----:B---3--:R-:W-:-:S03]  /*3110*/  FADD R0, R19, R0 ;  /* 0x0000000013007221 */ /* 0x008fc60000000000 */
[----:B------:R-:W-:Y:S01]  /*3120*/  ISETP.GE.AND P0, PT, R4, 0x1000, PT ;  /* 0x000010000400780c */ /* 0x000fe20003f06270 */
[----:B----4-:R-:W-:Y:S01]  /*3130*/  FADD R22, R22, R23 ;  /* 0x0000001716167221 */ /* 0x010fe20000000000 */
[----:B------:R-:W-:Y:S01]  /*3140*/  FADD R0, R0, R21 ;  /* 0x0000001500007221 */ /* 0x000fe20000000000 */
[----:B-----5:R-:W-:-:S04]  /*3150*/  FADD R25, R24, R25 ;  /* 0x0000001918197221 */ /* 0x020fc80000000000 */
[----:B------:R-:W-:Y:S01]  /*3160*/  FADD R25, R22, R25 ;  /* 0x0000001916197221 */ /* 0x000fe20000000000 */
[----:B------:R-:W-:Y:S01]  /*3170*/  FADD R16, R16, R17 ;  /* 0x0000001110107221 */ /* 0x000fe20000000000 */
[----:B------:R-:W-:-:S04]  /*3180*/  FADD R15, R15, R10 ;  /* 0x0000000a0f0f7221 */ /* 0x000fc80000000000 */
[----:B------:R-:W-:Y:S01]  /*3190*/  FADD R15, R16, R15 ;  /* 0x0000000f100f7221 */ /* 0x000fe20000000000 */
[----:B------:R-:W-:Y:S01]  /*31a0*/  FADD R9, R14, R9 ;  /* 0x000000090e097221 */ /* 0x000fe20000000000 */
[----:B------:R-:W-:-:S04]  /*31b0*/  FADD R12, R13, R12 ;  /* 0x0000000c0d0c7221 */ /* 0x000fc80000000000 */
[----:B------:R-:W-:Y:S01]  /*31c0*/  FADD R12, R9, R12 ;  /* 0x0000000c090c7221 */ /* 0x000fe20000000000 */
[----:B------:R-:W-:-:S03]  /*31d0*/  FADD R0, R0, R25 ;  /* 0x0000001900007221 */ /* 0x000fc60000000000 */
[----:B------:R-:W-:-:S04]  /*31e0*/  FADD R15, R15, R12 ;  /* 0x0000000c0f0f7221 */ /* 0x000fc80000000000 */
[----:B------:R-:W-:-:S04]  /*31f0*/  FADD R15, R0, R15 ;  /* 0x0000000f000f7221 */ /* 0x000fc80000000000 */
[----:B------:R-:W-:Y:S01]  /*3200*/  FADD R0, R18, R15 ;  /* 0x0000000f12007221 */ /* 0x000fe20000000000 */
[----:B------:R-:W-:Y:S06]  /*3210*/  @!P0 BRA `(.L_x_226) ;  /* 0x0000000800308947 */ /* 0x000fec0003800000 */
[----:B------:R-:W-:-:S04]  /*3220*/  IADD3 R11, PT, PT, R11, 0x1000, RZ ;  /* 0x000010000b0b7810 */ /* 0x000fc80007ffe0ff */
[----:B------:R-:W-:-:S13]  /*3230*/  ISETP.GT.AND P0, PT, R11, R6, PT ;  /* 0x000000060b00720c */ /* 0x000fda0003f04270 */
[----:B------:R-:W-:Y:S05]  /*3240*/  @!P0 BRA `(.L_x_227) ;  /* 0xfffffffc00608947 */ /* 0x000fea000383ffff */
.L_x_225:
[----:B------:R-:W-:-:S13]  /*3250*/  ISETP.GE.AND P0, PT, R11, R20, PT ;  /* 0x000000140b00720c */ /* 0x000fda0003f06270 */
[----:B------:R-:W-:Y:S05]  /*3260*/  @P0 BRA `(.L_x_226) ;  /* 0x00000008001c0947 */ /* 0x000fea0003800000 */
[----:B------:R-:W-:Y:S01]  /*3270*/  IADD3 R9, PT, PT, -R11, R20, RZ ;  /* 0x000000140b097210 */ /* 0x000fe20007ffe1ff */
[----:B------:R-:W-:Y:S03]  /*3280*/  BSSY.RECONVERGENT B1, `(.L_x_226) ;  /* 0x0000085000017945 */ /* 0x000fe60003800200 */
        /* <DEDUP_REMOVED lines=16> */
.L_x_231:
        /* <DEDUP_REMOVED lines=8> */
.L_x_230:
[----:B------:R-:W-:Y:S05]  /*3410*/  BSYNC.RECONVERGENT B2 ;  /* 0x0000000000027941 */ /* 0x000fea0003800200 */
.L_x_229:
[----:B------:R-:W-:Y:S05]  /*3420*/  @!P1 BRA `(.L_x_228) ;  /* 0x0000000400a89947 */ /* 0x000fea0003800000 */
[----:B------:R-:W0:Y:S01]  /*3430*/  LDCU.64 UR4, c[0x0][0x380] ;  /* 0x00007000ff0477ac */ /* 0x000e220008000a00 */
[----:B------:R-:W-:Y:S01]  /*3440*/  IADD3 R5, PT, PT, R9, -R10, RZ ;  /* 0x8000000a09057210 */ /* 0x000fe20007ffe0ff */
[----:B------:R-:W-:Y:S01]  /*3450*/  BSSY.RECONVERGENT B2, `(.L_x_232) ;  /* 0x000003b000027945 */ /* 0x000fe20003800200 */
[CC--:B------:R-:W-:Y:S02]  /*3460*/  IADD3 R3, P0, PT, R10.reuse, R11.reuse, RZ ;  /* 0x0000000b0a037210 */ /* 0x0c0fe40007f1e0ff */
[----:B------:R-:W-:Y:S02]  /*3470*/  ISETP.GT.AND P1, PT, R5, 0xc00, PT ;  /* 0x00000c000500780c */ /* 0x000fe40003f24270 */
[----:B------:R-:W-:Y:S01]  /*3480*/  IADD3 R11, PT, PT, R10, R11, RZ ;  /* 0x0000000b0a0b7210 */ /* 0x000fe20007ffe0ff */
[----:B------:R-:W-:Y:S01]  /*3490*/  IMAD.X R4, RZ, RZ, RZ, P0 ;  /* 0x000000ffff047224 */ /* 0x000fe200000e06ff */
[----:B0-----:R-:W-:-:S04]  /*34a0*/  LEA R2, P0, R3, UR4, 0x2 ;  /* 0x0000000403027c11 */ /* 0x001fc8000f8010ff */
[----:B------:R-:W-:Y:S02]  /*34b0*/  LEA.HI.X R3, R3, UR5, R4, 0x2, P0 ;  /* 0x0000000503037c11 */ /* 0x000fe400080f1404 */
[----:B------:R-:W-:-:S04]  /*34c0*/  IADD3 R2, P0, PT, R2, 0x800, RZ ;  /* 0x0000080002027810 */ /* 0x000fc80007f1e0ff */
[----:B------:R-:W-:Y:S02]  /*34d0*/  IADD3.X R3, PT, PT, RZ, R3, RZ, P0, !PT ;  /* 0x00000003ff037210 */ /* 0x000fe400007fe4ff */
[----:B------:R-:W-:Y:S01]  /*34e0*/  PLOP3.LUT P0, PT, PT, PT, PT, 0x80, 0x8 ;  /* 0x000000000008781c */ /* 0x000fe20003f0f070 */
[----:B------:R-:W-:-:S12]  /*34f0*/  @!P1 BRA `(.L_x_233) ;  /* 0x0000000000c09947 */ /* 0x000fd80003800000 */
[----:B------:R-:W-:Y:S02]  /*3500*/  PLOP3.LUT P0, PT, PT, PT, PT, 0x8, 0x80 ;  /* 0x000000000080781c */ /* 0x000fe40003f0e170 */
[----:B------:R-:W-:-:S11]  /*3510*/  IADD3 R13, PT, PT, R9, -0xc00, RZ ;  /* 0xfffff400090d7810 */ /* 0x000fd60007ffe0ff */
.L_x_234:
[----:B------:R-:W0:Y:S01]  /*3520*/  LDC.64 R4, c[0x0][0x380] ;  /* 0x0000e000ff047b82 */ /* 0x000e220000000a00 */
[----:B------:R-:W2:Y:S01]  /*3530*/  LDG.E.CONSTANT R12, desc[UR6][R2.64+-0x400] ;  /* 0xfffc0006020c7981 */ /* 0x000ea2000c1e9900 */
[----:B------:R-:W-:-:S03]  /*3540*/  IADD3 R25, PT, PT, R11, 0x400, RZ ;  /* 0x000004000b197810 */ /* 0x000fc60007ffe0ff */
[----:B------:R-:W3:Y:S04]  /*3550*/  LDG.E.CONSTANT R20, desc[UR6][R2.64] ;  /* 0x0000000602147981 */ /* 0x000ee8000c1e9900 */
[----:B------:R-:W4:Y:S01]  /*3560*/  LDG.E.CONSTANT R19, desc[UR6][R2.64+0x400] ;  /* 0x0004000602137981 */ /* 0x000f22000c1e9900 */
[----:B------:R-:W-:-:S03]  /*3570*/  IADD3 R7, PT, PT, R11, 0x800, RZ ;  /* 0x000008000b077810 */ /* 0x000fc60007ffe0ff */
[----:B------:R-:W5:Y:S04]  /*3580*/  LDG.E.CONSTANT R17, desc[UR6][R2.64+0xc00] ;  /* 0x000c000602117981 */ /* 0x000f68000c1e9900 */
[----:B------:R-:W5:Y:S01]  /*3590*/  LDG.E.CONSTANT R16, desc[UR6][R2.64+0x1000] ;  /* 0x0010000602107981 */ /* 0x000f62000c1e9900 */
[----:B------:R-:W-:-:S03]  /*35a0*/  IADD3 R23, PT, PT, R11, 0xc00, RZ ;  /* 0x00000c000b177810 */ /* 0x000fc60007ffe0ff */
[----:B------:R-:W5:Y:S01]  /*35b0*/  LDG.E.CONSTANT R22, desc[UR6][R2.64+0x1c00] ;  /* 0x001c000602167981 */ /* 0x000f62000c1e9900 */
[----:B0-----:R-:W-:-:S03]  /*35c0*/  IMAD.WIDE.U32 R14, R11, 0x4, R4 ;  /* 0x000000040b0e7825 */ /* 0x001fc600078e0004 */
[----:B------:R-:W5:Y:S04]  /*35d0*/  LDG.E.CONSTANT R21, desc[UR6][R2.64+0x2000] ;  /* 0x0020000602157981 */ /* 0x000f68000c1e9900 */
[----:B------:R-:W5:Y:S04]  /*35e0*/  LDG.E.CONSTANT R26, desc[UR6][R2.64+0x3000] ;  /* 0x00300006021a7981 */ /* 0x000f68000c1e9900 */
[----:B------:R-:W2:Y:S01]  /*35f0*/  LDG.E.CONSTANT R15, desc[UR6][R14.64] ;  /* 0x000000060e0f7981 */ /* 0x000ea2000c1e9900 */
[----:B------:R-:W-:-:S05]  /*3600*/  IMAD.WIDE.U32 R24, R25, 0x4, R4 ;  /* 0x0000000419187825 */ /* 0x000fca00078e0004 */
[----:B------:R-:W5:Y:S01]  /*3610*/  LDG.E.CONSTANT R18, desc[UR6][R24.64] ;  /* 0x0000000618127981 */ /* 0x000f62000c1e9900 */
[----:B------:R-:W-:-:S03]  /*3620*/  IMAD.WIDE.U32 R6, R7, 0x4, R4 ;  /* 0x0000000407067825 */ /* 0x000fc600078e0004 */
        /* <DEDUP_REMOVED lines=8> */
[----:B------:R-:W-:Y:S01]  /*36b0*/  ISETP.GE.AND P1, PT, R10, R13, PT ;  /* 0x0000000d0a00720c */ /* 0x000fe20003f26270 */
[----:B------:R-:W-:Y:S01]  /*36c0*/  VIADD R11, R11, 0x1000 ;  /* 0x000010000b0b7836 */ /* 0x000fe20000000000 */
[----:B0-----:R-:W-:-:S04]  /*36d0*/  IADD3 R2, P2, PT, R2, 0x4000, RZ ;  /* 0x0000400002027810 */ /* 0x001fc80007f5e0ff */
        /* <DEDUP_REMOVED lines=18> */
.L_x_233:
[----:B------:R-:W-:Y:S05]  /*3800*/  BSYNC.RECONVERGENT B2 ;  /* 0x0000000000027941 */ /* 0x000fea0003800200 */
.L_x_232:
[----:B------:R-:W-:Y:S01]  /*3810*/  IADD3 R4, PT, PT, R9, -R10, RZ ;  /* 0x8000000a09047210 */ /* 0x000fe20007ffe0ff */
[----:B------:R-:W-:Y:S03]  /*3820*/  BSSY.RECONVERGENT B2, `(.L_x_235) ;  /* 0x000001e000027945 */ /* 0x000fe60003800200 */
[----:B------:R-:W-:-:S13]  /*3830*/  ISETP.GT.AND P1, PT, R4, 0x400, PT ;  /* 0x000004000400780c */ /* 0x000fda0003f24270 */
[----:B------:R-:W-:Y:S05]  /*3840*/  @!P1 BRA `(.L_x_236) ;  /* 0x00000000006c9947 */ /* 0x000fea0003800000 */
[----:B------:R-:W0:Y:S01]  /*3850*/  LDC.64 R6, c[0x0][0x380] ;  /* 0x0000e000ff067b82 */ /* 0x000e220000000a00 */
[----:B------:R-:W2:Y:S01]  /*3860*/  LDG.E.CONSTANT R13, desc[UR6][R2.64+-0x400] ;  /* 0xfffc0006020d7981 */ /* 0x000ea2000c1e9900 */
[----:B------:R-:W-:-:S03]  /*3870*/  IADD3 R17, PT, PT, R11, 0x400, RZ ;  /* 0x000004000b117810 */ /* 0x000fc60007ffe0ff */
[----:B------:R-:W3:Y:S04]  /*3880*/  LDG.E.CONSTANT R15, desc[UR6][R2.64] ;  /* 0x00000006020f7981 */ /* 0x000ee8000c1e9900 */
[----:B------:R-:W4:Y:S04]  /*3890*/  LDG.E.CONSTANT R19, desc[UR6][R2.64+0xc00] ;  /* 0x000c000602137981 */ /* 0x000f28000c1e9900 */
[----:B------:R-:W5:Y:S04]  /*38a0*/  LDG.E.CONSTANT R21, desc[UR6][R2.64+0x1000] ;  /* 0x0010000602157981 */ /* 0x000f68000c1e9900 */
[----:B------:R-:W5:Y:S01]  /*38b0*/  LDG.E.CONSTANT R23, desc[UR6][R2.64+0x1400] ;  /* 0x0014000602177981 */ /* 0x000f62000c1e9900 */
[----:B0-----:R-:W-:-:S06]  /*38c0*/  IMAD.WIDE.U32 R4, R11, 0x4, R6 ;  /* 0x000000040b047825 */ /* 0x001fcc00078e0006 */
[----:B------:R0:W2:Y:S01]  /*38d0*/  LDG.E.CONSTANT R5, desc[UR6][R4.64] ;  /* 0x0000000604057981 */ /* 0x0000a2000c1e9900 */
[----:B------:R-:W-:-:S03]  /*38e0*/  IMAD.WIDE.U32 R6, R17, 0x4, R6 ;  /* 0x0000000411067825 */ /* 0x000fc600078e0006 */
[----:B------:R1:W4:Y:S04]  /*38f0*/  LDG.E.CONSTANT R17, desc[UR6][R2.64+0x400] ;  /* 0x0004000602117981 */ /* 0x000328000c1e9900 */
[----:B------:R-:W5:Y:S01]  /*3900*/  LDG.E.CONSTANT R7, desc[UR6][R6.64] ;  /* 0x0000000606077981 */ /* 0x000f62000c1e9900 */
[----:B0-----:R-:W-:Y:S02]  /*3910*/  IADD3 R4, P1, PT, R2, 0x2000, RZ ;  /* 0x0000200002047810 */ /* 0x001fe40007f3e0ff */
[----:B------:R-:W-:Y:S02]  /*3920*/  PLOP3.LUT P0, PT, PT, PT, PT, 0x8, 0x80 ;  /* 0x000000000080781c */ /* 0x000fe40003f0e170 */
[----:B------:R-:W-:Y:S02]  /*3930*/  IADD3 R10, PT, PT, R10, 0x800, RZ ;  /* 0x000008000a0a7810 */ /* 0x000fe40007ffe0ff */
[----:B------:R-:W-:-:S02]  /*3940*/  IADD3 R11, PT, PT, R11, 0x800, RZ ;  /* 0x000008000b0b7810 */ /* 0x000fc40007ffe0ff */
[----:B-1----:R-:W-:Y:S01]  /*3950*/  MOV R2, R4 ;  /* 0x0000000400027202 */ /* 0x002fe20000000f00 */
[----:B--2---:R-:W-:-:S04]  /*3960*/  FADD R0, R0, R5 ;  /* 0x0000000500007221 */ /* 0x004fc80000000000 */
[----:B------:R-:W-:-:S04]  /*3970*/  FADD R0, R0, R13 ;  /* 0x0000000d00007221 */ /* 0x000fc80000000000 */
[----:B---3--:R-:W-:-:S04]  /*3980*/  FADD R0, R0, R15 ;  /* 0x0000000f00007221 */ /* 0x008fc80000000000 */
[----:B----4-:R-:W-:-:S04]  /*3990*/  FADD R0, R0, R17 ;  /* 0x0000001100007221 */ /* 0x010fc80000000000 */
[----:B-----5:R-:W-:-:S04]  /*39a0*/  FADD R0, R0, R7 ;  /* 0x0000000700007221 */ /* 0x020fc80000000000 */
[----:B------:R-:W-:Y:S01]  /*39b0*/  FADD R0, R0, R19 ;  /* 0x0000001300007221 */ /* 0x000fe20000000000 */
[----:B------:R-:W-:-:S03]  /*39c0*/  IADD3.X R5, PT, PT, RZ, R3, RZ, P1, !PT ;  /* 0x00000003ff057210 */ /* 0x000fc60000ffe4ff */
[----:B------:R-:W-:Y:S01]  /*39d0*/  FADD R0, R0, R21 ;  /* 0x0000001500007221 */ /* 0x000fe20000000000 */
[----:B------:R-:W-:-:S03]  /*39e0*/  MOV R3, R5 ;  /* 0x0000000500037202 */ /* 0x000fc60000000f00 */
[----:B------:R-:W-:-:S07]  /*39f0*/  FADD R0, R0, R23 ;  /* 0x0000001700007221 */ /* 0x000fce0000000000 */
.L_x_236:
[----:B------:R-:W-:Y:S05]  /*3a00*/  BSYNC.RECONVERGENT B2 ;  /* 0x0000000000027941 */ /* 0x000fea0003800200 */
.L_x_235:
[----:B------:R-:W-:-:S13]  /*3a10*/  ISETP.LT.OR P0, PT, R10, R9, P0 ;  /* 0x000000090a00720c */ /* 0x000fda0000701670 */
[----:B------:R-:W-:Y:S05]  /*3a20*/  @!P0 BRA `(.L_x_228) ;  /* 0x0000000000288947 */ /* 0x000fea0003800000 */
[----:B------:R-:W0:Y:S01]  /*3a30*/  LDC.64 R4, c[0x0][0x380] ;  /* 0x0000e000ff047b82 */ /* 0x000e220000000a00 */
[----:B------:R-:W2:Y:S04]  /*3a40*/  LDG.E.CONSTANT R7, desc[UR6][R2.64+-0x400] ;  /* 0xfffc000602077981 */ /* 0x000ea8000c1e9900 */
[----:B------:R-:W3:Y:S01]  /*3a50*/  LDG.E.CONSTANT R9, desc[UR6][R2.64] ;  /* 0x0000000602097981 */ /* 0x000ee2000c1e9900 */
[----:B0-----:R-:W-:-:S03]  /*3a60*/  IMAD.WIDE.U32 R4, R11, 0x4, R4 ;  /* 0x000000040b047825 */ /* 0x001fc600078e0004 */
[----:B------:R-:W4:Y:S04]  /*3a70*/  LDG.E.CONSTANT R11, desc[UR6][R2.64+0x400] ;  /* 0x00040006020b7981 */ /* 0x000f28000c1e9900 */
[----:B------:R-:W5:Y:S02]  /*3a80*/  LDG.E.CONSTANT R5, desc[UR6][R4.64] ;  /* 0x0000000604057981 */ /* 0x000f64000c1e9900 */
[----:B-----5:R-:W-:-:S04]  /*3a90*/  FADD R0, R0, R5 ;  /* 0x0000000500007221 */ /* 0x020fc80000000000 */
[----:B--2---:R-:W-:-:S04]  /*3aa0*/  FADD R0, R0, R7 ;  /* 0x0000000700007221 */ /* 0x004fc80000000000 */
[----:B---3--:R-:W-:-:S04]  /*3ab0*/  FADD R0, R0, R9 ;  /* 0x0000000900007221 */ /* 0x008fc80000000000 */
[----:B----4-:R-:W-:-:S07]  /*3ac0*/  FADD R0, R0, R11 ;  /* 0x0000000b00007221 */ /* 0x010fce0000000000 */
.L_x_228:
[----:B------:R-:W-:Y:S05]  /*3ad0*/  BSYNC.RECONVERGENT B1 ;  /* 0x0000000000017941 */ /* 0x000fea0003800200 */
.L_x_226:
[----:B------:R-:W0:Y:S01]  /*3ae0*/  S2R R6, SR_LANEID ;  /* 0x0000000000067919 */ /* 0x000e220000000000 */
[----:B------:R-:W-:-:S05]  /*3af0*/  MOV R3, R0 ;  /* 0x0000000000037202 */ /* 0x000fca0000000f00 */
        /* <DEDUP_REMOVED lines=30> */
[----:B------:R-:W1:Y:S04]  /*3ce0*/  LDS R3, [UR4+0xc] ;  /* 0x00000c04ff037984 */ /* 0x000e680008000800 */
[----:B0-----:R-:W0:Y:S04]  /*3cf0*/  LDS.128 R4, [UR4+0x10] ;  /* 0x00001004ff047984 */ /* 0x001e280008000c00 */
[----:B------:R-:W2:Y:S01]  /*3d00*/  LDS.64 R8, [UR4+0x20] ;  /* 0x00002004ff087984 */ /* 0x000ea20008000a00 */
[----:B-1----:R-:W-:-:S04]  /*3d10*/  FADD R3, R0, R3 ;  /* 0x0000000300037221 */ /* 0x002fc80000000000 */
[----:B0-----:R-:W-:-:S04]  /*3d20*/  FADD R4, R3, R4 ;  /* 0x0000000403047221 */ /* 0x001fc80000000000 */
[----:B------:R-:W-:-:S04]  /*3d30*/  FADD R5, R4, R5 ;  /* 0x0000000504057221 */ /* 0x000fc80000000000 */
[----:B------:R-:W-:-:S04]  /*3d40*/  FADD R6, R5, R6 ;  /* 0x0000000605067221 */ /* 0x000fc80000000000 */
[----:B------:R-:W-:-:S04]  /*3d50*/  FADD R7, R6, R7 ;  /* 0x0000000706077221 */ /* 0x000fc80000000000 */
[----:B--2---:R-:W-:-:S04]  /*3d60*/  FADD R8, R7, R8 ;  /* 0x0000000807087221 */ /* 0x004fc80000000000 */
[----:B------:R-:W-:-:S07]  /*3d70*/  FADD R0, R8, R9 ;  /* 0x0000000908007221 */ /* 0x000fce0000000000 */
.L_x_198:
[----:B------:R-:W-:Y:S05]  /*3d80*/  BSYNC.RECONVERGENT B0 ;  /* 0x0000000000007941 */ /* 0x000fea0003800200 */
.L_x_182:
[----:B------:R-:W-:Y:S05]  /*3d90*/  @P0 EXIT ;  /* 0x000000000000094d */ /* 0x000fea0003800000 */
[----:B01234-:R-:W0:Y:S01]  /*3da0*/  LDC.64 R2, c[0x0][0x388] ;  /* 0x0000e200ff027b82 */ /* 0x01fe220000000a00 */
[----:B------:R-:W1:Y:S02]  /*3db0*/  LDCU UR4, c[0x0][0x398] ;  /* 0x00007300ff0477ac */ /* 0x000e640008000800 */
[----:B-1----:R-:W-:-:S05]  /*3dc0*/  FADD R5, R0, UR4 ;  /* 0x0000000400057e21 */ /* 0x002fca0008000000 */
[----:B0-----:R-:W-:Y:S01]  /*3dd0*/  STG.E desc[UR6][R2.64], R5 ;  /* 0x0000000502007986 */ /* 0x001fe2000c101906 */
[----:B------:R-:W-:Y:S05]  /*3de0*/  EXIT ;  /* 0x000000000000794d */ /* 0x000fea0003800000 */
.L_x_237:
        /* <DEDUP_REMOVED lines=9> */
.L_x_591:


//--------------------- .text._ZN3cub18CUB_300001_SM_10006detail6reduce18DeviceReduceKernelINS2_10policy_hubIfyN4cuda3std3__44plusIfEEE10Policy1000EN6thrust24THRUST_300001_SM_1000_NS6detail15normal_iteratorINSD_10device_ptrIfEEEEyS9_fNS7_10__identityEEEvT0_PT3_T1_NS0_13GridEvenShareISN_EET2_T4_ --------------------------
	.section	.text._ZN3cub18CUB_300001_SM_10006detail6reduce18DeviceReduceKernelINS2_10policy_hubIfyN4cuda3std3__44plusIfEEE10Policy1000EN6thrust24THRUST_300001_SM_1000_NS6detail15normal_iteratorINSD_10device_ptrIfEEEEyS9_fNS7_10__identityEEEvT0_PT3_T1_NS0_13GridEvenShareISN_EET2_T4_,"ax",@progbits
	.align	128
        .global         _ZN3cub18CUB_300001_SM_10006detail6reduce18DeviceReduceKernelINS2_10policy_hubIfyN4cuda3std3__44plusIfEEE10Policy1000EN6thrust24THRUST_300001_SM_1000_NS6detail15normal_iteratorINSD_10device_ptrIfEEEEyS9_fNS7_10__identityEEEvT0_PT3_T1_NS0_13GridEvenShareISN_EET2_T4_
        .type           _ZN3cub18CUB_300001_SM_10006detail6reduce18DeviceReduceKernelINS2_10policy_hubIfyN4cuda3std3__44plusIfEEE10Policy1000EN6thrust24THRUST_300001_SM_1000_NS6detail15normal_iteratorINSD_10device_ptrIfEEEEyS9_fNS7_10__identityEEEvT0_PT3_T1_NS0_13GridEvenShareISN_EET2_T4_,@function
        .size           _ZN3cub18CUB_300001_SM_10006detail6reduce18DeviceReduceKernelINS2_10policy_hubIfyN4cuda3std3__44plusIfEEE10Policy1000EN6thrust24THRUST_300001_SM_1000_NS6detail15normal_iteratorINSD_10device_ptrIfEEEEyS9_fNS7_10__identityEEEvT0_PT3_T1_NS0_13GridEvenShareISN_EET2_T4_,(.L_x_592 - _ZN3cub18CUB_300001_SM_10006detail6reduce18DeviceReduceKernelINS2_10policy_hubIfyN4cuda3std3__44plusIfEEE10Policy1000EN6thrust24THRUST_300001_SM_1000_NS6detail15normal_iteratorINSD_10device_ptrIfEEEEyS9_fNS7_10__identityEEEvT0_PT3_T1_NS0_13GridEvenShareISN_EET2_T4_)
        .other          _ZN3cub18CUB_300001_SM_10006detail6reduce18DeviceReduceKernelINS2_10policy_hubIfyN4cuda3std3__44plusIfEEE10Policy1000EN6thrust24THRUST_300001_SM_1000_NS6detail15normal_iteratorINSD_10device_ptrIfEEEEyS9_fNS7_10__identityEEEvT0_PT3_T1_NS0_13GridEvenShareISN_EET2_T4_,@"STO_CUDA_ENTRY STV_DEFAULT"
_ZN3cub18CUB_300001_SM_10006detail6reduce18DeviceReduceKernelINS2_10policy_hubIfyN4cuda3std3__44plusIfEEE10Policy1000EN6thrust24THRUST_300001_SM_1000_NS6detail15normal_iteratorINSD_10device_ptrIfEEEEyS9_fNS7_10__identityEEEvT0_PT3_T1_NS0_13GridEvenShareISN_EET2_T4_:
.text._ZN3cub18CUB_300001_SM_10006detail6reduce18DeviceReduceKernelINS2_10policy_hubIfyN4cuda3std3__44plusIfEEE10Policy1000EN6thrust24THRUST_300001_SM_1000_NS6detail15normal_iteratorINSD_10device_ptrIfEEEEyS9_fNS7_10__identityEEEvT0_PT3_T1_NS0_13GridEvenShareISN_EET2_T4_:
[----:B------:R-:W-:Y:S08]  /*0000*/  LDC R1, c[0x0][0x37c] ;  /* 0x0000df00ff017b82 */ /* 0x000ff00000000800 */
[----:B------:R-:W0:Y:S01]  /*0010*/  S2UR UR16, SR_CTAID.X ;  /* 0x00000000001079c3 */ /* 0x000e220000002500 */
[----:B------:R-:W1:Y:S01]  /*0020*/  LDCU.64 UR8, c[0x0][0x3b8] ;  /* 0x00007700ff0877ac */ /* 0x000e620008000a00 */
[----:B------:R-:W-:Y:S01]  /*0030*/  BSSY.RECONVERGENT B0, `(.L_x_238) ;  /* 0x0000229000007945 */ /* 0x000fe20003800200 */
[----:B------:R-:W2:Y:S01]  /*0040*/  LDCU UR5, c[0x0][0x3c0] ;  /* 0x00007800ff0577ac */ /* 0x000ea20008000800 */
[----:B------:R-:W3:Y:S01]  /*0050*/  LDCU.64 UR14, c[0x0][0x358] ;  /* 0x00006b00ff0e77ac */ /* 0x000ee20008000a00 */
[----:B-1----:R-:W-:-:S02]  /*0060*/  IMAD.U32 R2, RZ, RZ, UR8 ;  /* 0x00000008ff027e24 */ /* 0x002fc4000f8e00ff */
[----:B------:R-:W-:Y:S01]  /*0070*/  IMAD.U32 R3, RZ, RZ, UR9 ;  /* 0x00000009ff037e24 */ /* 0x000fe2000f8e00ff */
[----:B--2---:R-:W-:Y:S02]  /*0080*/  USHF.L.U32 UR5, UR5, 0xc, URZ ;  /* 0x0000000c05057899 */ /* 0x004fe400080006ff */
[----:B0-----:R-:W-:Y:S02]  /*0090*/  USHF.L.U32 UR7, UR16, 0xc, URZ ;  /* 0x0000000c10077899 */ /* 0x001fe400080006ff */
[----:B------:R-:W-:-:S04]  /*00a0*/  USHF.R.S32.HI UR4, URZ, 0x1f, UR5 ;  /* 0x0000001fff047899 */ /* 0x000fc80008011405 */
[----:B------:R-:W-:-:S04]  /*00b0*/  IADD3 R23, P1, PT, R2, -UR7, RZ ;  /* 0x8000000702177c10 */ /* 0x000fc8000ff3e0ff */
[----:B------:R-:W-:Y:S02]  /*00c0*/  ISETP.GT.U32.AND P0, PT, R23, 0xfff, PT ;  /* 0x00000fff1700780c */ /* 0x000fe40003f04070 */
[----:B------:R-:W-:-:S04]  /*00d0*/  IADD3.X R22, PT, PT, R3, -0x1, RZ, P1, !PT ;  /* 0xffffffff03167810 */ /* 0x000fc80000ffe4ff */
[----:B------:R-:W-:-:S13]  /*00e0*/  ISETP.GT.U32.AND.EX P0, PT, R22, RZ, PT, P0 ;  /* 0x000000ff1600720c */ /* 0x000fda0003f04100 */
[----:B---3--:R-:W-:Y:S05]  /*00f0*/  @P0 BRA `(.L_x_239) ;  /* 0x0000000c00c40947 */ /* 0x008fea0003800000 */
[----:B------:R-:W0:Y:S01]  /*0100*/  S2R R0, SR_TID.X ;  /* 0x0000000000007919 */ /* 0x000e220000002100 */
[----:B------:R-:W-:Y:S01]  /*0110*/  IADD3 R5, PT, PT, R2, -UR7, RZ ;  /* 0x8000000702057c10 */ /* 0x000fe2000fffe0ff */
[----:B------:R-:W-:Y:S01]  /*0120*/  BSSY.RECONVERGENT B1, `(.L_x_240) ;  /* 0x000000a000017945 */ /* 0x000fe20003800200 */
[----:B------:R-:W-:Y:S02]  /*0130*/  IMAD.MOV.U32 R4, RZ, RZ, RZ ;  /* 0x000000ffff047224 */ /* 0x000fe400078e00ff */
[----:B0-----:R-:W-:Y:S02]  /*0140*/  ISETP.GE.AND P0, PT, R0, R5, PT ;  /* 0x000000050000720c */ /* 0x001fe40003f06270 */
[----:B------:R-:W-:-:S11]  /*0150*/  MOV R6, R0 ;  /* 0x0000000000067202 */ /* 0x000fd60000000f00 */
[----:B------:R-:W-:Y:S05]  /*0160*/  @P0 BRA `(.L_x_241) ;  /* 0x0000000000140947 */ /* 0x000fea0003800000 */
[----:B------:R-:W0:Y:S01]  /*0170*/  LDC.64 R8, c[0x0][0x380] ;  /* 0x0000e000ff087b82 */ /* 0x000e220000000a00 */
[----:B------:R-:W-:-:S04]  /*0180*/  VIADD R3, R0, UR7 ;  /* 0x0000000700037c36 */ /* 0x000fc80008000000 */
[----:B0-----:R-:W-:-:S05]  /*0190*/  IMAD.WIDE.U32 R8, R3, 0x4, R8 ;  /* 0x0000000403087825 */ /* 0x001fca00078e0008 */
[----:B------:R0:W5:Y:S01]  /*01a0*/  LDG.E R4, desc[UR14][R8.64] ;  /* 0x0000000e08047981 */ /* 0x000162000c1e1900 */
[----:B------:R-:W-:-:S07]  /*01b0*/  IADD3 R6, PT, PT, R0, 0x100, RZ ;  /* 0x0000010000067810 */ /* 0x000fce0007ffe0ff */
.L_x_241:
[----:B------:R-:W-:Y:S05]  /*01c0*/  BSYNC.RECONVERGENT B1 ;  /* 0x0000000000017941 */ /* 0x000fea0003800200 */
.L_x_240:
[----:B------:R-:W-:Y:S01]  /*01d0*/  ISETP.GE.AND P0, PT, R6, R5, PT ;  /* 0x000000050600720c */ /* 0x000fe20003f06270 */
[----:B------:R-:W-:-:S12]  /*01e0*/  BSSY.RECONVERGENT B1, `(.L_x_242) ;  /* 0x0000079000017945 */ /* 0x000fd80003800200 */
[----:B------:R-:W-:Y:S05]  /*01f0*/  @P0 BRA `(.L_x_243) ;  /* 0x0000000400dc0947 */ /* 0x000fea0003800000 */
[----:B------:R-:W-:Y:S01]  /*0200*/  LOP3.LUT R3, RZ, R6, RZ, 0x33, !PT ;  /* 0x00000006ff037212 */ /* 0x000fe200078e33ff */
[----:B------:R-:W-:Y:S03]  /*0210*/  BSSY.RECONVERGENT B2, `(.L_x_244) ;  /* 0x0000037000027945 */ /* 0x000fe60003800200 */
[----:B------:R-:W-:-:S04]  /*0220*/  IADD3 R3, PT, PT, R2, -UR7, R3 ;  /* 0x8000000702037c10 */ /* 0x000fc8000fffe003 */
[C---:B------:R-:W-:Y:S02]  /*0230*/  ISETP.GE.U32.AND P1, PT, R3.reuse, 0xf00, PT ;  /* 0x00000f000300780c */ /* 0x040fe40003f26070 */
[----:B------:R-:W-:-:S04]  /*0240*/  LEA.HI R7, R3, 0x1, RZ, 0x18 ;  /* 0x0000000103077811 */ /* 0x000fc800078fc0ff */
[----:B------:R-:W-:-:S04]  /*0250*/  LOP3.LUT R22, R7, 0xf, RZ, 0xc0, !PT ;  /* 0x0000000f07167812 */ /* 0x000fc800078ec0ff */
[----:B------:R-:W-:-:S03]  /*0260*/  ISETP.NE.AND P0, PT, R22, RZ, PT ;  /* 0x000000ff1600720c */ /* 0x000fc60003f05270 */
[----:B------:R-:W-:Y:S10]  /*0270*/  @!P1 BRA `(.L_x_245) ;  /* 0x0000000000c09947 */ /* 0x000ff40003800000 */
[----:B------:R-:W1:Y:S01]  /*0280*/  LDCU.64 UR8, c[0x0][0x380] ;  /* 0x00007000ff0877ac */ /* 0x000e620008000a00 */
[----:B------:R-:W-:Y:S01]  /*0290*/  IMAD.WIDE.U32 R2, R6, 0x4, RZ ;  /* 0x0000000406027825 */ /* 0x000fe200078e00ff */
[----:B------:R-:W-:Y:S01]  /*02a0*/  LOP3.LUT R11, R7, 0x1fffff0, RZ, 0xc0, !PT ;  /* 0x01fffff0070b7812 */ /* 0x000fe200078ec0ff */
[----:B------:R-:W-:-:S04]  /*02b0*/  UIMAD.WIDE.U32 UR4, UR16, 0x4000, URZ ;  /* 0x00004000100478a5 */ /* 0x000fc8000f8e00ff */
[----:B------:R-:W-:Y:S02]  /*02c0*/  IMAD.MOV R11, RZ, RZ, -R11 ;  /* 0x000000ffff0b7224 */ /* 0x000fe400078e0a0b */
[----:B------:R-:W-:Y:S02]  /*02d0*/  LOP3.LUT R2, R2, UR4, RZ, 0xfc, !PT ;  /* 0x0000000402027c12 */ /* 0x000fe4000f8efcff */
[----:B------:R-:W-:Y:S02]  /*02e0*/  LOP3.LUT R3, R3, UR5, RZ, 0xfc, !PT ;  /* 0x0000000503037c12 */ /* 0x000fe4000f8efcff */
[----:B-1----:R-:W-:-:S04]  /*02f0*/  IADD3 R2, P1, PT, R2, UR8, RZ ;  /* 0x0000000802027c10 */ /* 0x002fc8000ff3e0ff */
[----:B------:R-:W-:-:S04]  /*0300*/  IADD3 R2, P2, PT, R2, 0x2000, RZ ;  /* 0x0000200002027810 */ /* 0x000fc80007f5e0ff */
[----:B------:R-:W-:-:S09]  /*0310*/  IADD3.X R3, PT, PT, RZ, UR9, R3, P2, P1 ;  /* 0x00000009ff037c10 */ /* 0x000fd200097e2403 */
.L_x_246:
[----:B------:R-:W2:Y:S04]  /*0320*/  LDG.E R21, desc[UR14][R2.64+-0x2000] ;  /* 0xffe0000e02157981 */ /* 0x000ea8000c1e1900 */
[----:B------:R-:W3:Y:S04]  /*0330*/  LDG.E R20, desc[UR14][R2.64+-0x1c00] ;  /* 0xffe4000e02147981 */ /* 0x000ee8000c1e1900 */
[----:B------:R-:W4:Y:S04]  /*0340*/  LDG.E R23, desc[UR14][R2.64+-0x1800] ;  /* 0xffe8000e02177981 */ /* 0x000f28000c1e1900 */
        /* <DEDUP_REMOVED lines=11> */
[----:B0-----:R-:W4:Y:S04]  /*0400*/  LDG.E R9, desc[UR14][R2.64+0x1800] ;  /* 0x0018000e02097981 */ /* 0x001f28000c1e1900 */
[----:B------:R0:W4:Y:S01]  /*0410*/  LDG.E R8, desc[UR14][R2.64+0x1c00] ;  /* 0x001c000e02087981 */ /* 0x000122000c1e1900 */
[----:B------:R-:W-:-:S02]  /*0420*/  IADD3 R11, PT, PT, R11, 0x10, RZ ;  /* 0x000000100b0b7810 */ /* 0x000fc40007ffe0ff */
[----:B------:R-:W-:Y:S02]  /*0430*/  IADD3 R6, PT, PT, R6, 0x1000, RZ ;  /* 0x0000100006067810 */ /* 0x000fe40007ffe0ff */
[----:B------:R-:W-:Y:S02]  /*0440*/  ISETP.NE.AND P1, PT, R11, RZ, PT ;  /* 0x000000ff0b00720c */ /* 0x000fe40003f25270 */
[----:B0-----:R-:W-:-:S05]  /*0450*/  IADD3 R2, P2, PT, R2, 0x4000, RZ ;  /* 0x0000400002027810 */ /* 0x001fca0007f5e0ff */
[----:B------:R-:W-:Y:S02]  /*0460*/  IMAD.X R3, RZ, RZ, R3, P2 ;  /* 0x000000ffff037224 */ /* 0x000fe400010e0603 */
        /* <DEDUP_REMOVED lines=16> */
[----:B------:R-:W-:Y:S06]  /*0570*/  @P1 BRA `(.L_x_246) ;  /* 0xfffffffc00681947 */ /* 0x000fec000383ffff */
.L_x_245:
[----:B------:R-:W-:Y:S05]  /*0580*/  BSYNC.RECONVERGENT B2 ;  /* 0x0000000000027941 */ /* 0x000fea0003800200 */
.L_x_244:
[----:B------:R-:W-:Y:S05]  /*0590*/  @!P0 BRA `(.L_x_243) ;  /* 0x0000000000f48947 */ /* 0x000fea0003800000 */
[----:B------:R-:W-:Y:S01]  /*05a0*/  ISETP.GE.U32.AND P0, PT, R22, 0x8, PT ;  /* 0x000000081600780c */ /* 0x000fe20003f06070 */
[----:B------:R-:W-:Y:S01]  /*05b0*/  BSSY.RECONVERGENT B2, `(.L_x_247) ;  /* 0x000001a000027945 */ /* 0x000fe20003800200 */
[----:B------:R-:W-:-:S04]  /*05c0*/  LOP3.LUT R10, R7, 0x7, RZ, 0xc0, !PT ;  /* 0x00000007070a7812 */ /* 0x000fc800078ec0ff */
[----:B------:R-:W-:-:S07]  /*05d0*/  ISETP.NE.AND P1, PT, R10, RZ, PT ;  /* 0x000000ff0a00720c */ /* 0x000fce0003f25270 */
[----:B------:R-:W-:Y:S06]  /*05e0*/  @!P0 BRA `(.L_x_248) ;  /* 0x0000000000588947 */ /* 0x000fec0003800000 */
[----:B------:R-:W1:Y:S01]  /*05f0*/  LDCU.64 UR4, c[0x0][0x380] ;  /* 0x00007000ff0477ac */ /* 0x000e620008000a00 */
[----:B------:R-:W-:-:S04]  /*0600*/  IADD3 R3, P0, PT, R6, UR7, RZ ;  /* 0x0000000706037c10 */ /* 0x000fc8000ff1e0ff */
[----:B0-----:R-:W-:Y:S02]  /*0610*/  LEA.HI.X.SX32 R8, R6, RZ, 0x1, P0 ;  /* 0x000000ff06087211 */ /* 0x001fe400000f0eff */
[----:B-1----:R-:W-:-:S04]  /*0620*/  LEA R2, P0, R3, UR4, 0x2 ;  /* 0x0000000403027c11 */ /* 0x002fc8000f8010ff */
[----:B------:R-:W-:-:S05]  /*0630*/  LEA.HI.X R3, R3, UR5, R8, 0x2, P0 ;  /* 0x0000000503037c11 */ /* 0x000fca00080f1408 */
[----:B------:R-:W2:Y:S04]  /*0640*/  LDG.E R9, desc[UR14][R2.64] ;  /* 0x0000000e02097981 */ /* 0x000ea8000c1e1900 */
[----:B------:R-:W3:Y:S04]  /*0650*/  LDG.E R8, desc[UR14][R2.64+0x400] ;  /* 0x0004000e02087981 */ /* 0x000ee8000c1e1900 */
[----:B------:R-:W4:Y:S04]  /*0660*/  LDG.E R11, desc[UR14][R2.64+0x800] ;  /* 0x0008000e020b7981 */ /* 0x000f28000c1e1900 */
[----:B------:R-:W4:Y:S04]  /*0670*/  LDG.E R13, desc[UR14][R2.64+0xc00] ;  /* 0x000c000e020d7981 */ /* 0x000f28000c1e1900 */
[----:B------:R-:W4:Y:S04]  /*0680*/  LDG.E R15, desc[UR14][R2.64+0x1000] ;  /* 0x0010000e020f7981 */ /* 0x000f28000c1e1900 */
[----:B------:R-:W4:Y:S04]  /*0690*/  LDG.E R17, desc[UR14][R2.64+0x1400] ;  /* 0x0014000e02117981 */ /* 0x000f28000c1e1900 */
[----:B------:R-:W4:Y:S04]  /*06a0*/  LDG.E R19, desc[UR14][R2.64+0x1800] ;  /* 0x0018000e02137981 */ /* 0x000f28000c1e1900 */
[----:B------:R-:W4:Y:S01]  /*06b0*/  LDG.E R21, desc[UR14][R2.64+0x1c00] ;  /* 0x001c000e02157981 */ /* 0x000f22000c1e1900 */
[----:B------:R-:W-:-:S02]  /*06c0*/  VIADD R6, R6, 0x800 ;  /* 0x0000080006067836 */ /* 0x000fc40000000000 */
        /* <DEDUP_REMOVED lines=8> */
.L_x_248:
[----:B------:R-:W-:Y:S05]  /*0750*/  BSYNC.RECONVERGENT B2 ;  /* 0x0000000000027941 */ /* 0x000fea0003800200 */
.L_x_247:
        /* <DEDUP_REMOVED lines=14> */
[----:B------:R-:W4:Y:S01]  /*0840*/  LDG.E R13, desc[UR14][R2.64+0xc00] ;  /* 0x000c000e020d7981 */ /* 0x000f22000c1e1900 */
[----:B------:R-:W-:Y:S01]  /*0850*/  IADD3 R6, PT, PT, R6, 0x400, RZ ;  /* 0x0000040006067810 */ /* 0x000fe20007ffe0ff */
[----:B--2--5:R-:W-:-:S04]  /*0860*/  FADD R9, R4, R9 ;  /* 0x0000000904097221 */ /* 0x024fc80000000000 */
[----:B---3--:R-:W-:-:S04]  /*0870*/  FADD R8, R9, R8 ;  /* 0x0000000809087221 */ /* 0x008fc80000000000 */
[----:B----4-:R-:W-:-:S04]  /*0880*/  FADD R8, R8, R11 ;  /* 0x0000000b08087221 */ /* 0x010fc80000000000 */
[----:B------:R-:W-:-:S07]  /*0890*/  FADD R4, R8, R13 ;  /* 0x0000000d08047221 */ /* 0x000fce0000000000 */
.L_x_250:
[----:B------:R-:W-:Y:S05]  /*08a0*/  BSYNC.RECONVERGENT B2 ;  /* 0x0000000000027941 */ /* 0x000fea0003800200 */
.L_x_249:
[----:B------:R-:W-:Y:S05]  /*08b0*/  @!P1 BRA `(.L_x_243) ;  /* 0x00000000002c9947 */ /* 0x000fea0003800000 */
[----:B------:R-:W1:Y:S01]  /*08c0*/  LDC.64 R2, c[0x0][0x380] ;  /* 0x0000e000ff027b82 */ /* 0x000e620000000a00 */
[----:B0-----:R-:W-:Y:S01]  /*08d0*/  IMAD.U32 R9, RZ, RZ, UR16 ;  /* 0x00000010ff097e24 */ /* 0x001fe2000f8e00ff */
[----:B------:R-:W-:-:S03]  /*08e0*/  IADD3 R7, PT, PT, -R7, RZ, RZ ;  /* 0x000000ff07077210 */ /* 0x000fc60007ffe1ff */
[----:B-1----:R-:W-:-:S07]  /*08f0*/  IMAD.WIDE.U32 R2, R9, 0x4000, R2 ;  /* 0x0000400009027825 */ /* 0x002fce00078e0002 */
.L_x_251:
[----:B------:R-:W-:-:S06]  /*0900*/  IMAD.WIDE R8, R6, 0x4, R2 ;  /* 0x0000000406087825 */ /* 0x000fcc00078e0202 */
[----:B------:R-:W2:Y:S01]  /*0910*/  LDG.E R9, desc[UR14][R8.64] ;  /* 0x0000000e08097981 */ /* 0x000ea2000c1e1900 */
[----:B------:R-:W-:Y:S01]  /*0920*/  VIADD R7, R7, 0x1 ;  /* 0x0000000107077836 */ /* 0x000fe20000000000 */
[----:B------:R-:W-:-:S04]  /*0930*/  IADD3 R6, PT, PT, R6, 0x100, RZ ;  /* 0x0000010006067810 */ /* 0x000fc80007ffe0ff */
[----:B------:R-:W-:Y:S01]  /*0940*/  ISETP.NE.AND P0, PT, R7, RZ, PT ;  /* 0x000000ff0700720c */ /* 0x000fe20003f05270 */
[----:B--2--5:R-:W-:-:S12]  /*0950*/  FADD R4, R9, R4 ;  /* 0x0000000409047221 */ /* 0x024fd80000000000 */
[----:B------:R-:W-:Y:S05]  /*0960*/  @P0 BRA `(.L_x_251) ;  /* 0xfffffffc00e40947 */ /* 0x000fea000383ffff */
.L_x_243:
[----:B------:R-:W-:Y:S05]  /*0970*/  BSYNC.RECONVERGENT B1 ;  /* 0x0000000000017941 */ /* 0x000fea0003800200 */
.L_x_242:
[----:B------:R-:W-:Y:S01]  /*0980*/  ISETP.GE.AND P0, PT, R5, 0x100, PT ;  /* 0x000001000500780c */ /* 0x000fe20003f06270 */
[----:B-----5:R-:W-:-:S12]  /*0990*/  IMAD.MOV.U32 R11, RZ, RZ, R4 ;  /* 0x000000ffff0b7224 */ /* 0x020fd800078e0004 */
[----:B------:R-:W-:Y:S05]  /*09a0*/  @!P0 BRA `(.L_x_252) ;  /* 0x0000000000ac8947 */ /* 0x000fea0003800000 */
[----:B------:R-:W1:Y:S01]  /*09b0*/  S2R R7, SR_LANEID ;  /* 0x0000000000077919 */ /* 0x000e620000000000 */
[----:B------:R-:W2:Y:S02]  /*09c0*/  SHFL.DOWN PT, R2, R11, 0x1, 0x1f ;  /* 0x08201f000b027f89 */ /* 0x000ea400000e0000 */
[----:B--2---:R-:W-:Y:S01]  /*09d0*/  FADD R2, R2, R11 ;  /* 0x0000000b02027221 */ /* 0x004fe20000000000 */
[C---:B-1----:R-:W-:Y:S02]  /*09e0*/  ISETP.GT.AND P0, PT, R7.reuse, 0x1e, PT ;  /* 0x0000001e0700780c */ /* 0x042fe40003f04270 */
[----:B------:R-:W-:Y:S02]  /*09f0*/  ISETP.NE.AND P1, PT, R7, RZ, PT ;  /* 0x000000ff0700720c */ /* 0x000fe40003f25270 */
[----:B------:R-:W-:Y:S02]  /*0a00*/  FSEL R2, R11, R2, P0 ;  /* 0x000000020b027208 */ /* 0x000fe40000000000 */
[----:B------:R-:W-:-:S03]  /*0a10*/  ISETP.GT.AND P0, PT, R7, 0x1d, PT ;  /* 0x0000001d0700780c */ /* 0x000fc60003f04270 */
[----:B------:R-:W1:Y:S06]  /*0a20*/  SHFL.DOWN PT, R3, R2, 0x2, 0x1f ;  /* 0x08401f0002037f89 */ /* 0x000e6c00000e0000 */
[----:B------:R-:W2:Y:S01]  /*0a30*/  @!P1 S2R R6, SR_CgaCtaId ;  /* 0x0000000000069919 */ /* 0x000ea20000008800 */
[----:B------:R-:W-:Y:S02]  /*0a40*/  @!P1 MOV R5, 0x400 ;  /* 0x0000040000059802 */ /* 0x000fe40000000f00 */
[----:B------:R-:W-:-:S04]  /*0a50*/  @!P1 SHF.R.U32.HI R4, RZ, 0x3, R0 ;  /* 0x00000003ff049819 */ /* 0x000fc80000011600 */
[----:B------:R-:W-:Y:S01]  /*0a60*/  @!P1 LOP3.LUT R4, R4, 0x7c, RZ, 0xc0, !PT ;  /* 0x0000007c04049812 */ /* 0x000fe200078ec0ff */
[----:B-1----:R-:W-:Y:S01]  /*0a70*/  @!P0 FADD R2, R2, R3 ;  /* 0x0000000302028221 */ /* 0x002fe20000000000 */
[----:B------:R-:W-:-:S04]  /*0a80*/  ISETP.GT.AND P0, PT, R7, 0x1b, PT ;  /* 0x0000001b0700780c */ /* 0x000fc80003f04270 */
[----:B------:R-:W1:Y:S01]  /*0a90*/  SHFL.DOWN PT, R3, R2, 0x4, 0x1f ;  /* 0x08801f0002037f89 */ /* 0x000e6200000e0000 */
[----:B--2---:R-:W-:-:S04]  /*0aa0*/  @!P1 LEA R5, R6, R5, 0x18 ;  /* 0x0000000506059211 */ /* 0x004fc800078ec0ff */
[----:B------:R-:W-:-:S04]  /*0ab0*/  @!P1 IADD3 R4, PT, PT, R4, R5, RZ ;  /* 0x0000000504049210 */ /* 0x000fc80007ffe0ff */
[----:B-1----:R-:W-:Y:S01]  /*0ac0*/  @!P0 FADD R2, R2, R3 ;  /* 0x0000000302028221 */ /* 0x002fe20000000000 */
[----:B------:R-:W-:-:S04]  /*0ad0*/  ISETP.GT.AND P0, PT, R7, 0x17, PT ;  /* 0x000000170700780c */ /* 0x000fc80003f04270 */
[----:B------:R-:W1:Y:S09]  /*0ae0*/  SHFL.DOWN PT, R3, R2, 0x8, 0x1f ;  /* 0x09001f0002037f89 */ /* 0x000e7200000e0000 */
[----:B-1----:R-:W-:Y:S01]  /*0af0*/  @!P0 FADD R2, R2, R3 ;  /* 0x0000000302028221 */ /* 0x002fe20000000000 */
[----:B------:R-:W-:-:S04]  /*0b00*/  ISETP.NE.AND P0, PT, R0, RZ, PT ;  /* 0x000000ff0000720c */ /* 0x000fc80003f05270 */
[----:B------:R-:W1:Y:S02]  /*0b10*/  SHFL.DOWN PT, R3, R2, 0x10, 0x1f ;  /* 0x0a001f0002037f89 */ /* 0x000e6400000e0000 */
[----:B-1----:R-:W-:-:S05]  /*0b20*/  FADD R3, R2, R3 ;  /* 0x0000000302037221 */ /* 0x002fca0000000000 */
[----:B------:R2:W-:Y:S01]  /*0b30*/  @!P1 STS [R4+0x8], R3 ;  /* 0x0000080304009388 */ /* 0x0005e20000000800 */
[----:B------:R-:W-:Y:S01]  /*0b40*/  BAR.SYNC.DEFER_BLOCKING 0x0 ;  /* 0x0000000000007b1d */ /* 0x000fe20000010000 */
[----:B------:R-:W-:-:S04]  /*0b50*/  ISETP.GT.AND P1, PT, R7, 0xf, PT ;  /* 0x0000000f0700780c */ /* 0x000fc80003f24270 */
[----:B0-----:R-:W-:Y:S01]  /*0b60*/  FSEL R9, R2, R3, P1 ;  /* 0x0000000302097208 */ /* 0x001fe20000800000 */
[----:B------:R-:W-:Y:S08]  /*0b70*/  @P0 BRA `(.L_x_253) ;  /* 0x0000001400d00947 */ /* 0x000ff00003800000 */
[----:B------:R-:W0:Y:S01]  /*0b80*/  S2UR UR5, SR_CgaCtaId ;  /* 0x00000000000579c3 */ /* 0x000e220000008800 */
[----:B------:R-:W-:Y:S02]  /*0b90*/  UMOV UR4, 0x400 ;  /* 0x0000040000047882 */ /* 0x000fe40000000000 */
[----:B0-----:R-:W-:-:S09]  /*0ba0*/  ULEA UR4, UR5, UR4, 0x18 ;  /* 0x0000000405047291 */ /* 0x001fd2000f8ec0ff */
[----:B------:R-:W0:Y:S04]  /*0bb0*/  LDS R0, [UR4+0xc] ;  /* 0x00000c04ff007984 */ /* 0x000e280008000800 */
[----:B--2---:R-:W1:Y:S04]  /*0bc0*/  LDS.128 R4, [UR4+0x10] ;  /* 0x00001004ff047984 */ /* 0x004e680008000c00 */
        /* <DEDUP_REMOVED lines=9> */
.L_x_252:
[----:B0-----:R-:W0:Y:S01]  /*0c60*/  S2R R9, SR_LANEID ;  /* 0x0000000000097919 */ /* 0x001e220000000000 */
[----:B------:R-:W-:-:S05]  /*0c70*/  LOP3.LUT R2, R0, 0x3e0, RZ, 0xc0, !PT ;  /* 0x000003e000027812 */ /* 0x000fca00078ec0ff */
[----:B------:R-:W-:Y:S01]  /*0c80*/  VIADD R4, R2, 0x20 ;  /* 0x0000002002047836 */ /* 0x000fe20000000000 */
[----:B------:R-:W-:-:S04]  /*0c90*/  LOP3.LUT R2, RZ, R2, RZ, 0x33, !PT ;  /* 0x00000002ff027212 */ /* 0x000fc800078e33ff */
[----:B------:R-:W-:Y:S02]  /*0ca0*/  ISETP.GT.AND P0, PT, R4, R5, PT ;  /* 0x000000050400720c */ /* 0x000fe40003f04270 */
[----:B------:R-:W-:-:S04]  /*0cb0*/  IADD3 R2, PT, PT, R5, R2, RZ ;  /* 0x0000000205027210 */ /* 0x000fc80007ffe0ff */
[----:B------:R-:W-:-:S05]  /*0cc0*/  SEL R2, R2, 0x1f, P0 ;  /* 0x0000001f02027807 */ /* 0x000fca0000000000 */
[----:B------:R-:W1:Y:S01]  /*0cd0*/  SHFL.DOWN PT, R3, R11, 0x1, R2 ;  /* 0x082000000b037989 */ /* 0x000e6200000e0002 */
[C---:B0-----:R-:W-:Y:S01]  /*0ce0*/  ISETP.GE.AND P0, PT, R9.reuse, R2, PT ;  /* 0x000000020900720c */ /* 0x041fe20003f06270 */
[C---:B------:R-:W-:Y:S01]  /*0cf0*/  VIADD R7, R9.reuse, 0x2 ;  /* 0x0000000209077836 */ /* 0x040fe20000000000 */
[----:B------:R-:W-:-:S11]  /*0d00*/  ISETP.NE.AND P1, PT, R9, RZ, PT ;  /* 0x000000ff0900720c */ /* 0x000fd60003f25270 */
[----:B-1----:R-:W-:Y:S01]  /*0d10*/  @!P0 FADD R11, R3, R11 ;  /* 0x0000000b030b8221 */ /* 0x002fe20000000000 */
[----:B------:R-:W-:Y:S01]  /*0d20*/  ISETP.GT.AND P0, PT, R7, R2, PT ;  /* 0x000000020700720c */ /* 0x000fe20003f04270 */
[----:B------:R-:W0:Y:S01]  /*0d30*/  @!P1 S2R R13, SR_CgaCtaId ;  /* 0x00000000000d9919 */ /* 0x000e220000008800 */
[----:B------:R-:W-:Y:S02]  /*0d40*/  IADD3 R7, PT, PT, R9, 0x4, RZ ;  /* 0x0000000409077810 */ /* 0x000fe40007ffe0ff */
[----:B------:R-:W-:Y:S01]  /*0d50*/  @!P1 MOV R6, 0x400 ;  /* 0x0000040000069802 */ /* 0x000fe20000000f00 */
[----:B------:R-:W1:Y:S01]  /*0d60*/  SHFL.DOWN PT, R3, R11, 0x2, R2 ;  /* 0x084000000b037989 */ /* 0x000e6200000e0002 */
[----:B------:R-:W-:-:S04]  /*0d70*/  @!P1 SHF.R.U32.HI R4, RZ, 0x3, R0 ;  /* 0x00000003ff049819 */ /* 0x000fc80000011600 */
[----:B------:R-:W-:-:S03]  /*0d80*/  @!P1 LOP3.LUT R4, R4, 0x7c, RZ, 0xc0, !PT ;  /* 0x0000007c04049812 */ /* 0x000fc600078ec0ff */
[----:B-1----:R-:W-:Y:S01]  /*0d90*/  @!P0 FADD R11, R11, R3 ;  /* 0x000000030b0b8221 */ /* 0x002fe20000000000 */
[----:B------:R-:W-:Y:S01]  /*0da0*/  ISETP.GT.AND P0, PT, R7, R2, PT ;  /* 0x000000020700720c */ /* 0x000fe20003f04270 */
[----:B------:R-:W-:Y:S01]  /*0db0*/  VIADD R7, R9, 0x8 ;  /* 0x0000000809077836 */ /* 0x000fe20000000000 */
[----:B0-----:R-:W-:Y:S02]  /*0dc0*/  @!P1 LEA R13, R13, R6, 0x18 ;  /* 0x000000060d0d9211 */ /* 0x001fe400078ec0ff */
[----:B------:R-:W0:Y:S03]  /*0dd0*/  SHFL.DOWN PT, R3, R11, 0x4, R2 ;  /* 0x088000000b037989 */ /* 0x000e2600000e0002 */
[----:B------:R-:W-:-:S06]  /*0de0*/  @!P1 IMAD.IADD R4, R4, 0x1, R13 ;  /* 0x0000000104049824 */ /* 0x000fcc00078e020d */
[----:B0-----:R-:W-:Y:S01]  /*0df0*/  @!P0 FADD R11, R11, R3 ;  /* 0x000000030b0b8221 */ /* 0x001fe20000000000 */
[-C--:B------:R-:W-:Y:S02]  /*0e00*/  ISETP.GT.AND P0, PT, R7, R2.reuse, PT ;  /* 0x000000020700720c */ /* 0x080fe40003f04270 */
[----:B------:R-:W-:Y:S02]  /*0e10*/  IADD3 R7, PT, PT, R9, 0x10, RZ ;  /* 0x0000001009077810 */ /* 0x000fe40007ffe0ff */
[----:B------:R-:W0:Y:S09]  /*0e20*/  SHFL.DOWN PT, R3, R11, 0x8, R2 ;  /* 0x090000000b037989 */ /* 0x000e3200000e0002 */
[----:B0-----:R-:W-:Y:S01]  /*0e30*/  @!P0 FADD R11, R11, R3 ;  /* 0x000000030b0b8221 */ /* 0x001fe20000000000 */
[----:B------:R-:W-:-:S04]  /*0e40*/  ISETP.GT.AND P0, PT, R7, R2, PT ;  /* 0x000000020700720c */ /* 0x000fc80003f04270 */
[----:B------:R-:W0:Y:S09]  /*0e50*/  SHFL.DOWN PT, R3, R11, 0x10, R2 ;  /* 0x0a0000000b037989 */ /* 0x000e3200000e0002 */
        /* <DEDUP_REMOVED lines=13> */
[----:B------:R-:W1:Y:S04]  /*0f30*/  LDS R0, [UR4+0xc] ;  /* 0x00000c04ff007984 */ /* 0x000e680008000800 */
[----:B------:R-:W0:Y:S04]  /*0f40*/  LDS.128 R12, [UR4+0x10] ;  /* 0x00001004ff0c7984 */ /* 0x000e280008000c00 */
[----:B------:R-:W2:Y:S01]  /*0f50*/  LDS.64 R2, [UR4+0x20] ;  /* 0x00002004ff027984 */ /* 0x000ea20008000a00 */
[----:B-1----:R-:W-:Y:S01]  /*0f60*/  @P2 FADD R9, R9, R0 ;  /* 0x0000000009092221 */ /* 0x002fe20000000000 */
[----:B------:R-:W-:-:S03]  /*0f70*/  ISETP.GT.AND P2, PT, R5, 0xa0, PT ;  /* 0x000000a00500780c */ /* 0x000fc60003f44270 */
[----:B0-----:R-:W-:Y:S01]  /*0f80*/  @P4 FADD R9, R9, R12 ;  /* 0x0000000c09094221 */ /* 0x001fe20000000000 */
        /* <DEDUP_REMOVED lines=8> */
.L_x_239:
[----:B------:R-:W0:Y:S01]  /*1010*/  S2R R0, SR_TID.X ;  /* 0x0000000000007919 */ /* 0x000e220000002100 */
[----:B------:R-:W1:Y:S01]  /*1020*/  LDC.64 R4, c[0x0][0x380] ;  /* 0x0000e000ff047b82 */ /* 0x000e620000000a00 */
[----:B0-----:R-:W-:-:S04]  /*1030*/  VIADD R7, R0, UR7 ;  /* 0x0000000700077c36 */ /* 0x001fc80008000000 */
[----:B-1----:R-:W-:-:S05]  /*1040*/  IMAD.WIDE.U32 R4, R7, 0x4, R4 ;  /* 0x0000000407047825 */ /* 0x002fca00078e0004 */
[----:B------:R-:W2:Y:S04]  /*1050*/  LDG.E R7, desc[UR14][R4.64] ;  /* 0x0000000e04077981 */ /* 0x000ea8000c1e1900 */
[----:B------:R-:W2:Y:S04]  /*1060*/  LDG.E R8, desc[UR14][R4.64+0x400] ;  /* 0x0004000e04087981 */ /* 0x000ea8000c1e1900 */
[----:B------:R-:W3:Y:S04]  /*1070*/  LDG.E R9, desc[UR14][R4.64+0x800] ;  /* 0x0008000e04097981 */ /* 0x000ee8000c1e1900 */
[----:B------:R-:W3:Y:S04]  /*1080*/  LDG.E R10, desc[UR14][R4.64+0xc00] ;  /* 0x000c000e040a7981 */ /* 0x000ee8000c1e1900 */
[----:B------:R-:W4:Y:S04]  /*1090*/  LDG.E R11, desc[UR14][R4.64+0x1000] ;  /* 0x0010000e040b7981 */ /* 0x000f28000c1e1900 */
        /* <DEDUP_REMOVED lines=11> */
[----:B------:R-:W-:-:S04]  /*1150*/  ISETP.GE.U32.AND P0, PT, R23, UR5, PT ;  /* 0x0000000517007c0c */ /* 0x000fc8000bf06070 */
[----:B------:R-:W-:Y:S01]  /*1160*/  ISETP.GE.U32.AND.EX P0, PT, R22, UR4, PT, P0 ;  /* 0x0000000416007c0c */ /* 0x000fe2000bf06100 */
        /* <DEDUP_REMOVED lines=13> */
[----:B------:R-:W-:-:S04]  /*1240*/  FADD R6, R15, R6 ;  /* 0x000000060f067221 */ /* 0x000fc80000000000 */
[----:B------:R-:W-:Y:S01]  /*1250*/  FADD R7, R7, R6 ;  /* 0x0000000607077221 */ /* 0x000fe20000000000 */
[----:B------:R-:W-:Y:S06]  /*1260*/  @!P0 BRA `(.L_x_254) ;  /* 0x0000000c006c8947 */ /* 0x000fec0003800000 */
[----:B------:R-:W-:Y:S01]  /*1270*/  UIADD3 UR8, UP0, UPT, UR5, UR7, URZ ;  /* 0x0000000705087290 */ /* 0x000fe2000ff1e0ff */
[----:B------:R-:W-:Y:S01]  /*1280*/  IADD3 R23, P2, PT, R2, -0x1000, RZ ;  /* 0xfffff00002177810 */ /* 0x000fe20007f5e0ff */
[----:B------:R-:W0:Y:S01]  /*1290*/  LDCU.64 UR12, c[0x0][0x380] ;  /* 0x00007000ff0c77ac */ /* 0x000e220008000a00 */
[----:B------:R-:W-:Y:S02]  /*12a0*/  LOP3.LUT R5, RZ, R0, RZ, 0x33, !PT ;  /* 0x00000000ff057212 */ /* 0x000fe400078e33ff */
[----:B------:R-:W-:Y:S01]  /*12b0*/  IADD3.X R8, PT, PT, R3, -0x1, RZ, P2, !PT ;  /* 0xffffffff03087810 */ /* 0x000fe200017fe4ff */
[----:B------:R-:W-:Y:S01]  /*12c0*/  UIADD3.X UR9, UPT, UPT, URZ, UR4, URZ, UP0, !UPT ;  /* 0x00000004ff097290 */ /* 0x000fe200087fe4ff */
[----:B------:R-:W-:Y:S01]  /*12d0*/  ISETP.LT.U32.AND P0, PT, R23, UR8, PT ;  /* 0x0000000817007c0c */ /* 0x000fe2000bf01070 */
[----:B------:R-:W-:Y:S01]  /*12e0*/  UMOV UR6, UR5 ;  /* 0x0000000500067c82 */ /* 0x000fe20008000000 */
[----:B------:R-:W-:Y:S01]  /*12f0*/  IADD3 R9, P1, PT, R0, UR8, RZ ;  /* 0x0000000800097c10 */ /* 0x000fe2000ff3e0ff */
[----:B------:R-:W-:Y:S01]  /*1300*/  UMOV UR4, URZ ;  /* 0x000000ff00047c82 */ /* 0x000fe20008000000 */
[----:B------:R-:W-:Y:S01]  /*1310*/  IADD3 R5, PT, PT, R2, -UR5, R5 ;  /* 0x8000000502057c10 */ /* 0x000fe2000fffe005 */
[----:B------:R-:W-:Y:S01]  /*1320*/  UMOV UR10, UR8 ;  /* 0x00000008000a7c82 */ /* 0x000fe20008000000 */
[----:B------:R-:W-:Y:S01]  /*1330*/  MOV R11, UR9 ;  /* 0x00000009000b7c02 */ /* 0x000fe20008000f00 */
[----:B------:R-:W-:-:S03]  /*1340*/  IMAD.X R0, RZ, RZ, UR9, P1 ;  /* 0x00000009ff007e24 */ /* 0x000fc600088e06ff */
[----:B------:R-:W-:Y:S02]  /*1350*/  ISETP.GT.U32.AND.EX P0, PT, R11, R8, PT, P0 ;  /* 0x000000080b00720c */ /* 0x000fe40003f04100 */
[----:B0-----:R-:W-:-:S04]  /*1360*/  LEA R6, P2, R9, UR12, 0x2 ;  /* 0x0000000c09067c11 */ /* 0x001fc8000f8410ff */
[----:B------:R-:W-:Y:S02]  /*1370*/  IADD3 R6, P1, PT, R6, 0x2000, RZ ;  /* 0x0000200006067810 */ /* 0x000fe40007f3e0ff */
[----:B------:R-:W-:Y:S02]  /*1380*/  LEA.HI.X R9, R9, UR13, R0, 0x2, P2 ;  /* 0x0000000d09097c11 */ /* 0x000fe400090f1400 */
[----:B------:R-:W-:Y:S01]  /*1390*/  IADD3 R0, PT, PT, R5, -UR7, RZ ;  /* 0x8000000705007c10 */ /* 0x000fe2000fffe0ff */
[----:B------:R-:W-:Y:S02]  /*13a0*/  UMOV UR7, UR9 ;  /* 0x0000000900077c82 */ /* 0x000fe40008000000 */
[----:B------:R-:W-:Y:S01]  /*13b0*/  IMAD.X R9, RZ, RZ, R9, P1 ;  /* 0x000000ffff097224 */ /* 0x000fe200008e0609 */
[----:B------:R-:W-:Y:S06]  /*13c0*/  @P0 BRA `(.L_x_255) ;  /* 0x0000000400000947 */ /* 0x000fec0003800000 */
[----:B------:R-:W0:Y:S01]  /*13d0*/  LDC.64 R2, c[0x0][0x3b8] ;  /* 0x0000ee00ff027b82 */ /* 0x000e220000000a00 */
[----:B------:R-:W1:Y:S01]  /*13e0*/  LDCU.64 UR12, c[0x0][0x380] ;  /* 0x00007000ff0c77ac */ /* 0x000e620008000a00 */
[----:B------:R-:W-:Y:S01]  /*13f0*/  NOP ;  /* 0x0000000000007918 */ /* 0x000fe20000000000 */
.L_x_256:
[----:B------:R-:W2:Y:S02]  /*1400*/  S2R R5, SR_TID.X ;  /* 0x0000000000057919 */ /* 0x000ea40000002100 */
[----:B--2---:R-:W-:-:S04]  /*1410*/  IADD3 R5, P0, PT, R5, UR8, RZ ;  /* 0x0000000805057c10 */ /* 0x004fc8000ff1e0ff */
[----:B------:R-:W-:Y:S02]  /*1420*/  IADD3.X R10, PT, PT, RZ, UR9, RZ, P0, !PT ;  /* 0x00000009ff0a7c10 */ /* 0x000fe400087fe4ff */
[----:B-1----:R-:W-:-:S04]  /*1430*/  LEA R4, P0, R5, UR12, 0x2 ;  /* 0x0000000c05047c11 */ /* 0x002fc8000f8010ff */
[----:B------:R-:W-:-:S05]  /*1440*/  LEA.HI.X R5, R5, UR13, R10, 0x2, P0 ;  /* 0x0000000d05057c11 */ /* 0x000fca00080f140a */
        /* <DEDUP_REMOVED lines=15> */
[----:B------:R1:W5:Y:S01]  /*1540*/  LDG.E R22, desc[UR14][R4.64+0x3c00] ;  /* 0x003c000e04167981 */ /* 0x000362000c1e1900 */
[----:B------:R-:W-:-:S02]  /*1550*/  USHF.R.S32.HI UR11, URZ, 0x1f, UR5 ;  /* 0x0000001fff0b7899 */ /* 0x000fc40008011405 */
[----:B------:R-:W-:-:S04]  /*1560*/  UIADD3 UR6, UP0, UPT, UR5, UR10, URZ ;  /* 0x0000000a05067290 */ /* 0x000fc8000ff1e0ff */
[----:B------:R-:W-:Y:S01]  /*1570*/  UIADD3.X UR7, UPT, UPT, UR11, UR7, URZ, UP0, !UPT ;  /* 0x000000070b077290 */ /* 0x000fe200087fe4ff */
[----:B--2---:R-:W-:Y:S01]  /*1580*/  FADD R7, R24, R7 ;  /* 0x0000000718077221 */ /* 0x004fe20000000000 */
[----:B0-----:R-:W-:-:S04]  /*1590*/  IADD3 R24, P1, PT, R2, -UR8, RZ ;  /* 0x8000000802187c10 */ /* 0x001fc8000ff3e0ff */
[----:B------:R-:W-:Y:S02]  /*15a0*/  ISETP.GE.U32.AND P0, PT, R24, UR5, PT ;  /* 0x0000000518007c0c */ /* 0x000fe4000bf06070 */
[----:B-1----:R-:W-:Y:S01]  /*15b0*/  IADD3.X R4, PT, PT, R3, ~UR9, RZ, P1, !PT ;  /* 0x8000000903047c10 */ /* 0x002fe20008ffe4ff */
[----:B---3--:R-:W-:-:S03]  /*15c0*/  FADD R26, R25, R26 ;  /* 0x0000001a191a7221 */ /* 0x008fc60000000000 */
[----:B------:R-:W-:Y:S01]  /*15d0*/  ISETP.GE.U32.AND.EX P0, PT, R4, UR11, PT, P0 ;  /* 0x0000000b04007c0c */ /* 0x000fe2000bf06100 */
        /* <DEDUP_REMOVED lines=12> */
[----:B------:R-:W-:-:S04]  /*16a0*/  FADD R7, R7, R10 ;  /* 0x0000000a07077221 */ /* 0x000fc80000000000 */
[----:B------:R-:W-:Y:S01]  /*16b0*/  FADD R7, R22, R7 ;  /* 0x0000000716077221 */ /* 0x000fe20000000000 */
[----:B------:R-:W-:Y:S06]  /*16c0*/  @!P0 BRA `(.L_x_254) ;  /* 0x0000000800548947 */ /* 0x000fec0003800000 */
[----:B------:R-:W-:Y:S01]  /*16d0*/  UIADD3 UR8, UP0, UPT, UR5, UR8, URZ ;  /* 0x0000000805087290 */ /* 0x000fe2000ff1e0ff */
[----:B------:R-:W-:Y:S01]  /*16e0*/  MOV R5, R9 ;  /* 0x0000000900057202 */ /* 0x000fe20000000f00 */
[----:B------:R-:W-:Y:S01]  /*16f0*/  IMAD.U32 R11, RZ, RZ, UR5 ;  /* 0x00000005ff0b7e24 */ /* 0x000fe2000f8e00ff */
[----:B------:R-:W-:Y:S01]  /*1700*/  UIADD3 UR4, UPT, UPT, UR4, 0x1, URZ ;  /* 0x0000000104047890 */ /* 0x000fe2000fffe0ff */
[----:B------:R-:W-:Y:S01]  /*1710*/  IMAD.MOV.U32 R4, RZ, RZ, R6 ;  /* 0x000000ffff047224 */ /* 0x000fe200078e0006 */
[----:B------:R-:W-:Y:S01]  /*1720*/  UIADD3.X UR9, UPT, UPT, UR11, UR9, URZ, UP0, !UPT ;  /* 0x000000090b097290 */ /* 0x000fe200087fe4ff */
[----:B------:R-:W-:Y:S01]  /*1730*/  ISETP.LT.U32.AND P0, PT, R23, UR8, PT ;  /* 0x0000000817007c0c */ /* 0x000fe2000bf01070 */
[----:B------:R-:W-:Y:S01]  /*1740*/  VIADD R0, R0, -UR5 ;  /* 0x8000000500007c36 */ /* 0x000fe20008000000 */
[----:B------:R-:W-:Y:S01]  /*1750*/  UMOV UR10, UR6 ;  /* 0x00000006000a7c82 */ /* 0x000fe20008000000 */
[----:B------:R-:W-:Y:S02]  /*1760*/  IMAD.WIDE R4, R11, 0x4, R4 ;  /* 0x000000040b047825 */ /* 0x000fe400078e0204 */
[----:B------:R-:W-:-:S02]  /*1770*/  MOV R13, UR9 ;  /* 0x00000009000d7c02 */ /* 0x000fc40008000f00 */
[----:B------:R-:W-:Y:S01]  /*1780*/  IMAD.MOV.U32 R6, RZ, RZ, R4 ;  /* 0x000000ffff067224 */ /* 0x000fe200078e0004 */
[----:B------:R-:W-:Y:S02]  /*1790*/  MOV R9, R5 ;  /* 0x0000000500097202 */ /* 0x000fe40000000f00 */
[----:B------:R-:W-:-:S13]  /*17a0*/  ISETP.GT.U32.AND.EX P0, PT, R13, R8, PT, P0 ;  /* 0x000000080d00720c */ /* 0x000fda0003f04100 */
[----:B------:R-:W-:Y:S05]  /*17b0*/  @!P0 BRA `(.L_x_256) ;  /* 0xfffffffc00108947 */ /* 0x000fea000383ffff */
[----:B------:R-:W-:-:S05]  /*17c0*/  UMOV UR6, UR5 ;  /* 0x0000000500067c82 */ /* 0x000fca0008000000 */
.L_x_255:
[----:B------:R-:W0:Y:S01]  /*17d0*/  S2R R5, SR_TID.X ;  /* 0x0000000000057919 */ /* 0x000e220000002100 */
[C---:B------:R-:W-:Y:S01]  /*17e0*/  IADD3 R4, PT, PT, R2.reuse, -UR8, RZ ;  /* 0x8000000802047c10 */ /* 0x040fe2000fffe0ff */
[----:B------:R-:W-:Y:S01]  /*17f0*/  IMAD.U32 R8, RZ, RZ, UR9 ;  /* 0x00000009ff087e24 */ /* 0x000fe2000f8e00ff */
[----:B------:R-:W-:Y:S01]  /*1800*/  ISETP.LE.U32.AND P1, PT, R2, UR8, PT ;  /* 0x0000000802007c0c */ /* 0x000fe2000bf23070 */
[----:B------:R-:W-:Y:S01]  /*1810*/  BSSY.RECONVERGENT B1, `(.L_x_254) ;  /* 0x0000080000017945 */ /* 0x000fe20003800200 */
[----:B0-----:R-:W-:-:S04]  /*1820*/  ISETP.GE.AND P0, PT, R5, R4, PT ;  /* 0x000000040500720c */ /* 0x001fc80003f06270 */
[----:B------:R-:W-:-:S13]  /*1830*/  ISETP.GE.U32.OR.EX P0, PT, R8, R3, P0, P1 ;  /* 0x000000030800720c */ /* 0x000fda0000706510 */
[----:B------:R-:W-:Y:S05]  /*1840*/  @P0 BRA `(.L_x_257) ;  /* 0x0000000400f00947 */ /* 0x000fea0003800000 */
[----:B------:R-:W0:Y:S01]  /*1850*/  LDC R4, c[0x0][0x3c0] ;  /* 0x0000f000ff047b82 */ /* 0x000e220000000800 */
[----:B------:R-:W-:Y:S01]  /*1860*/  USHF.L.U32 UR5, UR16, 0xc, URZ ;  /* 0x0000000c10057899 */ /* 0x000fe200080006ff */
[----:B------:R-:W-:Y:S01]  /*1870*/  LOP3.LUT R3, RZ, R5, RZ, 0x33, !PT ;  /* 0x00000005ff037212 */ /* 0x000fe200078e33ff */
[----:B------:R-:W-:Y:S02]  /*1880*/  BSSY.RECONVERGENT B2, `(.L_x_258) ;  /* 0x0000037000027945 */ /* 0x000fe40003800200 */
[----:B------:R-:W-:-:S06]  /*1890*/  UIADD3 UR5, UPT, UPT, UR5, UR6, URZ ;  /* 0x0000000605057290 */ /* 0x000fcc000fffe0ff */
[----:B------:R-:W-:Y:S01]  /*18a0*/  IADD3 R2, PT, PT, R2, -UR5, R3 ;  /* 0x8000000502027c10 */ /* 0x000fe2000fffe003 */
[----:B0-----:R-:W-:Y:S01]  /*18b0*/  IMAD R3, R4, UR4, RZ ;  /* 0x0000000404037c24 */ /* 0x001fe2000f8e02ff */
[----:B------:R-:W-:-:S03]  /*18c0*/  MOV R4, R5 ;  /* 0x0000000500047202 */ /* 0x000fc60000000f00 */
        /* <DEDUP_REMOVED lines=8> */
[----:B------:R-:W-:-:S04]  /*1950*/  LOP3.LUT R2, R2, 0x1fffff0, RZ, 0xc0, !PT ;  /* 0x01fffff002027812 */ /* 0x000fc800078ec0ff */
[----:B------:R-:W-:-:S07]  /*1960*/  IADD3 R8, PT, PT, -R2, RZ, RZ ;  /* 0x000000ff02087210 */ /* 0x000fce0007ffe1ff */
.L_x_260:
[----:B------:R-:W-:Y:S01]  /*1970*/  IMAD.MOV.U32 R2, RZ, RZ, R6 ;  /* 0x000000ffff027224 */ /* 0x000fe200078e0006 */
[----:B------:R-:W-:-:S05]  /*1980*/  MOV R3, R9 ;  /* 0x0000000900037202 */ /* 0x000fca0000000f00 */
        /* <DEDUP_REMOVED lines=17> */
[----:B------:R-:W-:-:S03]  /*1aa0*/  VIADD R4, R4, 0x1000 ;  /* 0x0000100004047836 */ /* 0x000fc60000000000 */
[----:B------:R-:W-:Y:S01]  /*1ab0*/  ISETP.NE.AND P0, PT, R8, RZ, PT ;  /* 0x000000ff0800720c */ /* 0x000fe20003f05270 */
[----:B--2---:R-:W-:-:S04]  /*1ac0*/  FADD R18, R18, R7 ;  /* 0x0000000712127221 */ /* 0x004fc80000000000 */
        /* <DEDUP_REMOVED lines=13> */
[----:B------:R-:W-:-:S03]  /*1ba0*/  IADD3 R6, P2, PT, R2, 0x4000, RZ ;  /* 0x0000400002067810 */ /* 0x000fc60007f5e0ff */
[----:B------:R-:W-:Y:S01]  /*1bb0*/  FADD R10, R10, R9 ;  /* 0x000000090a0a7221 */ /* 0x000fe20000000000 */
[----:B------:R-:W-:-:S03]  /*1bc0*/  IADD3.X R9, PT, PT, RZ, R3, RZ, P2, !PT ;  /* 0x00000003ff097210 */ /* 0x000fc600017fe4ff */
[----:B------:R-:W-:Y:S01]  /*1bd0*/  FADD R7, R10, R5 ;  /* 0x000000050a077221 */ /* 0x000fe20000000000 */
[----:B------:R-:W-:Y:S06]  /*1be0*/  @P0 BRA `(.L_x_260) ;  /* 0xfffffffc00600947 */ /* 0x000fec000383ffff */
.L_x_259:
[----:B------:R-:W-:Y:S05]  /*1bf0*/  BSYNC.RECONVERGENT B2 ;  /* 0x0000000000027941 */ /* 0x000fea0003800200 */
.L_x_258:
[----:B------:R-:W-:Y:S05]  /*1c00*/  @!P1 BRA `(.L_x_257) ;  /* 0x0000000400009947 */ /* 0x000fea0003800000 */
[----:B------:R-:W-:Y:S01]  /*1c10*/  ISETP.GE.U32.AND P0, PT, R21, 0x8, PT ;  /* 0x000000081500780c */ /* 0x000fe20003f06070 */
[----:B------:R-:W-:Y:S01]  /*1c20*/  BSSY.RECONVERGENT B2, `(.L_x_261) ;  /* 0x0000019000027945 */ /* 0x000fe20003800200 */
[----:B------:R-:W-:-:S04]  /*1c30*/  LOP3.LUT R9, R19, 0x7, RZ, 0xc0, !PT ;  /* 0x0000000713097812 */ /* 0x000fc800078ec0ff */
[----:B------:R-:W-:-:S07]  /*1c40*/  ISETP.NE.AND P1, PT, R9, RZ, PT ;  /* 0x000000ff0900720c */ /* 0x000fce0003f25270 */
[----:B------:R-:W-:Y:S06]  /*1c50*/  @!P0 BRA `(.L_x_262) ;  /* 0x0000000000548947 */ /* 0x000fec0003800000 */
[----:B------:R-:W-:-:S04]  /*1c60*/  IADD3 R3, P0, PT, R4, UR8, RZ ;  /* 0x0000000804037c10 */ /* 0x000fc8000ff1e0ff */
[----:B------:R-:W-:Y:S02]  /*1c70*/  IADD3.X R6, PT, PT, RZ, UR9, RZ, P0, !PT ;  /* 0x00000009ff067c10 */ /* 0x000fe400087fe4ff */
        /* <DEDUP_REMOVED lines=9> */
[----:B------:R-:W5:Y:S01]  /*1d10*/  LDG.E R18, desc[UR14][R2.64+0x1c00] ;  /* 0x001c000e02127981 */ /* 0x000f62000c1e1900 */
[----:B------:R-:W-:-:S02]  /*1d20*/  VIADD R4, R4, 0x800 ;  /* 0x0000080004047836 */ /* 0x000fc40000000000 */
[----:B--2---:R-:W-:-:S04]  /*1d30*/  FADD R6, R7, R6 ;  /* 0x0000000607067221 */ /* 0x004fc80000000000 */
[----:B---3--:R-:W-:-:S04]  /*1d40*/  FADD R5, R6, R5 ;  /* 0x0000000506057221 */ /* 0x008fc80000000000 */
[----:B----4-:R-:W-:-:S04]  /*1d50*/  FADD R5, R5, R8 ;  /* 0x0000000805057221 */ /* 0x010fc80000000000 */
[----:B-----5:R-:W-:-:S04]  /*1d60*/  FADD R5, R5, R10 ;  /* 0x0000000a05057221 */ /* 0x020fc80000000000 */
[----:B------:R-:W-:-:S04]  /*1d70*/  FADD R5, R5, R12 ;  /* 0x0000000c05057221 */ /* 0x000fc80000000000 */
[----:B------:R-:W-:-:S04]  /*1d80*/  FADD R5, R5, R14 ;  /* 0x0000000e05057221 */ /* 0x000fc80000000000 */
[----:B------:R-:W-:-:S04]  /*1d90*/  FADD R5, R5, R16 ;  /* 0x0000001005057221 */ /* 0x000fc80000000000 */
[----:B------:R-:W-:-:S07]  /*1da0*/  FADD R7, R5, R18 ;  /* 0x0000001205077221 */ /* 0x000fce0000000000 */
.L_x_262:
[----:B------:R-:W-:Y:S05]  /*1db0*/  BSYNC.RECONVERGENT B2 ;  /* 0x0000000000027941 */ /* 0x000fea0003800200 */
.L_x_261:
[----:B------:R-:W-:Y:S05]  /*1dc0*/  @!P1 BRA `(.L_x_257) ;  /* 0x0000000000909947 */ /* 0x000fea0003800000 */
[----:B------:R-:W-:Y:S01]  /*1dd0*/  ISETP.GE.U32.AND P0, PT, R9, 0x4, PT ;  /* 0x000000040900780c */ /* 0x000fe20003f06070 */
[----:B------:R-:W-:Y:S01]  /*1de0*/  BSSY.RECONVERGENT B2, `(.L_x_263) ;  /* 0x0000010000027945 */ /* 0x000fe20003800200 */
[----:B------:R-:W-:-:S11]  /*1df0*/  LOP3.LUT P1, RZ, R19, 0x3, RZ, 0xc0, !PT ;  /* 0x0000000313ff7812 */ /* 0x000fd6000782c0ff */
[----:B------:R-:W-:Y:S05]  /*1e00*/  @!P0 BRA `(.L_x_264) ;  /* 0x0000000000348947 */ /* 0x000fea0003800000 */
[----:B------:R-:W-:-:S04]  /*1e10*/  IADD3 R3, P0, PT, R4, UR8, RZ ;  /* 0x0000000804037c10 */ /* 0x000fc8000ff1e0ff */
[----:B------:R-:W-:Y:S02]  /*1e20*/  IADD3.X R6, PT, PT, RZ, UR9, RZ, P0, !PT ;  /* 0x00000009ff067c10 */ /* 0x000fe400087fe4ff */
[----:B------:R-:W-:-:S04]  /*1e30*/  LEA R2, P0, R3, UR12, 0x2 ;  /* 0x0000000c03027c11 */ /* 0x000fc8000f8010ff */
[----:B------:R-:W-:-:S05]  /*1e40*/  LEA.HI.X R3, R3, UR13, R6, 0x2, P0 ;  /* 0x0000000d03037c11 */ /* 0x000fca00080f1406 */
[----:B------:R-:W2:Y:S04]  /*1e50*/  LDG.E R6, desc[UR14][R2.64] ;  /* 0x0000000e02067981 */ /* 0x000ea8000c1e1900 */
[----:B------:R-:W3:Y:S04]  /*1e60*/  LDG.E R5, desc[UR14][R2.64+0x400] ;  /* 0x0004000e02057981 */ /* 0x000ee8000c1e1900 */
[----:B------:R-:W4:Y:S04]  /*1e70*/  LDG.E R8, desc[UR14][R2.64+0x800] ;  /* 0x0008000e02087981 */ /* 0x000f28000c1e1900 */
[----:B------:R-:W5:Y:S01]  /*1e80*/  LDG.E R10, desc[UR14][R2.64+0xc00] ;  /* 0x000c000e020a7981 */ /* 0x000f62000c1e1900 */
[----:B------:R-:W-:-:S02]  /*1e90*/  VIADD R4, R4, 0x400 ;  /* 0x0000040004047836 */ /* 0x000fc40000000000 */
[----:B--2---:R-:W-:-:S04]  /*1ea0*/  FADD R6, R7, R6 ;  /* 0x0000000607067221 */ /* 0x004fc80000000000 */
[----:B---3--:R-:W-:-:S04]  /*1eb0*/  FADD R5, R6, R5 ;  /* 0x0000000506057221 */ /* 0x008fc80000000000 */
[----:B----4-:R-:W-:-:S04]  /*1ec0*/  FADD R5, R5, R8 ;  /* 0x0000000805057221 */ /* 0x010fc80000000000 */
[----:B-----5:R-:W-:-:S07]  /*1ed0*/  FADD R7, R5, R10 ;  /* 0x0000000a05077221 */ /* 0x020fce0000000000 */
.L_x_264:
[----:B------:R-:W-:Y:S05]  /*1ee0*/  BSYNC.RECONVERGENT B2 ;  /* 0x0000000000027941 */ /* 0x000fea0003800200 */
.L_x_263:
[----:B------:R-:W-:Y:S05]  /*1ef0*/  @!P1 BRA `(.L_x_257) ;  /* 0x0000000000449947 */ /* 0x000fea0003800000 */
[----:B------:R-:W-:Y:S02]  /*1f00*/  LOP3.LUT R0, R0, 0xffff, RZ, 0xc0, !PT ;  /* 0x0000ffff00007812 */ /* 0x000fe400078ec0ff */
[----:B------:R-:W-:Y:S02]  /*1f10*/  IADD3 R5, P0, PT, R4, UR10, RZ ;  /* 0x0000000a04057c10 */ /* 0x000fe4000ff1e0ff */
[----:B------:R-:W-:Y:S02]  /*1f20*/  LEA.HI R0, R0, 0x1, RZ, 0x18 ;  /* 0x0000000100007811 */ /* 0x000fe400078fc0ff */
[----:B------:R-:W-:Y:S02]  /*1f30*/  LEA R4, P1, R5, UR12, 0x2 ;  /* 0x0000000c05047c11 */ /* 0x000fe4000f8210ff */
[----:B------:R-:W-:Y:S02]  /*1f40*/  LOP3.LUT R0, R0, 0x3, RZ, 0xc0, !PT ;  /* 0x0000000300007812 */ /* 0x000fe400078ec0ff */
[----:B------:R-:W-:-:S03]  /*1f50*/  IADD3.X R2, PT, PT, RZ, UR7, RZ, P0, !PT ;  /* 0x00000007ff027c10 */ /* 0x000fc600087fe4ff */
[----:B------:R-:W-:Y:S01]  /*1f60*/  IMAD.MOV R0, RZ, RZ, -R0 ;  /* 0x000000ffff007224 */ /* 0x000fe200078e0a00 */
[----:B------:R-:W-:-:S07]  /*1f70*/  LEA.HI.X R5, R5, UR13, R2, 0x2, P1 ;  /* 0x0000000d05057c11 */ /* 0x000fce00088f1402 */
.L_x_265:
[----:B------:R-:W-:Y:S01]  /*1f80*/  MOV R2, R4 ;  /* 0x0000000400027202 */ /* 0x000fe20000000f00 */
[----:B------:R-:W-:-:S05]  /*1f90*/  IMAD.MOV.U32 R3, RZ, RZ, R5 ;  /* 0x000000ffff037224 */ /* 0x000fca00078e0005 */
[----:B------:R-:W2:Y:S01]  /*1fa0*/  LDG.E R2, desc[UR14][R2.64] ;  /* 0x0000000e02027981 */ /* 0x000ea2000c1e1900 */
[----:B------:R-:W-:Y:S02]  /*1fb0*/  IADD3 R0, PT, PT, R0, 0x1, RZ ;  /* 0x0000000100007810 */ /* 0x000fe40007ffe0ff */
[----:B------:R-:W-:Y:S02]  /*1fc0*/  IADD3 R4, P1, PT, R4, 0x400, RZ ;  /* 0x0000040004047810 */ /* 0x000fe40007f3e0ff */
[----:B------:R-:W-:-:S03]  /*1fd0*/  ISETP.NE.AND P0, PT, R0, RZ, PT ;  /* 0x000000ff0000720c */ /* 0x000fc60003f05270 */
[----:B------:R-:W-:Y:S02]  /*1fe0*/  IMAD.X R5, RZ, RZ, R5, P1 ;  /* 0x000000ffff057224 */ /* 0x000fe400008e0605 */
[----:B--2---:R-:W-:-:S08]  /*1ff0*/  FADD R7, R2, R7 ;  /* 0x0000000702077221 */ /* 0x004fd00000000000 */
[----:B------:R-:W-:Y:S05]  /*2000*/  @P0 BRA `(.L_x_265) ;  /* 0xfffffffc00dc0947 */ /* 0x000fea000383ffff */
.L_x_257:
[----:B------:R-:W-:Y:S05]  /*2010*/  BSYNC.RECONVERGENT B1 ;  /* 0x0000000000017941 */ /* 0x000fea0003800200 */
.L_x_254:
[----:B------:R-:W0:Y:S01]  /*2020*/  S2R R6, SR_LANEID ;  /* 0x0000000000067919 */ /* 0x000e220000000000 */
[----:B------:R-:W1:Y:S01]  /*2030*/  SHFL.DOWN PT, R0, R7, 0x1, 0x1f ;  /* 0x08201f0007007f89 */ /* 0x000e6200000e0000 */
[----:B------:R-:W2:Y:S01]  /*2040*/  S2R R5, SR_TID.X ;  /* 0x0000000000057919 */ /* 0x000ea20000002100 */
[C---:B0-----:R-:W-:Y:S02]  /*2050*/  ISETP.GT.AND P0, PT, R6.reuse, 0x1e, PT ;  /* 0x0000001e0600780c */ /* 0x041fe40003f04270 */
[----:B------:R-:W-:-:S11]  /*2060*/  ISETP.NE.AND P1, PT, R6, RZ, PT ;  /* 0x000000ff0600720c */ /* 0x000fd60003f25270 */
[----:B-1----:R-:W-:Y:S01]  /*2070*/  @!P0 FADD R7, R0, R7 ;  /* 0x0000000700078221 */ /* 0x002fe20000000000 */
[----:B------:R-:W-:Y:S01]  /*2080*/  ISETP.GT.AND P0, PT, R6, 0x1d, PT ;  /* 0x0000001d0600780c */ /* 0x000fe20003f04270 */
[----:B------:R-:W0:Y:S01]  /*2090*/  @!P1 S2R R4, SR_CgaCtaId ;  /* 0x0000000000049919 */ /* 0x000e220000008800 */
[----:B------:R-:W-:Y:S02]  /*20a0*/  @!P1 MOV R3, 0x400 ;  /* 0x0000040000039802 */ /* 0x000fe40000000f00 */
[----:B--2---:R-:W-:Y:S01]  /*20b0*/  @!P1 SHF.R.U32.HI R2, RZ, 0x3, R5 ;  /* 0x00000003ff029819 */ /* 0x004fe20000011605 */
        /* <DEDUP_REMOVED lines=31> */
[----:B------:R-:W-:-:S07]  /*22b0*/  FADD R9, R2, R3 ;  /* 0x0000000302097221 */ /* 0x000fce0000000000 */
.L_x_253:
[----:B------:R-:W-:Y:S05]  /*22c0*/  BSYNC.RECONVERGENT B0 ;  /* 0x0000000000007941 */ /* 0x000fea0003800200 */
.L_x_238:
[----:B------:R-:W-:Y:S05]  /*22d0*/  @P0 EXIT ;  /* 0x000000000000094d */ /* 0x000fea0003800000 */
[----:B------:R-:W3:Y:S02]  /*22e0*/  LDCU.64 UR4, c[0x0][0x388] ;  /* 0x00007100ff0477ac */ /* 0x000ee40008000a00 */
[----:B---3--:R-:W-:-:S06]  /*22f0*/  UIMAD.WIDE.U32 UR4, UR16, 0x4, UR4 ;  /* 0x00000004100478a5 */ /* 0x008fcc000f8e0004 */
[----:B------:R-:W-:Y:S01]  /*2300*/  IMAD.U32 R2, RZ, RZ, UR4 ;  /* 0x00000004ff027e24 */ /* 0x000fe2000f8e00ff */
[----:B0-2---:R-:W-:-:S05]  /*2310*/  MOV R3, UR5 ;  /* 0x0000000500037c02 */ /* 0x005fca0008000f00 */
[----:B------:R-:W-:Y:S01]  /*2320*/  STG.E desc[UR14][R2.64], R9 ;  /* 0x0000000902007986 */ /* 0x000fe2000c10190e */
[----:B------:R-:W-:Y:S05]  /*2330*/  EXIT ;  /* 0x000000000000794d */ /* 0x000fea0003800000 */
.L_x_266:
        /* <DEDUP_REMOVED lines=12> */
.L_x_592:


//--------------------- .text._ZN3cub18CUB_300001_SM_10006detail6reduce28DeviceReduceSingleTileKernelINS2_10policy_hubIfyN4cuda3std3__44plusIfEEE10Policy1000EN6thrust24THRUST_300001_SM_1000_NS6detail15normal_iteratorINSD_10device_ptrIfEEEEPfyS9_ffNS7_10__identityEEEvT0_T1_T2_T3_T4_T6_ --------------------------
	.section	.text._ZN3cub18CUB_300001_SM_10006detail6reduce28DeviceReduceSingleTileKernelINS2_10policy_hubIfyN4cuda3std3__44plusIfEEE10Policy1000EN6thrust24THRUST_300001_SM_1000_NS6detail15normal_iteratorINSD_10device_ptrIfEEEEPfyS9_ffNS7_10__identityEEEvT0_T1_T2_T3_T4_T6_,"ax",@progbits
	.align	128
        .global         _ZN3cub18CUB_300001_SM_10006detail6reduce28DeviceReduceSingleTileKernelINS2_10policy_hubIfyN4cuda3std3__44plusIfEEE10Policy1000EN6thrust24THRUST_300001_SM_1000_NS6detail15normal_iteratorINSD_10device_ptrIfEEEEPfyS9_ffNS7_10__identityEEEvT0_T1_T2_T3_T4_T6_
        .type           _ZN3cub18CUB_300001_SM_10006detail6reduce28DeviceReduceSingleTileKernelINS2_10policy_hubIfyN4cuda3std3__44plusIfEEE10Policy1000EN6thrust24THRUST_300001_SM_1000_NS6detail15normal_iteratorINSD_10device_ptrIfEEEEPfyS9_ffNS7_10__identityEEEvT0_T1_T2_T3_T4_T6_,@function
        .size           _ZN3cub18CUB_300001_SM_10006detail6reduce28DeviceReduceSingleTileKernelINS2_10policy_hubIfyN4cuda3std3__44plusIfEEE10Policy1000EN6thrust24THRUST_300001_SM_1000_NS6detail15normal_iteratorINSD_10device_ptrIfEEEEPfyS9_ffNS7_10__identityEEEvT0_T1_T2_T3_T4_T6_,(.L_x_593 - _ZN3cub18CUB_300001_SM_10006detail6reduce28DeviceReduceSingleTileKernelINS2_10policy_hubIfyN4cuda3std3__44plusIfEEE10Policy1000EN6thrust24THRUST_300001_SM_1000_NS6detail15normal_iteratorINSD_10device_ptrIfEEEEPfyS9_ffNS7_10__identityEEEvT0_T1_T2_T3_T4_T6_)
        .other          _ZN3cub18CUB_300001_SM_10006detail6reduce28DeviceReduceSingleTileKernelINS2_10policy_hubIfyN4cuda3std3__44plusIfEEE10Policy1000EN6thrust24THRUST_300001_SM_1000_NS6detail15normal_iteratorINSD_10device_ptrIfEEEEPfyS9_ffNS7_10__identityEEEvT0_T1_T2_T3_T4_T6_,@"STO_CUDA_ENTRY STV_DEFAULT"
_ZN3cub18CUB_300001_SM_10006detail6reduce28DeviceReduceSingleTileKernelINS2_10policy_hubIfyN4cuda3std3__44plusIfEEE10Policy1000EN6thrust24THRUST_300001_SM_1000_NS6detail15normal_iteratorINSD_10device_ptrIfEEEEPfyS9_ffNS7_10__identityEEEvT0_T1_T2_T3_T4_T6_:
.text._ZN3cub18CUB_300001_SM_10006detail6reduce28DeviceReduceSingleTileKernelINS2_10policy_hubIfyN4cuda3std3__44plusIfEEE10Policy1000EN6thrust24THRUST_300001_SM_1000_NS6detail15normal_iteratorINSD_10device_ptrIfEEEEPfyS9_ffNS7_10__identityEEEvT0_T1_T2_T3_T4_T6_:
[----:B------:R-:W-:Y:S01]  /*0000*/  LDC R1, c[0x0][0x37c] ;  /* 0x0000df00ff017b82 */ /* 0x000fe20000000800 */
[----:B------:R-:W0:Y:S01]  /*0010*/  LDCU.64 UR4, c[0x0][0x390] ;  /* 0x00007200ff0477ac */ /* 0x000e220008000a00 */
[----:B------:R-:W1:Y:S01]  /*0020*/  LDCU.64 UR6, c[0x0][0x358] ;  /* 0x00006b00ff0677ac */ /* 0x000e620008000a00 */
[----:B0-----:R-:W-:Y:S01]  /*0030*/  MOV R4, UR4 ;  /* 0x0000000400047c02 */ /* 0x001fe20008000f00 */
[----:B------:R-:W-:-:S03]  /*0040*/  IMAD.U32 R0, RZ, RZ, UR5 ;  /* 0x00000005ff007e24 */ /* 0x000fc6000f8e00ff */
[----:B------:R-:W-:-:S04]  /*0050*/  ISETP.NE.U32.AND P0, PT, R4, RZ, PT ;  /* 0x000000ff0400720c */ /* 0x000fc80003f05070 */
[----:B------:R-:W-:-:S13]  /*0060*/  ISETP.NE.AND.EX P0, PT, R0, RZ, PT, P0 ;  /* 0x000000ff0000720c */ /* 0x000fda0003f05300 */
        /* <DEDUP_REMOVED lines=8> */
.L_x_267:
[----:B------:R-:W-:Y:S01]  /*00f0*/  ISETP.GT.U32.AND P0, PT, R4, 0xfff, PT ;  /* 0x00000fff0400780c */ /* 0x000fe20003f04070 */
[----:B------:R-:W-:Y:S03]  /*0100*/  BSSY.RECONVERGENT B0, `(.L_x_268) ;  /* 0x00001f3000007945 */ /* 0x000fe60003800200 */
[----:B------:R-:W-:-:S13]  /*0110*/  ISETP.GT.U32.AND.EX P0, PT, R0, RZ, PT, P0 ;  /* 0x000000ff0000720c */ /* 0x000fda0003f04100 */
[----:B------:R-:W-:Y:S05]  /*0120*/  @P0 BRA `(.L_x_269) ;  /* 0x0000000c00ac0947 */ /* 0x000fea0003800000 */
[----:B------:R-:W0:Y:S01]  /*0130*/  S2R R5, SR_TID.X ;  /* 0x0000000000057919 */ /* 0x000e220000002100 */
[----:B------:R-:W-:Y:S01]  /*0140*/  BSSY.RECONVERGENT B1, `(.L_x_270) ;  /* 0x0000009000017945 */ /* 0x000fe20003800200 */
[----:B------:R-:W-:Y:S01]  /*0150*/  HFMA2 R6, -RZ, RZ, 0, 0 ;  /* 0x00000000ff067431 */ /* 0x000fe200000001ff */
[----:B0-----:R-:W-:Y:S01]  /*0160*/  ISETP.GE.U32.AND P0, PT, R5, R4, PT ;  /* 0x000000040500720c */ /* 0x001fe20003f06070 */
[----:B------:R-:W-:-:S12]  /*0170*/  IMAD.MOV.U32 R7, RZ, RZ, R5 ;  /* 0x000000ffff077224 */ /* 0x000fd800078e0005 */
[----:B------:R-:W-:Y:S05]  /*0180*/  @P0 BRA `(.L_x_271) ;  /* 0x0000000000100947 */ /* 0x000fea0003800000 */
[----:B------:R-:W0:Y:S02]  /*0190*/  LDC.64 R2, c[0x0][0x380] ;  /* 0x0000e000ff027b82 */ /* 0x000e240000000a00 */
[----:B0-----:R-:W-:-:S05]  /*01a0*/  IMAD.WIDE.U32 R2, R5, 0x4, R2 ;  /* 0x0000000405027825 */ /* 0x001fca00078e0002 */
[----:B------:R0:W5:Y:S01]  /*01b0*/  LDG.E R6, desc[UR6][R2.64] ;  /* 0x0000000602067981 */ /* 0x000162000c1e1900 */
[----:B------:R-:W-:-:S07]  /*01c0*/  IADD3 R7, PT, PT, R5, 0x100, RZ ;  /* 0x0000010005077810 */ /* 0x000fce0007ffe0ff */
.L_x_271:
[----:B------:R-:W-:Y:S05]  /*01d0*/  BSYNC.RECONVERGENT B1 ;  /* 0x0000000000017941 */ /* 0x000fea0003800200 */
.L_x_270:
[----:B------:R-:W-:Y:S01]  /*01e0*/  ISETP.GE.U32.AND P0, PT, R7, R4, PT ;  /* 0x000000040700720c */ /* 0x000fe20003f06070 */
[----:B------:R-:W-:-:S12]  /*01f0*/  BSSY.RECONVERGENT B1, `(.L_x_272) ;  /* 0x000006d000017945 */ /* 0x000fd80003800200 */
[----:B------:R-:W-:Y:S05]  /*0200*/  @P0 BRA `(.L_x_273) ;  /* 0x0000000400ac0947 */ /* 0x000fea0003800000 */
[----:B0-----:R-:W-:Y:S01]  /*0210*/  LOP3.LUT R3, RZ, R7, RZ, 0x33, !PT ;  /* 0x00000007ff037212 */ /* 0x001fe200078e33ff */
        /* <DEDUP_REMOVED lines=8> */
[----:B------:R-:W-:-:S04]  /*02a0*/  LOP3.LUT R9, R8, 0x1fffff0, RZ, 0xc0, !PT ;  /* 0x01fffff008097812 */ /* 0x000fc800078ec0ff */
[----:B------:R-:W-:Y:S01]  /*02b0*/  IADD3 R9, PT, PT, -R9, RZ, RZ ;  /* 0x000000ff09097210 */ /* 0x000fe20007ffe1ff */
[----:B0-----:R-:W-:-:S03]  /*02c0*/  IMAD.WIDE.U32 R2, R7, 0x4, R2 ;  /* 0x0000000407027825 */ /* 0x001fc600078e0002 */
[----:B------:R-:W-:-:S05]  /*02d0*/  IADD3 R2, P0, PT, R2, 0x2000, RZ ;  /* 0x0000200002027810 */ /* 0x000fca0007f1e0ff */
[----:B------:R-:W-:-:S08]  /*02e0*/  IMAD.X R3, RZ, RZ, R3, P0 ;  /* 0x000000ffff037224 */ /* 0x000fd000000e0603 */
.L_x_276:
        /* <DEDUP_REMOVED lines=38> */
.L_x_275:
[----:B------:R-:W-:Y:S05]  /*0550*/  BSYNC.RECONVERGENT B2 ;  /* 0x0000000000027941 */ /* 0x000fea0003800200 */
.L_x_274:
        /* <DEDUP_REMOVED lines=25> */
.L_x_278:
[----:B------:R-:W-:Y:S05]  /*06f0*/  BSYNC.RECONVERGENT B2 ;  /* 0x0000000000027941 */ /* 0x000fea0003800200 */
.L_x_277:
        /* <DEDUP_REMOVED lines=17> */
.L_x_280:
[----:B------:R-:W-:Y:S05]  /*0810*/  BSYNC.RECONVERGENT B2 ;  /* 0x0000000000027941 */ /* 0x000fea0003800200 */
.L_x_279:
[----:B------:R-:W-:Y:S05]  /*0820*/  @!P1 BRA `(.L_x_273) ;  /* 0x0000000000249947 */ /* 0x000fea0003800000 */
[----:B------:R-:W0:Y:S01]  /*0830*/  LDC.64 R8, c[0x0][0x380] ;  /* 0x0000e000ff087b82 */ /* 0x000e220000000a00 */
[----:B------:R-:W-:-:S07]  /*0840*/  IMAD.MOV R10, RZ, RZ, -R10 ;  /* 0x000000ffff0a7224 */ /* 0x000fce00078e0a0a */
.L_x_281:
[----:B0-----:R-:W-:-:S06]  /*0850*/  IMAD.WIDE R2, R7, 0x4, R8 ;  /* 0x0000000407027825 */ /* 0x001fcc00078e0208 */
[----:B------:R-:W2:Y:S01]  /*0860*/  LDG.E R3, desc[UR6][R2.64] ;  /* 0x0000000602037981 */ /* 0x000ea2000c1e1900 */
[----:B------:R-:W-:Y:S01]  /*0870*/  IADD3 R10, PT, PT, R10, 0x1, RZ ;  /* 0x000000010a0a7810 */ /* 0x000fe20007ffe0ff */
[----:B------:R-:W-:-:S03]  /*0880*/  VIADD R7, R7, 0x100 ;  /* 0x0000010007077836 */ /* 0x000fc60000000000 */
[----:B------:R-:W-:Y:S01]  /*0890*/  ISETP.NE.AND P0, PT, R10, RZ, PT ;  /* 0x000000ff0a00720c */ /* 0x000fe20003f05270 */
[----:B--2--5:R-:W-:-:S12]  /*08a0*/  FADD R6, R3, R6 ;  /* 0x0000000603067221 */ /* 0x024fd80000000000 */
[----:B------:R-:W-:Y:S05]  /*08b0*/  @P0 BRA `(.L_x_281) ;  /* 0xfffffffc00e40947 */ /* 0x000fea000383ffff */
.L_x_273:
[----:B------:R-:W-:Y:S05]  /*08c0*/  BSYNC.RECONVERGENT B1 ;  /* 0x0000000000017941 */ /* 0x000fea0003800200 */
.L_x_272:
[----:B------:R-:W-:Y:S02]  /*08d0*/  ISETP.GE.U32.AND P0, PT, R4, 0x100, PT ;  /* 0x000001000400780c */ /* 0x000fe40003f06070 */
[----:B-----5:R-:W-:Y:S02]  /*08e0*/  MOV R9, R6 ;  /* 0x0000000600097202 */ /* 0x020fe40000000f00 */
[----:B------:R-:W-:-:S13]  /*08f0*/  ISETP.GE.U32.AND.EX P0, PT, R0, RZ, PT, P0 ;  /* 0x000000ff0000720c */ /* 0x000fda0003f06100 */
[----:B------:R-:W-:Y:S05]  /*0900*/  @!P0 BRA `(.L_x_282) ;  /* 0x0000000000ac8947 */ /* 0x000fea0003800000 */
[----:B------:R-:W1:Y:S01]  /*0910*/  S2R R6, SR_LANEID ;  /* 0x0000000000067919 */ /* 0x000e620000000000 */
[----:B------:R-:W-:Y:S01]  /*0920*/  ISETP.NE.AND P5, PT, R5, RZ, PT ;  /* 0x000000ff0500720c */ /* 0x000fe20003fa5270 */
        /* <DEDUP_REMOVED lines=14> */
[----:B-1----:R-:W-:-:S05]  /*0a10*/  @!P1 LEA R7, R7, R4, 0x18 ;  /* 0x0000000407079211 */ /* 0x002fca00078ec0ff */
[----:B------:R-:W-:-:S03]  /*0a20*/  @!P1 IMAD.IADD R2, R2, 0x1, R7 ;  /* 0x0000000102029824 */ /* 0x000fc600078e0207 */
[----:B0-----:R-:W-:Y:S01]  /*0a30*/  @!P0 FADD R0, R0, R3 ;  /* 0x0000000300008221 */ /* 0x001fe20000000000 */
[----:B------:R-:W-:-:S04]  /*0a40*/  ISETP.GT.AND P0, PT, R6, 0x17, PT ;  /* 0x000000170600780c */ /* 0x000fc80003f04270 */
[----:B------:R-:W0:Y:S09]  /*0a50*/  SHFL.DOWN PT, R3, R0, 0x8, 0x1f ;  /* 0x09001f0000037f89 */ /* 0x000e3200000e0000 */
[----:B0-----:R-:W-:Y:S01]  /*0a60*/  @!P0 FADD R0, R0, R3 ;  /* 0x0000000300008221 */ /* 0x001fe20000000000 */
[----:B------:R-:W-:-:S04]  /*0a70*/  ISETP.GT.AND P0, PT, R6, 0xf, PT ;  /* 0x0000000f0600780c */ /* 0x000fc80003f04270 */
[----:B------:R-:W0:Y:S02]  /*0a80*/  SHFL.DOWN PT, R3, R0, 0x10, 0x1f ;  /* 0x0a001f0000037f89 */ /* 0x000e2400000e0000 */
[----:B0-----:R-:W-:-:S05]  /*0a90*/  FADD R3, R0, R3 ;  /* 0x0000000300037221 */ /* 0x001fca0000000000 */
[----:B------:R1:W-:Y:S01]  /*0aa0*/  @!P1 STS [R2+0x8], R3 ;  /* 0x0000080302009388 */ /* 0x0003e20000000800 */
[----:B------:R-:W-:Y:S01]  /*0ab0*/  FSEL R8, R0, R3, P0 ;  /* 0x0000000300087208 */ /* 0x000fe20000000000 */
[----:B------:R-:W-:Y:S06]  /*0ac0*/  BAR.SYNC.DEFER_BLOCKING 0x0 ;  /* 0x0000000000007b1d */ /* 0x000fec0000010000 */
[----:B------:R-:W-:Y:S05]  /*0ad0*/  @P5 BRA `(.L_x_283) ;  /* 0x0000001400545947 */ /* 0x000fea0003800000 */
[----:B------:R-:W0:Y:S01]  /*0ae0*/  S2UR UR5, SR_CgaCtaId ;  /* 0x00000000000579c3 */ /* 0x000e220000008800 */
[----:B------:R-:W-:Y:S02]  /*0af0*/  UMOV UR4, 0x400 ;  /* 0x0000040000047882 */ /* 0x000fe40000000000 */
[----:B0-----:R-:W-:-:S09]  /*0b00*/  ULEA UR4, UR5, UR4, 0x18 ;  /* 0x0000000405047291 */ /* 0x001fd2000f8ec0ff */
[----:B-1----:R-:W0:Y:S04]  /*0b10*/  LDS R3, [UR4+0xc] ;  /* 0x00000c04ff037984 */ /* 0x002e280008000800 */
        /* <DEDUP_REMOVED lines=10> */
.L_x_282:
[----:B------:R-:W1:Y:S01]  /*0bc0*/  S2R R8, SR_LANEID ;  /* 0x0000000000087919 */ /* 0x000e620000000000 */
[C---:B0-----:R-:W-:Y:S02]  /*0bd0*/  LOP3.LUT R2, R5.reuse, 0x3e0, RZ, 0xc0, !PT ;  /* 0x000003e005027812 */ /* 0x041fe400078ec0ff */
[----:B------:R-:W-:Y:S02]  /*0be0*/  ISETP.NE.AND P5, PT, R5, RZ, PT ;  /* 0x000000ff0500720c */ /* 0x000fe40003fa5270 */
[----:B------:R-:W-:Y:S02]  /*0bf0*/  LOP3.LUT R7, RZ, R2, RZ, 0x33, !PT ;  /* 0x00000002ff077212 */ /* 0x000fe400078e33ff */
[----:B------:R-:W-:-:S03]  /*0c00*/  IADD3 R3, PT, PT, R2, 0x20, RZ ;  /* 0x0000002002037810 */ /* 0x000fc60007ffe0ff */
[----:B------:R-:W-:Y:S01]  /*0c10*/  IMAD.IADD R7, R7, 0x1, R4 ;  /* 0x0000000107077824 */ /* 0x000fe200078e0204 */
[----:B------:R-:W-:-:S04]  /*0c20*/  ISETP.GT.U32.AND P0, PT, R3, R4, PT ;  /* 0x000000040300720c */ /* 0x000fc80003f04070 */
[----:B------:R-:W-:-:S05]  /*0c30*/  SEL R7, R7, 0x1f, P0 ;  /* 0x0000001f07077807 */ /* 0x000fca0000000000 */
[----:B------:R-:W0:Y:S01]  /*0c40*/  SHFL.DOWN PT, R2, R9, 0x1, R7 ;  /* 0x0820000009027989 */ /* 0x000e2200000e0007 */
[C---:B-1----:R-:W-:Y:S02]  /*0c50*/  ISETP.GE.AND P0, PT, R8.reuse, R7, PT ;  /* 0x000000070800720c */ /* 0x042fe40003f06270 */
[C---:B------:R-:W-:Y:S02]  /*0c60*/  IADD3 R6, PT, PT, R8.reuse, 0x2, RZ ;  /* 0x0000000208067810 */ /* 0x040fe40007ffe0ff */
[----:B------:R-:W-:-:S09]  /*0c70*/  ISETP.NE.AND P1, PT, R8, RZ, PT ;  /* 0x000000ff0800720c */ /* 0x000fd20003f25270 */
[----:B0-----:R-:W-:Y:S01]  /*0c80*/  @!P0 FADD R9, R2, R9 ;  /* 0x0000000902098221 */ /* 0x001fe20000000000 */
[----:B------:R-:W-:Y:S01]  /*0c90*/  ISETP.GT.AND P0, PT, R6, R7, PT ;  /* 0x000000070600720c */ /* 0x000fe20003f04270 */
[----:B------:R-:W-:Y:S02]  /*0ca0*/  VIADD R6, R8, 0x4 ;  /* 0x0000000408067836 */ /* 0x000fe40000000000 */
[----:B------:R-:W0:Y:S01]  /*0cb0*/  @!P1 S2R R11, SR_CgaCtaId ;  /* 0x00000000000b9919 */ /* 0x000e220000008800 */
[----:B------:R-:W-:Y:S01]  /*0cc0*/  @!P1 SHF.R.U32.HI R3, RZ, 0x3, R5 ;  /* 0x00000003ff039819 */ /* 0x000fe20000011605 */
[----:B------:R-:W1:Y:S03]  /*0cd0*/  SHFL.DOWN PT, R2, R9, 0x2, R7 ;  /* 0x0840000009027989 */ /* 0x000e6600000e0007 */
[----:B------:R-:W-:-:S05]  /*0ce0*/  @!P1 LOP3.LUT R3, R3, 0x7c, RZ, 0xc0, !PT ;  /* 0x0000007c03039812 */ /* 0x000fca00078ec0ff */
[----:B-1----:R-:W-:Y:S01]  /*0cf0*/  @!P0 FADD R9, R9, R2 ;  /* 0x0000000209098221 */ /* 0x002fe20000000000 */
[-C--:B------:R-:W-:Y:S02]  /*0d00*/  ISETP.GT.AND P0, PT, R6, R7.reuse, PT ;  /* 0x000000070600720c */ /* 0x080fe40003f04270 */
[----:B------:R-:W-:Y:S02]  /*0d10*/  IADD3 R6, PT, PT, R8, 0x8, RZ ;  /* 0x0000000808067810 */ /* 0x000fe40007ffe0ff */
[----:B------:R-:W1:Y:S09]  /*0d20*/  SHFL.DOWN PT, R2, R9, 0x4, R7 ;  /* 0x0880000009027989 */ /* 0x000e7200000e0007 */
[----:B-1----:R-:W-:Y:S01]  /*0d30*/  @!P0 FADD R9, R9, R2 ;  /* 0x0000000209098221 */ /* 0x002fe20000000000 */
[----:B------:R-:W-:Y:S01]  /*0d40*/  ISETP.GT.AND P0, PT, R6, R7, PT ;  /* 0x000000070600720c */ /* 0x000fe20003f04270 */
[----:B------:R-:W-:-:S03]  /*0d50*/  VIADD R6, R8, 0x10 ;  /* 0x0000001008067836 */ /* 0x000fc60000000000 */
[----:B------:R-:W1:Y:S09]  /*0d60*/  SHFL.DOWN PT, R2, R9, 0x8, R7 ;  /* 0x0900000009027989 */ /* 0x000e7200000e0007 */
[----:B-1----:R-:W-:Y:S01]  /*0d70*/  @!P0 FADD R9, R9, R2 ;  /* 0x0000000209098221 */ /* 0x002fe20000000000 */
[----:B------:R-:W-:-:S02]  /*0d80*/  ISETP.GT.AND P0, PT, R6, R7, PT ;  /* 0x000000070600720c */ /* 0x000fc40003f04270 */
[----:B------:R-:W-:Y:S02]  /*0d90*/  @!P1 MOV R6, 0x400 ;  /* 0x0000040000069802 */ /* 0x000fe40000000f00 */
[----:B------:R-:W1:Y:S02]  /*0da0*/  SHFL.DOWN PT, R2, R9, 0x10, R7 ;  /* 0x0a00000009027989 */ /* 0x000e6400000e0007 */
[----:B0-----:R-:W-:-:S04]  /*0db0*/  @!P1 LEA R6, R11, R6, 0x18 ;  /* 0x000000060b069211 */ /* 0x001fc800078ec0ff */
[----:B------:R-:W-:-:S03]  /*0dc0*/  @!P1 IADD3 R3, PT, PT, R3, R6, RZ ;  /* 0x0000000603039210 */ /* 0x000fc60007ffe0ff */
[----:B-1----:R-:W-:-:S04]  /*0dd0*/  @!P0 FADD R9, R9, R2 ;  /* 0x0000000209098221 */ /* 0x002fc80000000000 */
[----:B------:R-:W-:-:S05]  /*0de0*/  IMAD.MOV.U32 R8, RZ, RZ, R9 ;  /* 0x000000ffff087224 */ /* 0x000fca00078e0009 */
[----:B------:R0:W-:Y:S01]  /*0df0*/  @!P1 STS [R3+0x8], R8 ;  /* 0x0000080803009388 */ /* 0x0001e20000000800 */
        /* <DEDUP_REMOVED lines=9> */
[----:B------:R-:W-:Y:S02]  /*0e90*/  ISETP.GT.U32.AND P2, PT, R4, 0x80, PT ;  /* 0x000000800400780c */ /* 0x000fe40003f44070 */
[----:B------:R-:W-:Y:S02]  /*0ea0*/  ISETP.GT.U32.AND.EX P0, PT, R0, RZ, PT, P0 ;  /* 0x000000ff0000720c */ /* 0x000fe40003f04100 */
[----:B------:R-:W-:Y:S02]  /*0eb0*/  ISETP.GT.U32.AND P4, PT, R4, 0xa0, PT ;  /* 0x000000a00400780c */ /* 0x000fe40003f84070 */
[C---:B------:R-:W-:Y:S02]  /*0ec0*/  ISETP.GT.U32.AND.EX P2, PT, R0.reuse, RZ, PT, P2 ;  /* 0x000000ff0000720c */ /* 0x040fe40003f44120 */
[----:B------:R-:W-:Y:S01]  /*0ed0*/  ISETP.GT.U32.AND.EX P4, PT, R0, RZ, PT, P4 ;  /* 0x000000ff0000720c */ /* 0x000fe20003f84140 */
[----:B-1----:R-:W-:-:S09]  /*0ee0*/  ULEA UR4, UR5, UR4, 0x18 ;  /* 0x0000000405047291 */ /* 0x002fd2000f8ec0ff */
[----:B0-----:R-:W0:Y:S04]  /*0ef0*/  LDS R3, [UR4+0xc] ;  /* 0x00000c04ff037984 */ /* 0x001e280008000800 */
[----:B------:R-:W1:Y:S04]  /*0f00*/  LDS.128 R12, [UR4+0x10] ;  /* 0x00001004ff0c7984 */ /* 0x000e680008000c00 */
[----:B------:R-:W2:Y:S01]  /*0f10*/  LDS.64 R6, [UR4+0x20] ;  /* 0x00002004ff067984 */ /* 0x000ea20008000a00 */
[----:B0-----:R-:W-:Y:S01]  /*0f20*/  @P3 FADD R8, R8, R3 ;  /* 0x0000000308083221 */ /* 0x001fe20000000000 */
[----:B------:R-:W-:-:S03]  /*0f30*/  ISETP.GT.U32.AND P3, PT, R4, 0xc0, PT ;  /* 0x000000c00400780c */ /* 0x000fc60003f64070 */
[----:B-1----:R-:W-:Y:S01]  /*0f40*/  @P1 FADD R8, R8, R12 ;  /* 0x0000000c08081221 */ /* 0x002fe20000000000 */
[----:B------:R-:W-:Y:S02]  /*0f50*/  ISETP.GT.U32.AND P1, PT, R4, 0xe0, PT ;  /* 0x000000e00400780c */ /* 0x000fe40003f24070 */
[----:B------:R-:W-:Y:S01]  /*0f60*/  ISETP.GT.U32.AND.EX P3, PT, R0, RZ, PT, P3 ;  /* 0x000000ff0000720c */ /* 0x000fe20003f64130 */
[----:B------:R-:W-:Y:S01]  /*0f70*/  @P0 FADD R8, R8, R13 ;  /* 0x0000000d08080221 */ /* 0x000fe20000000000 */
[----:B------:R-:W-:-:S03]  /*0f80*/  ISETP.GT.U32.AND.EX P1, PT, R0, RZ, PT, P1 ;  /* 0x000000ff0000720c */ /* 0x000fc60003f24110 */
[----:B------:R-:W-:-:S04]  /*0f90*/  @P2 FADD R8, R8, R14 ;  /* 0x0000000e08082221 */ /* 0x000fc80000000000 */
[----:B------:R-:W-:-:S04]  /*0fa0*/  @P4 FADD R8, R8, R15 ;  /* 0x0000000f08084221 */ /* 0x000fc80000000000 */
[----:B--2---:R-:W-:-:S04]  /*0fb0*/  @P3 FADD R8, R8, R6 ;  /* 0x0000000608083221 */ /* 0x004fc80000000000 */
[----:B------:R-:W-:Y:S01]  /*0fc0*/  @P1 FADD R8, R8, R7 ;  /* 0x0000000708081221 */ /* 0x000fe20000000000 */
[----:B------:R-:W-:Y:S06]  /*0fd0*/  BRA `(.L_x_283) ;  /* 0x0000001000147947 */ /* 0x000fec0003800000 */
.L_x_269:
[----:B------:R-:W0:Y:S01]  /*0fe0*/  S2R R8, SR_TID.X ;  /* 0x0000000000087919 */ /* 0x000e220000002100 */
[----:B------:R-:W0:Y:S02]  /*0ff0*/  LDC.64 R2, c[0x0][0x380] ;  /* 0x0000e000ff027b82 */ /* 0x000e240000000a00 */
[----:B0-----:R-:W-:-:S05]  /*1000*/  IMAD.WIDE.U32 R2, R8, 0x4, R2 ;  /* 0x0000000408027825 */ /* 0x001fca00078e0002 */
        /* <DEDUP_REMOVED lines=16> */
[----:B--2---:R-:W-:Y:S01]  /*1110*/  FADD R9, R9, R12 ;  /* 0x0000000c09097221 */ /* 0x004fe20000000000 */
[----:B---3--:R-:W-:Y:S01]  /*1120*/  FADD R14, R11, R14 ;  /* 0x0000000e0b0e7221 */ /* 0x008fe20000000000 */
[----:B------:R-:W-:-:S03]  /*1130*/  HFMA2 R11, -RZ, RZ, 0, 0.00048828125 ;  /* 0x00001000ff0b7431 */ /* 0x000fc600000001ff */
[----:B------:R-:W-:Y:S01]  /*1140*/  FADD R14, R9, R14 ;  /* 0x0000000e090e7221 */ /* 0x000fe20000000000 */
[----:B------:R-:W-:Y:S01]  /*1150*/  IADD3 R9, P1, PT, R4, -0x1000, RZ ;  /* 0xfffff00004097810 */ /* 0x000fe20007f3e0ff */
[----:B----4-:R-:W-:-:S03]  /*1160*/  FADD R13, R13, R16 ;  /* 0x000000100d0d7221 */ /* 0x010fc60000000000 */
[----:B------:R-:W-:Y:S02]  /*1170*/  ISETP.GE.U32.AND P0, PT, R9, 0x1000, PT ;  /* 0x000010000900780c */ /* 0x000fe40003f06070 */
[----:B------:R-:W-:-:S04]  /*1180*/  IADD3.X R12, PT, PT, R0, -0x1, RZ, P1, !PT ;  /* 0xffffffff000c7810 */ /* 0x000fc80000ffe4ff */
[----:B------:R-:W-:Y:S01]  /*1190*/  ISETP.GE.U32.AND.EX P0, PT, R12, RZ, PT, P0 ;  /* 0x000000ff0c00720c */ /* 0x000fe20003f06100 */
        /* <DEDUP_REMOVED lines=11> */
[----:B------:R-:W-:Y:S01]  /*1250*/  IMAD.MOV.U32 R13, RZ, RZ, RZ ;  /* 0x000000ffff0d7224 */ /* 0x000fe200078e00ff */
[----:B------:R-:W-:Y:S06]  /*1260*/  @!P0 BRA `(.L_x_284) ;  /* 0x0000000000c08947 */ /* 0x000fec0003800000 */
[----:B------:R-:W0:Y:S01]  /*1270*/  LDC.64 R4, c[0x0][0x390] ;  /* 0x0000e400ff047b82 */ /* 0x000e220000000a00 */
[----:B------:R-:W-:Y:S01]  /*1280*/  MOV R11, 0x1000 ;  /* 0x00001000000b7802 */ /* 0x000fe20000000f00 */
[----:B------:R-:W-:-:S07]  /*1290*/  IMAD.MOV.U32 R13, RZ, RZ, RZ ;  /* 0x000000ffff0d7224 */ /* 0x000fce00078e00ff */
.L_x_286:
[----:B------:R-:W-:-:S04]  /*12a0*/  LEA R6, P0, R11, R2, 0x2 ;  /* 0x000000020b067211 */ /* 0x000fc800078010ff */
[----:B------:R-:W-:-:S05]  /*12b0*/  LEA.HI.X R7, R11, R3, R13, 0x2, P0 ;  /* 0x000000030b077211 */ /* 0x000fca00000f140d */
[----:B------:R-:W2:Y:S04]  /*12c0*/  LDG.E R0, desc[UR6][R6.64+0x2400] ;  /* 0x0024000606007981 */ /* 0x000ea8000c1e1900 */
[----:B------:R-:W2:Y:S04]  /*12d0*/  LDG.E R15, desc[UR6][R6.64+0x2800] ;  /* 0x00280006060f7981 */ /* 0x000ea8000c1e1900 */
        /* <DEDUP_REMOVED lines=13> */
[----:B------:R0:W5:Y:S02]  /*13b0*/  LDG.E R20, desc[UR6][R6.64+0x3c00] ;  /* 0x003c000606147981 */ /* 0x000164000c1e1900 */
[----:B0-----:R-:W-:-:S04]  /*13c0*/  IADD3 R6, P1, PT, -R11, R4, RZ ;  /* 0x000000040b067210 */ /* 0x001fc80007f3e1ff */
[----:B------:R-:W-:Y:S01]  /*13d0*/  ISETP.GE.U32.AND P0, PT, R6, 0x1000, PT ;  /* 0x000010000600780c */ /* 0x000fe20003f06070 */
[----:B--2---:R-:W-:Y:S01]  /*13e0*/  FADD R15, R0, R15 ;  /* 0x0000000f000f7221 */ /* 0x004fe20000000000 */
[----:B------:R-:W-:-:S04]  /*13f0*/  MOV R0, R5 ;  /* 0x0000000500007202 */ /* 0x000fc80000000f00 */
[----:B------:R-:W-:Y:S01]  /*1400*/  IADD3.X R6, PT, PT, ~R13, R0, RZ, P1, !PT ;  /* 0x000000000d067210 */ /* 0x000fe20000ffe5ff */
[----:B---3--:R-:W-:-:S03]  /*1410*/  FADD R10, R27, R10 ;  /* 0x0000000a1b0a7221 */ /* 0x008fc60000000000 */
[----:B------:R-:W-:Y:S01]  /*1420*/  ISETP.GE.U32.AND.EX P0, PT, R6, RZ, PT, P0 ;  /* 0x000000ff0600720c */ /* 0x000fe20003f06100 */
[----:B----4-:R-:W-:-:S04]  /*1430*/  FADD R29, R26, R29 ;  /* 0x0000001d1a1d7221 */ /* 0x010fc80000000000 */
[----:B------:R-:W-:Y:S01]  /*1440*/  FADD R10, R10, R29 ;  /* 0x0000001d0a0a7221 */ /* 0x000fe20000000000 */
[----:B-----5:R-:W-:Y:S01]  /*1450*/  FADD R24, R24, R25 ;  /* 0x0000001918187221 */ /* 0x020fe20000000000 */
[----:B------:R-:W-:-:S04]  /*1460*/  FADD R23, R23, R22 ;  /* 0x0000001617177221 */ /* 0x000fc80000000000 */
        /* <DEDUP_REMOVED lines=11> */
[----:B------:R-:W-:-:S05]  /*1520*/  IADD3 R11, P0, PT, R11, 0x1000, RZ ;  /* 0x000010000b0b7810 */ /* 0x000fca0007f1e0ff */
[----:B------:R-:W-:Y:S01]  /*1530*/  IMAD.X R13, RZ, RZ, R13, P0 ;  /* 0x000000ffff0d7224 */ /* 0x000fe200000e060d */
[----:B------:R-:W-:-:S04]  /*1540*/  ISETP.GT.U32.AND P0, PT, R11, R9, PT ;  /* 0x000000090b00720c */ /* 0x000fc80003f04070 */
[----:B------:R-:W-:-:S13]  /*1550*/  ISETP.GT.U32.AND.EX P0, PT, R13, R12, PT, P0 ;  /* 0x0000000c0d00720c */ /* 0x000fda0003f04100 */
[----:B------:R-:W-:Y:S05]  /*1560*/  @!P0 BRA `(.L_x_286) ;  /* 0xfffffffc004c8947 */ /* 0x000fea000383ffff */
.L_x_284:
[CC--:B------:R-:W-:Y:S01]  /*1570*/  IADD3 R3, PT, PT, -R11.reuse, R4.reuse, RZ ;  /* 0x000000040b037210 */ /* 0x0c0fe20007ffe1ff */
[----:B------:R-:W-:Y:S01]  /*1580*/  BSSY.RECONVERGENT B1, `(.L_x_285) ;  /* 0x0000080000017945 */ /* 0x000fe20003800200 */
[----:B------:R-:W-:Y:S02]  /*1590*/  ISETP.GE.U32.AND P1, PT, R11, R4, PT ;  /* 0x000000040b00720c */ /* 0x000fe40003f26070 */
[----:B------:R-:W-:-:S04]  /*15a0*/  ISETP.GE.AND P0, PT, R8, R3, PT ;  /* 0x000000030800720c */ /* 0x000fc80003f06270 */
[----:B------:R-:W-:-:S13]  /*15b0*/  ISETP.GE.U32.OR.EX P0, PT, R13, R0, P0, P1 ;  /* 0x000000000d00720c */ /* 0x000fda0000706510 */
[----:B------:R-:W-:Y:S05]  /*15c0*/  @P0 BRA `(.L_x_287) ;  /* 0x0000000400ec0947 */ /* 0x000fea0003800000 */
[----:B------:R-:W-:Y:S01]  /*15d0*/  LOP3.LUT R0, RZ, R8, RZ, 0x33, !PT ;  /* 0x00000008ff007212 */ /* 0x000fe200078e33ff */
[----:B------:R-:W-:Y:S03]  /*15e0*/  BSSY.RECONVERGENT B2, `(.L_x_288) ;  /* 0x0000038000027945 */ /* 0x000fe60003800200 */
[----:B------:R-:W-:-:S04]  /*15f0*/  IADD3 R0, PT, PT, -R11, R4, R0 ;  /* 0x000000040b007210 */ /* 0x000fc80007ffe100 */
[C---:B------:R-:W-:Y:S02]  /*1600*/  ISETP.GE.U32.AND P1, PT, R0.reuse, 0xf00, PT ;  /* 0x00000f000000780c */ /* 0x040fe40003f26070 */
[----:B------:R-:W-:Y:S02]  /*1610*/  LEA.HI R4, R0, 0x1, RZ, 0x18 ;  /* 0x0000000100047811 */ /* 0x000fe400078fc0ff */
[----:B------:R-:W-:Y:S02]  /*1620*/  MOV R0, R8 ;  /* 0x0000000800007202 */ /* 0x000fe40000000f00 */
[----:B------:R-:W-:-:S04]  /*1630*/  LOP3.LUT R24, R4, 0xf, RZ, 0xc0, !PT ;  /* 0x0000000f04187812 */ /* 0x000fc800078ec0ff */
[----:B------:R-:W-:-:S03]  /*1640*/  ISETP.NE.AND P0, PT, R24, RZ, PT ;  /* 0x000000ff1800720c */ /* 0x000fc60003f05270 */
[----:B------:R-:W-:Y:S10]  /*1650*/  @!P1 BRA `(.L_x_289) ;  /* 0x0000000000c09947 */ /* 0x000ff40003800000 */
[----:B------:R-:W0:Y:S01]  /*1660*/  LDCU.64 UR4, c[0x0][0x380] ;  /* 0x00007000ff0477ac */ /* 0x000e220008000a00 */
[----:B------:R-:W-:Y:S02]  /*1670*/  IADD3 R3, P1, PT, R8, R11, RZ ;  /* 0x0000000b08037210 */ /* 0x000fe40007f3e0ff */
[----:B------:R-:W-:-:S03]  /*1680*/  LOP3.LUT R9, R4, 0x1fffff0, RZ, 0xc0, !PT ;  /* 0x01fffff004097812 */ /* 0x000fc600078ec0ff */
[----:B------:R-:W-:Y:S01]  /*1690*/  IMAD.X R0, RZ, RZ, R13, P1 ;  /* 0x000000ffff007224 */ /* 0x000fe200008e060d */
[----:B------:R-:W-:Y:S02]  /*16a0*/  IADD3 R9, PT, PT, -R9, RZ, RZ ;  /* 0x000000ff09097210 */ /* 0x000fe40007ffe1ff */
[----:B0-----:R-:W-:-:S04]  /*16b0*/  LEA R2, P2, R3, UR4, 0x2 ;  /* 0x0000000403027c11 */ /* 0x001fc8000f8410ff */
[----:B------:R-:W-:Y:S02]  /*16c0*/  IADD3 R2, P1, PT, R2, 0x2000, RZ ;  /* 0x0000200002027810 */ /* 0x000fe40007f3e0ff */
[----:B------:R-:W-:Y:S02]  /*16d0*/  LEA.HI.X R3, R3, UR5, R0, 0x2, P2 ;  /* 0x0000000503037c11 */ /* 0x000fe400090f1400 */
[----:B------:R-:W-:-:S03]  /*16e0*/  MOV R0, R8 ;  /* 0x0000000800007202 */ /* 0x000fc60000000f00 */
[----:B------:R-:W-:-:S07]  /*16f0*/  IMAD.X R3, RZ, RZ, R3, P1 ;  /* 0x000000ffff037224 */ /* 0x000fce00008e0603 */
.L_x_290:
        /* <DEDUP_REMOVED lines=16> */
[----:B------:R-:W-:Y:S01]  /*1800*/  IADD3 R9, PT, PT, R9, 0x10, RZ ;  /* 0x0000001009097810 */ /* 0x000fe20007ffe0ff */
[----:B------:R-:W-:-:S03]  /*1810*/  VIADD R0, R0, 0x1000 ;  /* 0x0000100000007836 */ /* 0x000fc60000000000 */
[----:B------:R-:W-:Y:S02]  /*1820*/  ISETP.NE.AND P1, PT, R9, RZ, PT ;  /* 0x000000ff0900720c */ /* 0x000fe40003f25270 */
[----:B0-----:R-:W-:-:S04]  /*1830*/  IADD3 R2, P2, PT, R2, 0x4000, RZ ;  /* 0x0000400002027810 */ /* 0x001fc80007f5e0ff */
[----:B------:R-:W-:Y:S01]  /*1840*/  IADD3.X R3, PT, PT, RZ, R3, RZ, P2, !PT ;  /* 0x00000003ff037210 */ /* 0x000fe200017fe4ff */
        /* <DEDUP_REMOVED lines=17> */
.L_x_289:
[----:B------:R-:W-:Y:S05]  /*1960*/  BSYNC.RECONVERGENT B2 ;  /* 0x0000000000027941 */ /* 0x000fea0003800200 */
.L_x_288:
        /* <DEDUP_REMOVED lines=8> */
[----:B------:R-:W-:Y:S02]  /*19f0*/  IADD3.X R6, PT, PT, RZ, R13, RZ, P0, !PT ;  /* 0x0000000dff067210 */ /* 0x000fe400007fe4ff */
        /* <DEDUP_REMOVED lines=10> */
[----:B------:R-:W-:Y:S01]  /*1aa0*/  IADD3 R0, PT, PT, R0, 0x800, RZ ;  /* 0x0000080000007810 */ /* 0x000fe20007ffe0ff */
        /* <DEDUP_REMOVED lines=8> */
.L_x_292:
[----:B------:R-:W-:Y:S05]  /*1b30*/  BSYNC.RECONVERGENT B2 ;  /* 0x0000000000027941 */ /* 0x000fea0003800200 */
.L_x_291:
        /* <DEDUP_REMOVED lines=15> */
[----:B------:R-:W-:Y:S01]  /*1c30*/  IADD3 R0, PT, PT, R0, 0x400, RZ ;  /* 0x0000040000007810 */ /* 0x000fe20007ffe0ff */
[----:B--2---:R-:W-:-:S04]  /*1c40*/  FADD R5, R10, R5 ;  /* 0x000000050a057221 */ /* 0x004fc80000000000 */
[----:B---3--:R-:W-:-:S04]  /*1c50*/  FADD R4, R5, R4 ;  /* 0x0000000405047221 */ /* 0x008fc80000000000 */
[----:B----4-:R-:W-:-:S04]  /*1c60*/  FADD R4, R4, R7 ;  /* 0x0000000704047221 */ /* 0x010fc80000000000 */
[----:B-----5:R-:W-:-:S07]  /*1c70*/  FADD R10, R4, R9 ;  /* 0x00000009040a7221 */ /* 0x020fce0000000000 */
.L_x_294:
[----:B------:R-:W-:Y:S05]  /*1c80*/  BSYNC.RECONVERGENT B2 ;  /* 0x0000000000027941 */ /* 0x000fea0003800200 */
.L_x_293:
[----:B------:R-:W-:Y:S05]  /*1c90*/  @!P1 BRA `(.L_x_287) ;  /* 0x0000000000389947 */ /* 0x000fea0003800000 */
[----:B------:R-:W0:Y:S01]  /*1ca0*/  LDCU.64 UR4, c[0x0][0x380] ;  /* 0x00007000ff0477ac */ /* 0x000e220008000a00 */
[----:B------:R-:W-:Y:S01]  /*1cb0*/  IADD3 R5, P0, PT, R0, R11, RZ ;  /* 0x0000000b00057210 */ /* 0x000fe20007f1e0ff */
[----:B------:R-:W-:-:S03]  /*1cc0*/  IMAD.MOV R0, RZ, RZ, -R6 ;  /* 0x000000ffff007224 */ /* 0x000fc600078e0a06 */
[----:B------:R-:W-:Y:S02]  /*1cd0*/  IADD3.X R4, PT, PT, RZ, R13, RZ, P0, !PT ;  /* 0x0000000dff047210 */ /* 0x000fe400007fe4ff */
[----:B0-----:R-:W-:-:S04]  /*1ce0*/  LEA R2, P1, R5, UR4, 0x2 ;  /* 0x0000000405027c11 */ /* 0x001fc8000f8210ff */
[----:B------:R-:W-:-:S09]  /*1cf0*/  LEA.HI.X R5, R5, UR5, R4, 0x2, P1 ;  /* 0x0000000505057c11 */ /* 0x000fd200088f1404 */
.L_x_295:
[----:B------:R-:W-:-:S06]  /*1d00*/  MOV R3, R5 ;  /* 0x0000000500037202 */ /* 0x000fcc0000000f00 */
[----:B------:R0:W2:Y:S01]  /*1d10*/  LDG.E R3, desc[UR6][R2.64] ;  /* 0x0000000602037981 */ /* 0x0000a2000c1e1900 */
[----:B------:R-:W-:-:S04]  /*1d20*/  IADD3 R0, PT, PT, R0, 0x1, RZ ;  /* 0x0000000100007810 */ /* 0x000fc80007ffe0ff */
[----:B------:R-:W-:Y:S02]  /*1d30*/  ISETP.NE.AND P0, PT, R0, RZ, PT ;  /* 0x000000ff0000720c */ /* 0x000fe40003f05270 */
[----:B0-----:R-:W-:-:S05]  /*1d40*/  IADD3 R2, P1, PT, R2, 0x400, RZ ;  /* 0x0000040002027810 */ /* 0x001fca0007f3e0ff */
[----:B------:R-:W-:Y:S02]  /*1d50*/  IMAD.X R5, RZ, RZ, R5, P1 ;  /* 0x000000ffff057224 */ /* 0x000fe400008e0605 */
[----:B--2---:R-:W-:-:S04]  /*1d60*/  FADD R10, R3, R10 ;  /* 0x0000000a030a7221 */ /* 0x004fc80000000000 */
[----:B------:R-:W-:Y:S05]  /*1d70*/  @P0 BRA `(.L_x_295) ;  /* 0xfffffffc00e00947 */ /* 0x000fea000383ffff */
.L_x_287:
[----:B------:R-:W-:Y:S05]  /*1d80*/  BSYNC.RECONVERGENT B1 ;  /* 0x0000000000017941 */ /* 0x000fea0003800200 */
.L_x_285:
[----:B------:R-:W0:Y:S01]  /*1d90*/  S2R R6, SR_LANEID ;  /* 0x0000000000067919 */ /* 0x000e220000000000 */
[----:B------:R-:W-:Y:S02]  /*1da0*/  MOV R3, R10 ;  /* 0x0000000a00037202 */ /* 0x000fe40000000f00 */
[----:B------:R-:W-:-:S03]  /*1db0*/  ISETP.NE.AND P5, PT, R8, RZ, PT ;  /* 0x000000ff0800720c */ /* 0x000fc60003fa5270 */
        /* <DEDUP_REMOVED lines=39> */
.L_x_283:
[----:B------:R-:W-:Y:S05]  /*2030*/  BSYNC.RECONVERGENT B0 ;  /* 0x0000000000007941 */ /* 0x000fea0003800200 */
.L_x_268:
[----:B------:R-:W-:Y:S05]  /*2040*/  @P5 EXIT ;  /* 0x000000000000594d */ /* 0x000fea0003800000 */
[----:B01----:R-:W0:Y:S01]  /*2050*/  LDC.64 R2, c[0x0][0x388] ;  /* 0x0000e200ff027b82 */ /* 0x003e220000000a00 */
[----:B------:R-:W2:Y:S02]  /*2060*/  LDCU UR4, c[0x0][0x39c] ;  /* 0x00007380ff0477ac */ /* 0x000ea40008000800 */
[----:B--2---:R-:W-:-:S05]  /*2070*/  FADD R5, R8, UR4 ;  /* 0x0000000408057e21 */ /* 0x004fca0008000000 */
[----:B0-----:R-:W-:Y:S01]  /*2080*/  STG.E desc[UR6][R2.64], R5 ;  /* 0x0000000502007986 */ /* 0x001fe2000c101906 */
[----:B------:R-:W-:Y:S05]  /*2090*/  EXIT ;  /* 0x000000000000794d */ /* 0x000fea0003800000 */
.L_x_296:
        /* <DEDUP_REMOVED lines=14> */
.L_x_593:


//--------------------- .text._ZN3cub18CUB_300001_SM_10006detail6reduce28DeviceReduceSingleTileKernelINS2_10policy_hubIfjN4cuda3std3__44plusIfEEE10Policy1000EPfSC_iS9_ffNS7_10__identityEEEvT0_T1_T2_T3_T4_T6_ --------------------------
	.section	.text._ZN3cub18CUB_300001_SM_10006detail6reduce28DeviceReduceSingleTileKernelINS2_10policy_hubIfjN4cuda3std3__44plusIfEEE10Policy1000EPfSC_iS9_ffNS7_10__identityEEEvT0_T1_T2_T3_T4_T6_,"ax",@progbits
	.align	128
        .global         _ZN3cub18CUB_300001_SM_10006detail6reduce28DeviceReduceSingleTileKernelINS2_10policy_hubIfjN4cuda3std3__44plusIfEEE10Policy1000EPfSC_iS9_ffNS7_10__identityEEEvT0_T1_T2_T3_T4_T6_
        .type           _ZN3cub18CUB_300001_SM_10006detail6reduce28DeviceReduceSingleTileKernelINS2_10policy_hubIfjN4cuda3std3__44plusIfEEE10Policy1000EPfSC_iS9_ffNS7_10__identityEEEvT0_T1_T2_T3_T4_T6_,@function
        .size           _ZN3cub18CUB_300001_SM_10006detail6reduce28DeviceReduceSingleTileKernelINS2_10policy_hubIfjN4cuda3std3__44plusIfEEE10Policy1000EPfSC_iS9_ffNS7_10__identityEEEvT0_T1_T2_T3_T4_T6_,(.L_x_594 - _ZN3cub18CUB_300001_SM_10006detail6reduce28DeviceReduceSingleTileKernelINS2_10policy_hubIfjN4cuda3std3__44plusIfEEE10Policy1000EPfSC_iS9_ffNS7_10__identityEEEvT0_T1_T2_T3_T4_T6_)
        .other          _ZN3cub18CUB_300001_SM_10006detail6reduce28DeviceReduceSingleTileKernelINS2_10policy_hubIfjN4cuda3std3__44plusIfEEE10Policy1000EPfSC_iS9_ffNS7_10__identityEEEvT0_T1_T2_T3_T4_T6_,@"STO_CUDA_ENTRY STV_DEFAULT"
_ZN3cub18CUB_300001_SM_10006detail6reduce28DeviceReduceSingleTileKernelINS2_10policy_hubIfjN4cuda3std3__44plusIfEEE10Policy1000EPfSC_iS9_ffNS7_10__identityEEEvT0_T1_T2_T3_T4_T6_:
.text._ZN3cub18CUB_300001_SM_10006detail6reduce28DeviceReduceSingleTileKernelINS2_10policy_hubIfjN4cuda3std3__44plusIfEEE10Policy1000EPfSC_iS9_ffNS7_10__identityEEEvT0_T1_T2_T3_T4_T6_:
        /* <DEDUP_REMOVED lines=13> */
.L_x_297:
        /* <DEDUP_REMOVED lines=16> */
.L_x_302:
[----:B------:R-:W-:Y:S05]  /*01d0*/  BSYNC.RECONVERGENT B1 ;  /* 0x0000000000017941 */ /* 0x000fea0003800200 */
.L_x_301:
        /* <DEDUP_REMOVED lines=16> */
.L_x_307:
        /* <DEDUP_REMOVED lines=9> */
.L_x_306:
[----:B------:R-:W-:Y:S05]  /*0370*/  BSYNC.RECONVERGENT B2 ;  /* 0x0000000000027941 */ /* 0x000fea0003800200 */
.L_x_305:
        /* <DEDUP_REMOVED lines=8> */
.L_x_310:
        /* <DEDUP_REMOVED lines=43> */
.L_x_309:
[----:B------:R-:W-:Y:S05]  /*06b0*/  BSYNC.RECONVERGENT B2 ;  /* 0x0000000000027941 */ /* 0x000fea0003800200 */
.L_x_308:
        /* <DEDUP_REMOVED lines=26> */
.L_x_312:
[----:B------:R-:W-:Y:S05]  /*0860*/  BSYNC.RECONVERGENT B2 ;  /* 0x0000000000027941 */ /* 0x000fea0003800200 */
.L_x_311:
        /* <DEDUP_REMOVED lines=12> */
.L_x_304:
[----:B------:R-:W-:Y:S05]  /*0930*/  BSYNC.RECONVERGENT B1 ;  /* 0x0000000000017941 */ /* 0x000fea0003800200 */
.L_x_303:
        /* <DEDUP_REMOVED lines=10> */
[----:B------:R-:W1:Y:S06]  /*09e0*/  SHFL.DOWN PT, R3, R0, 0x2, 0x1f ;  /* 0x08401f0000037f89 */ /* 0x000e6c00000e0000 */
[----:B------:R-:W2:Y:S01]  /*09f0*/  @!P1 S2R R6, SR_CgaCtaId ;  /* 0x0000000000069919 */ /* 0x000ea20000008800 */
[----:B0-----:R-:W-:Y:S02]  /*0a00*/  @!P1 MOV R5, 0x400 ;  /* 0x0000040000059802 */ /* 0x001fe40000000f00 */
[----:B------:R-:W-:-:S04]  /*0a10*/  @!P1 SHF.R.U32.HI R4, RZ, 0x3, R2 ;  /* 0x00000003ff049819 */ /* 0x000fc80000011602 */
[----:B------:R-:W-:Y:S01]  /*0a20*/  @!P1 LOP3.LUT R4, R4, 0x7c, RZ, 0xc0, !PT ;  /* 0x0000007c04049812 */ /* 0x000fe200078ec0ff */
[----:B-1----:R-:W-:Y:S01]  /*0a30*/  @!P0 FADD R0, R0, R3 ;  /* 0x0000000300008221 */ /* 0x002fe20000000000 */
[----:B------:R-:W-:-:S04]  /*0a40*/  ISETP.GT.AND P0, PT, R8, 0x1b, PT ;  /* 0x0000001b0800780c */ /* 0x000fc80003f04270 */
[----:B------:R-:W0:Y:S01]  /*0a50*/  SHFL.DOWN PT, R3, R0, 0x4, 0x1f ;  /* 0x08801f0000037f89 */ /* 0x000e2200000e0000 */
[----:B--2---:R-:W-:-:S04]  /*0a60*/  @!P1 LEA R5, R6, R5, 0x18 ;  /* 0x0000000506059211 */ /* 0x004fc800078ec0ff */
        /* <DEDUP_REMOVED lines=16> */
[----:B0-----:R-:W0:Y:S04]  /*0b70*/  LDS.128 R4, [UR4+0x10] ;  /* 0x00001004ff047984 */ /* 0x001e280008000c00 */
[----:B------:R-:W1:Y:S04]  /*0b80*/  LDS.128 R12, [UR4+0x20] ;  /* 0x00002004ff0c7984 */ /* 0x000e680008000c00 */
[----:B------:R-:W2:Y:S04]  /*0b90*/  LDS.128 R8, [UR4+0x30] ;  /* 0x00003004ff087984 */ /* 0x000ea80008000c00 */
[----:B------:R-:W3:Y:S01]  /*0ba0*/  LDS.128 R16, [UR4+0x40] ;  /* 0x00004004ff107984 */ /* 0x000ee20008000c00 */
[----:B0-----:R-:W-:-:S04]  /*0bb0*/  FADD R5, R0, R5 ;  /* 0x0000000500057221 */ /* 0x001fc80000000000 */
[----:B------:R-:W-:-:S04]  /*0bc0*/  FADD R6, R5, R6 ;  /* 0x0000000605067221 */ /* 0x000fc80000000000 */
[----:B------:R-:W-:-:S04]  /*0bd0*/  FADD R7, R6, R7 ;  /* 0x0000000706077221 */ /* 0x000fc80000000000 */
[----:B-1----:R-:W-:-:S04]  /*0be0*/  FADD R12, R7, R12 ;  /* 0x0000000c070c7221 */ /* 0x002fc80000000000 */
[----:B------:R-:W-:-:S04]  /*0bf0*/  FADD R13, R12, R13 ;  /* 0x0000000d0c0d7221 */ /* 0x000fc80000000000 */
[----:B------:R-:W-:-:S04]  /*0c00*/  FADD R14, R13, R14 ;  /* 0x0000000e0d0e7221 */ /* 0x000fc80000000000 */
[----:B------:R-:W-:-:S04]  /*0c10*/  FADD R15, R14, R15 ;  /* 0x0000000f0e0f7221 */ /* 0x000fc80000000000 */
[----:B--2---:R-:W-:-:S04]  /*0c20*/  FADD R8, R15, R8 ;  /* 0x000000080f087221 */ /* 0x004fc80000000000 */
[----:B------:R-:W-:-:S04]  /*0c30*/  FADD R9, R8, R9 ;  /* 0x0000000908097221 */ /* 0x000fc80000000000 */
[----:B------:R-:W-:-:S04]  /*0c40*/  FADD R10, R9, R10 ;  /* 0x0000000a090a7221 */ /* 0x000fc80000000000 */
[----:B------:R-:W-:-:S04]  /*0c50*/  FADD R11, R10, R11 ;  /* 0x0000000b0a0b7221 */ /* 0x000fc80000000000 */
[----:B---3--:R-:W-:-:S04]  /*0c60*/  FADD R16, R11, R16 ;  /* 0x000000100b107221 */ /* 0x008fc80000000000 */
[----:B------:R-:W-:-:S04]  /*0c70*/  FADD R17, R16, R17 ;  /* 0x0000001110117221 */ /* 0x000fc80000000000 */
[----:B------:R-:W-:-:S04]  /*0c80*/  FADD R18, R17, R18 ;  /* 0x0000001211127221 */ /* 0x000fc80000000000 */
[----:B------:R-:W-:Y:S01]  /*0c90*/  FADD R0, R18, R19 ;  /* 0x0000001312007221 */ /* 0x000fe20000000000 */
[----:B------:R-:W-:Y:S06]  /*0ca0*/  BRA `(.L_x_314) ;  /* 0x0000003400707947 */ /* 0x000fec0003800000 */
.L_x_313:
        /* <DEDUP_REMOVED lines=23> */
[-C--:B------:R-:W-:Y:S02]  /*0e20*/  ISETP.GT.AND P0, PT, R5, R4.reuse, PT ;  /* 0x000000040500720c */ /* 0x080fe40003f04270 */
[----:B------:R-:W-:Y:S02]  /*0e30*/  IADD3 R5, PT, PT, R9, 0x10, RZ ;  /* 0x0000001009057810 */ /* 0x000fe40007ffe0ff */
        /* <DEDUP_REMOVED lines=21> */
[----:B----4-:R-:W1:Y:S04]  /*0f90*/  LDS.128 R4, [UR4+0x20] ;  /* 0x00002004ff047984 */ /* 0x010e680008000c00 */
[----:B------:R-:W2:Y:S04]  /*0fa0*/  LDS.128 R8, [UR4+0x30] ;  /* 0x00003004ff087984 */ /* 0x000ea80008000c00 */
[----:B------:R-:W3:Y:S01]  /*0fb0*/  LDS.128 R12, [UR4+0x40] ;  /* 0x00004004ff0c7984 */ /* 0x000ee20008000c00 */
[----:B0-----:R-:W-:Y:S01]  /*0fc0*/  @P2 FADD R0, R0, R17 ;  /* 0x0000001100002221 */ /* 0x001fe20000000000 */
[----:B------:R-:W-:-:S03]  /*0fd0*/  ISETP.GT.AND P2, PT, R3, 0x80, PT ;  /* 0x000000800300780c */ /* 0x000fc60003f44270 */
[----:B------:R-:W-:Y:S01]  /*0fe0*/  @P3 FADD R0, R0, R18 ;  /* 0x0000001200003221 */ /* 0x000fe20000000000 */
[----:B------:R-:W-:-:S03]  /*0ff0*/  ISETP.GT.AND P3, PT, R3, 0xa0, PT ;  /* 0x000000a00300780c */ /* 0x000fc60003f64270 */
[----:B------:R-:W-:Y:S01]  /*1000*/  @P1 FADD R0, R0, R19 ;  /* 0x0000001300001221 */ /* 0x000fe20000000000 */
[----:B------:R-:W-:-:S05]  /*1010*/  ISETP.GT.AND P1, PT, R3, 0xe0, PT ;  /* 0x000000e00300780c */ /* 0x000fca0003f24270 */
[----:B-1----:R-:W-:Y:S01]  /*1020*/  @P2 FADD R0, R0, R4 ;  /* 0x0000000400002221 */ /* 0x002fe20000000000 */
[----:B------:R-:W-:-:S03]  /*1030*/  ISETP.GT.AND P2, PT, R3, 0x100, PT ;  /* 0x000001000300780c */ /* 0x000fc60003f44270 */
[----:B------:R-:W-:Y:S01]  /*1040*/  @P3 FADD R0, R0, R5 ;  /* 0x0000000500003221 */ /* 0x000fe20000000000 */
[----:B------:R-:W-:-:S03]  /*1050*/  ISETP.GT.AND P3, PT, R3, 0x120, PT ;  /* 0x000001200300780c */ /* 0x000fc60003f64270 */
[----:B------:R-:W-:Y:S01]  /*1060*/  @P4 FADD R0, R0, R6 ;  /* 0x0000000600004221 */ /* 0x000fe20000000000 */
[----:B------:R-:W-:-:S03]  /*1070*/  ISETP.GT.AND P4, PT, R3, 0x140, PT ;  /* 0x000001400300780c */ /* 0x000fc60003f84270 */
[----:B------:R-:W-:Y:S01]  /*1080*/  @P1 FADD R0, R0, R7 ;  /* 0x0000000700001221 */ /* 0x000fe20000000000 */
[----:B------:R-:W-:-:S03]  /*1090*/  ISETP.GT.AND P1, PT, R3, 0x160, PT ;  /* 0x000001600300780c */ /* 0x000fc60003f24270 */
[----:B--2---:R-:W-:Y:S01]  /*10a0*/  @P2 FADD R0, R0, R8 ;  /* 0x0000000800002221 */ /* 0x004fe20000000000 */
[----:B------:R-:W-:-:S03]  /*10b0*/  ISETP.GT.AND P2, PT, R3, 0x180, PT ;  /* 0x000001800300780c */ /* 0x000fc60003f44270 */
[----:B------:R-:W-:Y:S01]  /*10c0*/  @P3 FADD R0, R0, R9 ;  /* 0x0000000900003221 */ /* 0x000fe20000000000 */
[----:B------:R-:W-:-:S03]  /*10d0*/  ISETP.GT.AND P3, PT, R3, 0x1a0, PT ;  /* 0x000001a00300780c */ /* 0x000fc60003f64270 */
[----:B------:R-:W-:Y:S01]  /*10e0*/  @P4 FADD R0, R0, R10 ;  /* 0x0000000a00004221 */ /* 0x000fe20000000000 */
[----:B------:R-:W-:-:S03]  /*10f0*/  ISETP.GT.AND P4, PT, R3, 0x1c0, PT ;  /* 0x000001c00300780c */ /* 0x000fc60003f84270 */
[----:B------:R-:W-:Y:S01]  /*1100*/  @P1 FADD R0, R0, R11 ;  /* 0x0000000b00001221 */ /* 0x000fe20000000000 */
[----:B------:R-:W-:-:S03]  /*1110*/  ISETP.GT.AND P1, PT, R3, 0x1e0, PT ;  /* 0x000001e00300780c */ /* 0x000fc60003f24270 */
[----:B---3--:R-:W-:-:S04]  /*1120*/  @P2 FADD R0, R0, R12 ;  /* 0x0000000c00002221 */ /* 0x008fc80000000000 */
[----:B------:R-:W-:-:S04]  /*1130*/  @P3 FADD R0, R0, R13 ;  /* 0x0000000d00003221 */ /* 0x000fc80000000000 */
[----:B------:R-:W-:-:S04]  /*1140*/  @P4 FADD R0, R0, R14 ;  /* 0x0000000e00004221 */ /* 0x000fc80000000000 */
[----:B------:R-:W-:Y:S01]  /*1150*/  @P1 FADD R0, R0, R15 ;  /* 0x0000000f00001221 */ /* 0x000fe20000000000 */
[----:B------:R-:W-:Y:S06]  /*1160*/  BRA `(.L_x_314) ;  /* 0x0000003000407947 */ /* 0x000fec0003800000 */
.L_x_300:
[----:B------:R-:W0:Y:S01]  /*1170*/  S2R R2, SR_TID.X ;  /* 0x0000000000027919 */ /* 0x000e220000002100 */
[----:B------:R-:W1:Y:S01]  /*1180*/  LDC.64 R4, c[0x0][0x380] ;  /* 0x0000e000ff047b82 */ /* 0x000e620000000a00 */
[----:B0-----:R-:W-:-:S05]  /*1190*/  SHF.L.U32 R7, R2, 0x1, RZ ;  /* 0x0000000102077819 */ /* 0x001fca00000006ff */
[----:B-1----:R-:W-:-:S05]  /*11a0*/  IMAD.WIDE.U32 R4, R7, 0x4, R4 ;  /* 0x0000000407047825 */ /* 0x002fca00078e0004 */
[----:B------:R-:W2:Y:S04]  /*11b0*/  LDG.E.64.CONSTANT R14, desc[UR6][R4.64] ;  /* 0x00000006040e7981 */ /* 0x000ea8000c1e9b00 */
[----:B------:R-:W3:Y:S04]  /*11c0*/  LDG.E.64.CONSTANT R16, desc[UR6][R4.64+0x1000] ;  /* 0x0010000604107981 */ /* 0x000ee8000c1e9b00 */
[----:B------:R-:W4:Y:S04]  /*11d0*/  LDG.E.64.CONSTANT R18, desc[UR6][R4.64+0x2000] ;  /* 0x0020000604127981 */ /* 0x000f28000c1e9b00 */
[----:B------:R-:W5:Y:S04]  /*11e0*/  LDG.E.64.CONSTANT R20, desc[UR6][R4.64+0x3000] ;  /* 0x0030000604147981 */ /* 0x000f68000c1e9b00 */
[----:B------:R-:W5:Y:S04]  /*11f0*/  LDG.E.64.CONSTANT R12, desc[UR6][R4.64+0x4000] ;  /* 0x00400006040c7981 */ /* 0x000f68000c1e9b00 */
[----:B------:R-:W5:Y:S04]  /*1200*/  LDG.E.64.CONSTANT R10, desc[UR6][R4.64+0x5000] ;  /* 0x00500006040a7981 */ /* 0x000f68000c1e9b00 */
[----:B------:R-:W5:Y:S04]  /*1210*/  LDG.E.64.CONSTANT R6, desc[UR6][R4.64+0x6000] ;  /* 0x0060000604067981 */ /* 0x000f68000c1e9b00 */
[----:B------:R-:W5:Y:S01]  /*1220*/  LDG.E.64.CONSTANT R8, desc[UR6][R4.64+0x7000] ;  /* 0x0070000604087981 */ /* 0x000f62000c1e9b00 */
[----:B------:R-:W-:Y:S01]  /*1230*/  ISETP.GE.U32.AND P0, PT, R3, 0x4000, PT ;  /* 0x000040000300780c */ /* 0x000fe20003f06070 */
[----:B--2---:R-:W-:Y:S01]  /*1240*/  FADD R14, R14, R15 ;  /* 0x0000000f0e0e7221 */ /* 0x004fe20000000000 */
[----:B---3--:R-:W-:Y:S01]  /*1250*/  FADD R17, R16, R17 ;  /* 0x0000001110117221 */ /* 0x008fe20000000000 */
[----:B----4-:R-:W-:-:S03]  /*1260*/  FADD R18, R18, R19 ;  /* 0x0000001312127221 */ /* 0x010fc60000000000 */
[----:B------:R-:W-:Y:S01]  /*1270*/  FADD R14, R14, R17 ;  /* 0x000000110e0e7221 */ /* 0x000fe20000000000 */
[----:B-----5:R-:W-:Y:S01]  /*1280*/  FADD R21, R20, R21 ;  /* 0x0000001514157221 */ /* 0x020fe20000000000 */
[----:B------:R-:W-:Y:S02]  /*1290*/  HFMA2 R20, -RZ, RZ, 0, 0.0078125 ;  /* 0x00002000ff147431 */ /* 0x000fe400000001ff */
[----:B------:R-:W-:Y:S01]  /*12a0*/  FADD R12, R12, R13 ;  /* 0x0000000d0c0c7221 */ /* 0x000fe20000000000 */
[----:B------:R-:W-:Y:S01]  /*12b0*/  FADD R21, R18, R21 ;  /* 0x0000001512157221 */ /* 0x000fe20000000000 */
[----:B------:R-:W-:-:S03]  /*12c0*/  FADD R11, R10, R11 ;  /* 0x0000000b0a0b7221 */ /* 0x000fc60000000000 */
[----:B------:R-:W-:Y:S01]  /*12d0*/  FADD R14, R14, R21 ;  /* 0x000000150e0e7221 */ /* 0x000fe20000000000 */
[----:B------:R-:W-:Y:S01]  /*12e0*/  FADD R6, R6, R7 ;  /* 0x0000000706067221 */ /* 0x000fe20000000000 */
[----:B------:R-:W-:Y:S01]  /*12f0*/  FADD R11, R12, R11 ;  /* 0x0000000b0c0b7221 */ /* 0x000fe20000000000 */
[----:B------:R-:W-:-:S04]  /*1300*/  FADD R9, R8, R9 ;  /* 0x0000000908097221 */ /* 0x000fc80000000000 */
[----:B------:R-:W-:-:S04]  /*1310*/  FADD R6, R6, R9 ;  /* 0x0000000906067221 */ /* 0x000fc80000000000 */
[----:B------:R-:W-:-:S04]  /*1320*/  FADD R11, R11, R6 ;  /* 0x000000060b0b7221 */ /* 0x000fc80000000000 */
[----:B------:R-:W-:Y:S01]  /*1330*/  FADD R0, R14, R11 ;  /* 0x0000000b0e007221 */ /* 0x000fe20000000000 */
[----:B------:R-:W-:Y:S06]  /*1340*/  @!P0 BRA `(.L_x_315) ;  /* 0x00000000008c8947 */ /* 0x000fec0003800000 */
[----:B------:R-:W0:Y:S01]  /*1350*/  LDC R24, c[0x0][0x390] ;  /* 0x0000e400ff187b82 */ /* 0x000e220000000800 */
[----:B------:R-:W-:Y:S02]  /*1360*/  IADD3 R21, PT, PT, R3, -0x2000, RZ ;  /* 0xffffe00003157810 */ /* 0x000fe40007ffe0ff */
[----:B------:R-:W-:-:S07]  /*1370*/  MOV R20, 0x2000 ;  /* 0x0000200000147802 */ /* 0x000fce0000000f00 */
.L_x_317:
[----:B------:R-:W-:-:S05]  /*1380*/  IMAD.WIDE R26, R20, 0x4, R4 ;  /* 0x00000004141a7825 */ /* 0x000fca00078e0204 */
[----:B------:R-:W2:Y:S04]  /*1390*/  LDG.E.64.CONSTANT R14, desc[UR6][R26.64+0x6000] ;  /* 0x006000061a0e7981 */ /* 0x000ea8000c1e9b00 */
[----:B------:R-:W2:Y:S04]  /*13a0*/  LDG.E.64.CONSTANT R6, desc[UR6][R26.64+0x7000] ;  /* 0x007000061a067981 */ /* 0x000ea8000c1e9b00 */
[----:B------:R-:W3:Y:S04]  /*13b0*/  LDG.E.64.CONSTANT R22, desc[UR6][R26.64] ;  /* 0x000000061a167981 */ /* 0x000ee8000c1e9b00 */
[----:B------:R-:W4:Y:S04]  /*13c0*/  LDG.E.64.CONSTANT R18, desc[UR6][R26.64+0x1000] ;  /* 0x001000061a127981 */ /* 0x000f28000c1e9b00 */
[----:B------:R-:W5:Y:S04]  /*13d0*/  LDG.E.64.CONSTANT R16, desc[UR6][R26.64+0x2000] ;  /* 0x002000061a107981 */ /* 0x000f68000c1e9b00 */
[----:B------:R-:W5:Y:S04]  /*13e0*/  LDG.E.64.CONSTANT R12, desc[UR6][R26.64+0x3000] ;  /* 0x003000061a0c7981 */ /* 0x000f68000c1e9b00 */
[----:B------:R-:W5:Y:S04]  /*13f0*/  LDG.E.64.CONSTANT R10, desc[UR6][R26.64+0x4000] ;  /* 0x004000061a0a7981 */ /* 0x000f68000c1e9b00 */
[----:B------:R-:W5:Y:S01]  /*1400*/  LDG.E.64.CONSTANT R8, desc[UR6][R26.64+0x5000] ;  /* 0x005000061a087981 */ /* 0x000f62000c1e9b00 */
[----:B0-----:R-:W-:Y:S01]  /*1410*/  MOV R3, R24 ;  /* 0x0000001800037202 */ /* 0x001fe20000000f00 */
[----:B--2---:R-:W-:-:S03]  /*1420*/  FADD R15, R15, R6 ;  /* 0x000000060f0f7221 */ /* 0x004fc60000000000 */
[----:B------:R-:W-:Y:S01]  /*1430*/  IADD3 R6, PT, PT, -R20, R3, RZ ;  /* 0x0000000314067210 */ /* 0x000fe20007ffe1ff */
[----:B---3--:R-:W-:-:S03]  /*1440*/  FADD R0, R22, R0 ;  /* 0x0000000016007221 */ /* 0x008fc60000000000 */
[----:B------:R-:W-:Y:S01]  /*1450*/  ISETP.GE.AND P0, PT, R6, 0x2000, PT ;  /* 0x000020000600780c */ /* 0x000fe20003f06270 */
[----:B----4-:R-:W-:Y:S01]  /*1460*/  FADD R23, R23, R18 ;  /* 0x0000001217177221 */ /* 0x010fe20000000000 */
[----:B-----5:R-:W-:Y:S01]  /*1470*/  FADD R18, R19, R16 ;  /* 0x0000001013127221 */ /* 0x020fe20000000000 */
[----:B------:R-:W-:Y:S01]  /*1480*/  FADD R17, R17, R12 ;  /* 0x0000000c11117221 */ /* 0x000fe20000000000 */
[----:B------:R-:W-:Y:S01]  /*1490*/  FADD R12, R13, R10 ;  /* 0x0000000a0d0c7221 */ /* 0x000fe20000000000 */
[----:B------:R-:W-:Y:S01]  /*14a0*/  FADD R11, R11, R8 ;  /* 0x000000080b0b7221 */ /* 0x000fe20000000000 */
[----:B------:R-:W-:Y:S01]  /*14b0*/  FADD R8, R9, R14 ;  /* 0x0000000e09087221 */ /* 0x000fe20000000000 */
[----:B------:R-:W-:Y:S01]  /*14c0*/  FADD R0, R0, R23 ;  /* 0x0000001700007221 */ /* 0x000fe20000000000 */
[----:B------:R-:W-:Y:S01]  /*14d0*/  FADD R17, R18, R17 ;  /* 0x0000001112117221 */ /* 0x000fe20000000000 */
[----:B------:R-:W-:Y:S01]  /*14e0*/  FADD R11, R12, R11 ;  /* 0x0000000b0c0b7221 */ /* 0x000fe20000000000 */
[----:B------:R-:W-:-:S02]  /*14f0*/  FADD R8, R8, R15 ;  /* 0x0000000f08087221 */ /* 0x000fc40000000000 */
[----:B------:R-:W-:Y:S02]  /*1500*/  FADD R0, R0, R17 ;  /* 0x0000001100007221 */ /* 0x000fe40000000000 */
[----:B------:R-:W-:-:S04]  /*1510*/  FADD R11, R11, R8 ;  /* 0x000000080b0b7221 */ /* 0x000fc80000000000 */
[----:B------:R-:W-:-:S04]  /*1520*/  FADD R11, R0, R11 ;  /* 0x0000000b000b7221 */ /* 0x000fc80000000000 */
[----:B------:R-:W-:Y:S01]  /*1530*/  FADD R0, R7, R11 ;  /* 0x0000000b07007221 */ /* 0x000fe20000000000 */
[----:B------:R-:W-:Y:S06]  /*1540*/  @!P0 BRA `(.L_x_316) ;  /* 0x0000000800308947 */ /* 0x000fec0003800000 */
[----:B------:R-:W-:-:S04]  /*1550*/  IADD3 R20, PT, PT, R20, 0x2000, RZ ;  /* 0x0000200014147810 */ /* 0x000fc80007ffe0ff */
[----:B------:R-:W-:-:S13]  /*1560*/  ISETP.GT.AND P0, PT, R20, R21, PT ;  /* 0x000000151400720c */ /* 0x000fda0003f04270 */
[----:B------:R-:W-:Y:S05]  /*1570*/  @!P0 BRA `(.L_x_317) ;  /* 0xfffffffc00808947 */ /* 0x000fea000383ffff */
.L_x_315:
        /* <DEDUP_REMOVED lines=20> */
.L_x_321:
        /* <DEDUP_REMOVED lines=8> */
.L_x_320:
[----:B------:R-:W-:Y:S05]  /*1740*/  BSYNC.RECONVERGENT B2 ;  /* 0x0000000000027941 */ /* 0x000fea0003800200 */
.L_x_319:
[----:B------:R-:W-:Y:S05]  /*1750*/  @!P1 BRA `(.L_x_318) ;  /* 0x0000000400a89947 */ /* 0x000fea0003800000 */
[----:B------:R-:W0:Y:S01]  /*1760*/  LDCU.64 UR4, c[0x0][0x380] ;  /* 0x00007000ff0477ac */ /* 0x000e220008000a00 */
[----:B------:R-:W-:Y:S01]  /*1770*/  IADD3 R5, PT, PT, R11, -R10, RZ ;  /* 0x8000000a0b057210 */ /* 0x000fe20007ffe0ff */
[----:B------:R-:W-:Y:S01]  /*1780*/  BSSY.RECONVERGENT B2, `(.L_x_322) ;  /* 0x000003b000027945 */ /* 0x000fe20003800200 */
[----:B------:R-:W-:Y:S02]  /*1790*/  IADD3 R3, P0, PT, R10, R20, RZ ;  /* 0x000000140a037210 */ /* 0x000fe40007f1e0ff */
[----:B------:R-:W-:Y:S02]  /*17a0*/  ISETP.GT.AND P1, PT, R5, 0x1800, PT ;  /* 0x000018000500780c */ /* 0x000fe40003f24270 */
[----:B------:R-:W-:Y:S02]  /*17b0*/  IADD3.X R6, PT, PT, RZ, RZ, RZ, P0, !PT ;  /* 0x000000ffff067210 */ /* 0x000fe400007fe4ff */
[----:B0-----:R-:W-:-:S04]  /*17c0*/  LEA R4, P0, R3, UR4, 0x2 ;  /* 0x0000000403047c11 */ /* 0x001fc8000f8010ff */
[----:B------:R-:W-:Y:S02]  /*17d0*/  LEA.HI.X R3, R3, UR5, R6, 0x2, P0 ;  /* 0x0000000503037c11 */ /* 0x000fe400080f1406 */
[----:B------:R-:W-:-:S04]  /*17e0*/  IADD3 R4, P0, PT, R4, 0x1000, RZ ;  /* 0x0000100004047810 */ /* 0x000fc80007f1e0ff */
[----:B------:R-:W-:Y:S02]  /*17f0*/  IADD3.X R5, PT, PT, RZ, R3, RZ, P0, !PT ;  /* 0x00000003ff057210 */ /* 0x000fe400007fe4ff */
[----:B------:R-:W-:Y:S02]  /*1800*/  PLOP3.LUT P0, PT, PT, PT, PT, 0x80, 0x8 ;  /* 0x000000000008781c */ /* 0x000fe40003f0f070 */
[----:B------:R-:W-:Y:S01]  /*1810*/  IADD3 R3, PT, PT, R10, R20, RZ ;  /* 0x000000140a037210 */ /* 0x000fe20007ffe0ff */
[----:B------:R-:W-:Y:S10]  /*1820*/  @!P1 BRA `(.L_x_323) ;  /* 0x0000000000c09947 */ /* 0x000ff40003800000 */
[----:B------:R-:W-:Y:S02]  /*1830*/  PLOP3.LUT P0, PT, PT, PT, PT, 0x8, 0x80 ;  /* 0x000000000080781c */ /* 0x000fe40003f0e170 */
[----:B------:R-:W-:-:S11]  /*1840*/  IADD3 R13, PT, PT, R11, -0x1800, RZ ;  /* 0xffffe8000b0d7810 */ /* 0x000fd60007ffe0ff */
.L_x_324:
        /* <DEDUP_REMOVED lines=46> */
.L_x_323:
[----:B------:R-:W-:Y:S05]  /*1b30*/  BSYNC.RECONVERGENT B2 ;  /* 0x0000000000027941 */ /* 0x000fea0003800200 */
.L_x_322:
        /* <DEDUP_REMOVED lines=31> */
.L_x_326:
[----:B------:R-:W-:Y:S05]  /*1d30*/  BSYNC.RECONVERGENT B2 ;  /* 0x0000000000027941 */ /* 0x000fea0003800200 */
.L_x_325:
        /* <DEDUP_REMOVED lines=9> */
[----:B----4-:R-:W-:-:S04]  /*1dd0*/  FADD R0, R0, R3 ;  /* 0x0000000300007221 */ /* 0x010fc80000000000 */
[----:B--2---:R-:W-:-:S04]  /*1de0*/  FADD R0, R0, R9 ;  /* 0x0000000900007221 */ /* 0x004fc80000000000 */
[----:B---3--:R-:W-:-:S07]  /*1df0*/  FADD R0, R0, R11 ;  /* 0x0000000b00007221 */ /* 0x008fce0000000000 */
.L_x_318:
[----:B------:R-:W-:Y:S05]  /*1e00*/  BSYNC.RECONVERGENT B1 ;  /* 0x0000000000017941 */ /* 0x000fea0003800200 */
.L_x_316:
        /* <DEDUP_REMOVED lines=32> */
[----:B---3--:R-:W0:Y:S04]  /*2010*/  LDS.128 R4, [UR4+0x10] ;  /* 0x00001004ff047984 */ /* 0x008e280008000c00 */
        /* <DEDUP_REMOVED lines=19> */
.L_x_299:
        /* <DEDUP_REMOVED lines=12> */
.L_x_329:
[----:B------:R-:W-:Y:S05]  /*2210*/  BSYNC.RECONVERGENT B1 ;  /* 0x0000000000017941 */ /* 0x000fea0003800200 */
.L_x_328:
        /* <DEDUP_REMOVED lines=16> */
.L_x_334:
        /* <DEDUP_REMOVED lines=9> */
.L_x_333:
[----:B------:R-:W-:Y:S05]  /*23b0*/  BSYNC.RECONVERGENT B2 ;  /* 0x0000000000027941 */ /* 0x000fea0003800200 */
.L_x_332:
        /* <DEDUP_REMOVED lines=8> */
.L_x_337:
        /* <DEDUP_REMOVED lines=43> */
.L_x_336:
[----:B------:R-:W-:Y:S05]  /*26f0*/  BSYNC.RECONVERGENT B2 ;  /* 0x0000000000027941 */ /* 0x000fea0003800200 */
.L_x_335:
        /* <DEDUP_REMOVED lines=26> */
.L_x_339:
[----:B------:R-:W-:Y:S05]  /*28a0*/  BSYNC.RECONVERGENT B2 ;  /* 0x0000000000027941 */ /* 0x000fea0003800200 */
.L_x_338:
        /* <DEDUP_REMOVED lines=12> */
.L_x_331:
[----:B------:R-:W-:Y:S05]  /*2970*/  BSYNC.RECONVERGENT B1 ;  /* 0x0000000000017941 */ /* 0x000fea0003800200 */
.L_x_330:
[----:B------:R-:W-:Y:S02]  /*2980*/  ISETP.GE.AND P0, PT, R3, 0x200, PT ;  /* 0x000002000300780c */ /* 0x000fe40003f06270 */
[----:B0----5:R-:W-:-:S11]  /*2990*/  MOV R5, R0 ;  /* 0x0000000000057202 */ /* 0x021fd60000000f00 */
[----:B------:R-:W-:Y:S05]  /*29a0*/  @!P0 BRA `(.L_x_340) ;  /* 0x0000000000d08947 */ /* 0x000fea0003800000 */
[----:B------:R-:W0:Y:S01]  /*29b0*/  S2R R7, SR_LANEID ;  /* 0x0000000000077919 */ /* 0x000e220000000000 */
[----:B------:R-:W1:Y:S02]  /*29c0*/  SHFL.DOWN PT, R0, R5, 0x1, 0x1f ;  /* 0x08201f0005007f89 */ /* 0x000e6400000e0000 */
[----:B-1----:R-:W-:Y:S01]  /*29d0*/  FADD R0, R0, R5 ;  /* 0x0000000500007221 */ /* 0x002fe20000000000 */
[C---:B0-----:R-:W-:Y:S02]  /*29e0*/  ISETP.GT.AND P0, PT, R7.reuse, 0x1e, PT ;  /* 0x0000001e0700780c */ /* 0x041fe40003f04270 */
[----:B------:R-:W-:Y:S02]  /*29f0*/  ISETP.NE.AND P1, PT, R7, RZ, PT ;  /* 0x000000ff0700720c */ /* 0x000fe40003f25270 */
[----:B------:R-:W-:Y:S02]  /*2a00*/  FSEL R0, R5, R0, P0 ;  /* 0x0000000005007208 */ /* 0x000fe40000000000 */
[----:B------:R-:W-:-:S03]  /*2a10*/  ISETP.GT.AND P0, PT, R7, 0x1d, PT ;  /* 0x0000001d0700780c */ /* 0x000fc60003f04270 */
[----:B------:R-:W0:Y:S06]  /*2a20*/  SHFL.DOWN PT, R3, R0, 0x2, 0x1f ;  /* 0x08401f0000037f89 */ /* 0x000e2c00000e0000 */
        /* <DEDUP_REMOVED lines=24> */
[----:B--2---:R-:W0:Y:S04]  /*2bb0*/  LDS.128 R4, [UR4+0x10] ;  /* 0x00001004ff047984 */ /* 0x004e280008000c00 */
        /* <DEDUP_REMOVED lines=19> */
.L_x_340:
[----:B------:R-:W0:Y:S01]  /*2cf0*/  S2R R4, SR_LANEID ;  /* 0x0000000000047919 */ /* 0x000e220000000000 */
[----:B------:R-:W-:-:S04]  /*2d00*/  LOP3.LUT R0, R2, 0x3e0, RZ, 0xc0, !PT ;  /* 0x000003e002007812 */ /* 0x000fc800078ec0ff */
[----:B------:R-:W-:Y:S02]  /*2d10*/  IADD3 R6, PT, PT, R0, 0x20, RZ ;  /* 0x0000002000067810 */ /* 0x000fe40007ffe0ff */
[----:B------:R-:W-:Y:S02]  /*2d20*/  LOP3.LUT R0, RZ, R0, RZ, 0x33, !PT ;  /* 0x00000000ff007212 */ /* 0x000fe400078e33ff */
[-C--:B------:R-:W-:Y:S02]  /*2d30*/  ISETP.GT.AND P0, PT, R6, R3.reuse, PT ;  /* 0x000000030600720c */ /* 0x080fe40003f04270 */
[----:B------:R-:W-:-:S04]  /*2d40*/  IADD3 R0, PT, PT, R0, R3, RZ ;  /* 0x0000000300007210 */ /* 0x000fc80007ffe0ff */
[----:B------:R-:W-:-:S05]  /*2d50*/  SEL R6, R0, 0x1f, P0 ;  /* 0x0000001f00067807 */ /* 0x000fca0000000000 */
[----:B------:R-:W1:Y:S01]  /*2d60*/  SHFL.DOWN PT, R0, R5, 0x1, R6 ;  /* 0x0820000005007989 */ /* 0x000e6200000e0006 */
[C---:B0-----:R-:W-:Y:S02]  /*2d70*/  ISETP.GE.AND P0, PT, R4.reuse, R6, PT ;  /* 0x000000060400720c */ /* 0x041fe40003f06270 */
[C---:B------:R-:W-:Y:S02]  /*2d80*/  IADD3 R7, PT, PT, R4.reuse, 0x2, RZ ;  /* 0x0000000204077810 */ /* 0x040fe40007ffe0ff */
[----:B------:R-:W-:-:S09]  /*2d90*/  ISETP.NE.AND P1, PT, R4, RZ, PT ;  /* 0x000000ff0400720c */ /* 0x000fd20003f25270 */
[----:B-1----:R-:W-:Y:S01]  /*2da0*/  @!P0 FADD R5, R0, R5 ;  /* 0x0000000500058221 */ /* 0x002fe20000000000 */
[-C--:B------:R-:W-:Y:S02]  /*2db0*/  ISETP.GT.AND P0, PT, R7, R6.reuse, PT ;  /* 0x000000060700720c */ /* 0x080fe40003f04270 */
[----:B------:R-:W-:Y:S01]  /*2dc0*/  IADD3 R7, PT, PT, R4, 0x4, RZ ;  /* 0x0000000404077810 */ /* 0x000fe20007ffe0ff */
[----:B------:R-:W0:Y:S01]  /*2dd0*/  @!P1 S2R R8, SR_CgaCtaId ;  /* 0x0000000000089919 */ /* 0x000e220000008800 */
        /* <DEDUP_REMOVED lines=31> */
[----:B-1----:R-:W1:Y:S04]  /*2fd0*/  LDS.128 R4, [UR4+0x20] ;  /* 0x00002004ff047984 */ /* 0x002e680008000c00 */
        /* <DEDUP_REMOVED lines=29> */
.L_x_327:
        /* <DEDUP_REMOVED lines=28> */
[----:B------:R-:W-:Y:S02]  /*3370*/  HFMA2 R11, -RZ, RZ, 0, 0.0078125 ;  /* 0x00002000ff0b7431 */ /* 0x000fe400000001ff */
        /* <DEDUP_REMOVED lines=11> */
.L_x_343:
[----:B------:R-:W-:-:S05]  /*3430*/  IMAD.WIDE R2, R11, 0x4, R4 ;  /* 0x000000040b027825 */ /* 0x000fca00078e0204 */
        /* <DEDUP_REMOVED lines=15> */
[----:B------:R0:W5:Y:S02]  /*3530*/  LDG.E.CONSTANT R18, desc[UR6][R2.64+0x7800] ;  /* 0x0078000602127981 */ /* 0x000164000c1e9900 */
[----:B0-----:R-:W-:-:S04]  /*3540*/  MOV R3, R7 ;  /* 0x0000000700037202 */ /* 0x001fc80000000f00 */
[----:B------:R-:W-:-:S04]  /*3550*/  IADD3 R2, PT, PT, -R11, R3, RZ ;  /* 0x000000030b027210 */ /* 0x000fc80007ffe1ff */
[----:B------:R-:W-:Y:S01]  /*3560*/  ISETP.GE.AND P0, PT, R2, 0x2000, PT ;  /* 0x000020000200780c */ /* 0x000fe20003f06270 */
        /* <DEDUP_REMOVED lines=17> */
[----:B------:R-:W-:-:S04]  /*3680*/  IADD3 R11, PT, PT, R11, 0x2000, RZ ;  /* 0x000020000b0b7810 */ /* 0x000fc80007ffe0ff */
[----:B------:R-:W-:-:S13]  /*3690*/  ISETP.GT.AND P0, PT, R11, R6, PT ;  /* 0x000000060b00720c */ /* 0x000fda0003f04270 */
[----:B------:R-:W-:Y:S05]  /*36a0*/  @!P0 BRA `(.L_x_343) ;  /* 0xfffffffc00608947 */ /* 0x000fea000383ffff */
.L_x_341:
        /* <DEDUP_REMOVED lines=20> */
.L_x_347:
        /* <DEDUP_REMOVED lines=8> */
.L_x_346:
[----:B------:R-:W-:Y:S05]  /*3870*/  BSYNC.RECONVERGENT B2 ;  /* 0x0000000000027941 */ /* 0x000fea0003800200 */
.L_x_345:
        /* <DEDUP_REMOVED lines=16> */
.L_x_350:
        /* <DEDUP_REMOVED lines=46> */
.L_x_349:
[----:B------:R-:W-:Y:S05]  /*3c60*/  BSYNC.RECONVERGENT B2 ;  /* 0x0000000000027941 */ /* 0x000fea0003800200 */
.L_x_348:
        /* <DEDUP_REMOVED lines=31> */
.L_x_352:
[----:B------:R-:W-:Y:S05]  /*3e60*/  BSYNC.RECONVERGENT B2 ;  /* 0x0000000000027941 */ /* 0x000fea0003800200 */
.L_x_351:
        /* <DEDUP_REMOVED lines=12> */
.L_x_344:
[----:B------:R-:W-:Y:S05]  /*3f30*/  BSYNC.RECONVERGENT B1 ;  /* 0x0000000000017941 */ /* 0x000fea0003800200 */
.L_x_342:
        /* <DEDUP_REMOVED lines=50> */
[----:B------:R-:W-:-:S07]  /*4260*/  FADD R0, R18, R19 ;  /* 0x0000001312007221 */ /* 0x000fce0000000000 */
.L_x_314:
[----:B------:R-:W-:Y:S05]  /*4270*/  BSYNC.RECONVERGENT B0 ;  /* 0x0000000000007941 */ /* 0x000fea0003800200 */
.L_x_298:
[----:B------:R-:W-:Y:S05]  /*4280*/  @P0 EXIT ;  /* 0x000000000000094d */ /* 0x000fea0003800000 */
[----:B0-23--:R-:W0:Y:S01]  /*4290*/  LDC.64 R2, c[0x0][0x388] ;  /* 0x0000e200ff027b82 */ /* 0x00de220000000a00 */
[----:B------:R-:W4:Y:S02]  /*42a0*/  LDCU UR4, c[0x0][0x398] ;  /* 0x00007300ff0477ac */ /* 0x000f240008000800 */
[----:B----4-:R-:W-:-:S05]  /*42b0*/  FADD R5, R0, UR4 ;  /* 0x0000000400057e21 */ /* 0x010fca0008000000 */
[----:B0-----:R-:W-:Y:S01]  /*42c0*/  STG.E desc[UR6][R2.64], R5 ;  /* 0x0000000502007986 */ /* 0x001fe2000c101906 */
[----:B------:R-:W-:Y:S05]  /*42d0*/  EXIT ;  /* 0x000000000000794d */ /* 0x000fea0003800000 */
.L_x_353:
        /* <DEDUP_REMOVED lines=10> */
.L_x_594:


//--------------------- .text._ZN3cub18CUB_300001_SM_10006detail6reduce18DeviceReduceKernelINS2_10policy_hubIfjN4cuda3std3__44plusIfEEE10Policy1000EN6thrust24THRUST_300001_SM_1000_NS6detail15normal_iteratorINSD_10device_ptrIfEEEEjS9_fNS7_10__identityEEEvT0_PT3_T1_NS0_13GridEvenShareISN_EET2_T4_ --------------------------
	.section	.text._ZN3cub18CUB_300001_SM_10006detail6reduce18DeviceReduceKernelINS2_10policy_hubIfjN4cuda3std3__44plusIfEEE10Policy1000EN6thrust24THRUST_300001_SM_1000_NS6detail15normal_iteratorINSD_10device_ptrIfEEEEjS9_fNS7_10__identityEEEvT0_PT3_T1_NS0_13GridEvenShareISN_EET2_T4_,"ax",@progbits
	.align	128
        .global         _ZN3cub18CUB_300001_SM_10006detail6reduce18DeviceReduceKernelINS2_10policy_hubIfjN4cuda3std3__44plusIfEEE10Policy1000EN6thrust24THRUST_300001_SM_1000_NS6detail15normal_iteratorINSD_10device_ptrIfEEEEjS9_fNS7_10__identityEEEvT0_PT3_T1_NS0_13GridEvenShareISN_EET2_T4_
        .type           _ZN3cub18CUB_300001_SM_10006detail6reduce18DeviceReduceKernelINS2_10policy_hubIfjN4cuda3std3__44plusIfEEE10Policy1000EN6thrust24THRUST_300001_SM_1000_NS6detail15normal_iteratorINSD_10device_ptrIfEEEEjS9_fNS7_10__identityEEEvT0_PT3_T1_NS0_13GridEvenShareISN_EET2_T4_,@function
        .size           _ZN3cub18CUB_300001_SM_10006detail6reduce18DeviceReduceKernelINS2_10policy_hubIfjN4cuda3std3__44plusIfEEE10Policy1000EN6thrust24THRUST_300001_SM_1000_NS6detail15normal_iteratorINSD_10device_ptrIfEEEEjS9_fNS7_10__identityEEEvT0_PT3_T1_NS0_13GridEvenShareISN_EET2_T4_,(.L_x_595 - _ZN3cub18CUB_300001_SM_10006detail6reduce18DeviceReduceKernelINS2_10policy_hubIfjN4cuda3std3__44plusIfEEE10Policy1000EN6thrust24THRUST_300001_SM_1000_NS6detail15normal_iteratorINSD_10device_ptrIfEEEEjS9_fNS7_10__identityEEEvT0_PT3_T1_NS0_13GridEvenShareISN_EET2_T4_)
        .other          _ZN3cub18CUB_300001_SM_10006detail6reduce18DeviceReduceKernelINS2_10policy_hubIfjN4cuda3std3__44plusIfEEE10Policy1000EN6thrust24THRUST_300001_SM_1000_NS6detail15normal_iteratorINSD_10device_ptrIfEEEEjS9_fNS7_10__identityEEEvT0_PT3_T1_NS0_13GridEvenShareISN_EET2_T4_,@"STO_CUDA_ENTRY STV_DEFAULT"
_ZN3cub18CUB_300001_SM_10006detail6reduce18DeviceReduceKernelINS2_10policy_hubIfjN4cuda3std3__44plusIfEEE10Policy1000EN6thrust24THRUST_300001_SM_1000_NS6detail15normal_iteratorINSD_10device_ptrIfEEEEjS9_fNS7_10__identityEEEvT0_PT3_T1_NS0_13GridEvenShareISN_EET2_T4_:
.text._ZN3cub18CUB_300001_SM_10006detail6reduce18DeviceReduceKernelINS2_10policy_hubIfjN4cuda3std3__44plusIfEEE10Policy1000EN6thrust24THRUST_300001_SM_1000_NS6detail15normal_iteratorINSD_10device_ptrIfEEEEjS9_fNS7_10__identityEEEvT0_PT3_T1_NS0_13GridEvenShareISN_EET2_T4_:
[----:B------:R-:W-:Y:S01]  /*0000*/  LDC R1, c[0x0][0x37c] ;  /* 0x0000df00ff017b82 */ /* 0x000fe20000000800 */
[----:B------:R-:W0:Y:S07]  /*0010*/  S2R R3, SR_CTAID.X ;  /* 0x0000000000037919 */ /* 0x000e2e0000002500 */
[----:B------:R-:W1:Y:S01]  /*0020*/  LDC.64 R6, c[0x0][0x3a8] ;  /* 0x0000ea00ff067b82 */ /* 0x000e620000000a00 */
[----:B------:R-:W2:Y:S01]  /*0030*/  LDCU.64 UR6, c[0x0][0x358] ;  /* 0x00006b00ff0677ac */ /* 0x000ea20008000a00 */
[----:B------:R-:W-:Y:S01]  /*0040*/  BSSY.RECONVERGENT B0, `(.L_x_354) ;  /* 0x000027a000007945 */ /* 0x000fe20003800200 */
[----:B-1----:R-:W-:Y:S01]  /*0050*/  SHF.L.U32 R13, R7, 0xd, RZ ;  /* 0x0000000d070d7819 */ /* 0x002fe200000006ff */
[----:B0-----:R-:W-:-:S05]  /*0060*/  IMAD R0, R3, -0x2000, R6 ;  /* 0xffffe00003007824 */ /* 0x001fca00078e0206 */
[----:B------:R-:W-:-:S13]  /*0070*/  ISETP.GT.U32.AND P0, PT, R0, 0x1fff, PT ;  /* 0x00001fff0000780c */ /* 0x000fda0003f04070 */
[----:B--2---:R-:W-:Y:S05]  /*0080*/  @P0 BRA `(.L_x_355) ;  /* 0x0000001000d40947 */ /* 0x004fea0003800000 */
[----:B------:R-:W0:Y:S01]  /*0090*/  S2R R2, SR_TID.X ;  /* 0x0000000000027919 */ /* 0x000e220000002100 */
[----:B------:R-:W-:Y:S01]  /*00a0*/  BSSY.RECONVERGENT B1, `(.L_x_356) ;  /* 0x000000a000017945 */ /* 0x000fe20003800200 */
[----:B------:R-:W-:Y:S01]  /*00b0*/  HFMA2 R15, -RZ, RZ, 0, 0 ;  /* 0x00000000ff0f7431 */ /* 0x000fe200000001ff */
[----:B0-----:R-:W-:Y:S02]  /*00c0*/  ISETP.GE.U32.AND P0, PT, R2, R0, PT ;  /* 0x000000000200720c */ /* 0x001fe40003f06070 */
[----:B------:R-:W-:-:S11]  /*00d0*/  MOV R4, R2 ;  /* 0x0000000200047202 */ /* 0x000fd60000000f00 */
[----:B------:R-:W-:Y:S05]  /*00e0*/  @P0 BRA `(.L_x_357) ;  /* 0x0000000000140947 */ /* 0x000fea0003800000 */
[----:B------:R-:W0:Y:S01]  /*00f0*/  LDC.64 R8, c[0x0][0x380] ;  /* 0x0000e000ff087b82 */ /* 0x000e220000000a00 */
[----:B------:R-:W-:-:S05]  /*0100*/  LEA R5, R3, R2, 0xd ;  /* 0x0000000203057211 */ /* 0x000fca00078e68ff */
[----:B0-----:R-:W-:-:S05]  /*0110*/  IMAD.WIDE.U32 R8, R5, 0x4, R8 ;  /* 0x0000000405087825 */ /* 0x001fca00078e0008 */
[----:B------:R0:W5:Y:S01]  /*0120*/  LDG.E R15, desc[UR6][R8.64] ;  /* 0x00000006080f7981 */ /* 0x000162000c1e1900 */
[----:B------:R-:W-:-:S07]  /*0130*/  IADD3 R4, PT, PT, R2, 0x200, RZ ;  /* 0x0000020002047810 */ /* 0x000fce0007ffe0ff */
.L_x_357:
[----:B------:R-:W-:Y:S05]  /*0140*/  BSYNC.RECONVERGENT B1 ;  /* 0x0000000000017941 */ /* 0x000fea0003800200 */
.L_x_356:
[----:B------:R-:W-:Y:S01]  /*0150*/  ISETP.GE.U32.AND P0, PT, R4, R0, PT ;  /* 0x000000000400720c */ /* 0x000fe20003f06070 */
[----:B------:R-:W-:-:S12]  /*0160*/  BSSY.RECONVERGENT B1, `(.L_x_358) ;  /* 0x00000a5000017945 */ /* 0x000fd80003800200 */
[----:B------:R-:W-:Y:S05]  /*0170*/  @P0 BRA `(.L_x_359) ;  /* 0x00000008008c0947 */ /* 0x000fea0003800000 */
[----:B------:R-:W-:Y:S01]  /*0180*/  LOP3.LUT R5, RZ, R4, RZ, 0x33, !PT ;  /* 0x00000004ff057212 */ /* 0x000fe200078e33ff */
[----:B------:R-:W-:Y:S03]  /*0190*/  BSSY.RECONVERGENT B2, `(.L_x_360) ;  /* 0x0000053000027945 */ /* 0x000fe60003800200 */
[----:B------:R-:W-:-:S05]  /*01a0*/  IADD3 R6, PT, PT, R5, R6, RZ ;  /* 0x0000000605067210 */ /* 0x000fca0007ffe0ff */
[----:B------:R-:W-:-:S05]  /*01b0*/  IMAD R6, R3, -0x2000, R6 ;  /* 0xffffe00003067824 */ /* 0x000fca00078e0206 */
[C---:B------:R-:W-:Y:S02]  /*01c0*/  ISETP.GE.U32.AND P0, PT, R6.reuse, 0x1e00, PT ;  /* 0x00001e000600780c */ /* 0x040fe40003f06070 */
[----:B------:R-:W-:-:S04]  /*01d0*/  LEA.HI R5, R6, 0x1, RZ, 0x17 ;  /* 0x0000000106057811 */ /* 0x000fc800078fb8ff */
[----:B------:R-:W-:-:S07]  /*01e0*/  LOP3.LUT R6, R5, 0xf, RZ, 0xc0, !PT ;  /* 0x0000000f05067812 */ /* 0x000fce00078ec0ff */
[----:B------:R-:W-:Y:S05]  /*01f0*/  @!P0 BRA `(.L_x_361) ;  /* 0x0000000400308947 */ /* 0x000fea0003800000 */
[----:B------:R-:W-:Y:S01]  /*0200*/  LOP3.LUT R10, R5, 0xfffff0, RZ, 0xc0, !PT ;  /* 0x00fffff0050a7812 */ /* 0x000fe200078ec0ff */
[----:B------:R-:W-:Y:S01]  /*0210*/  BSSY.RECONVERGENT B3, `(.L_x_362) ;  /* 0x0000049000037945 */ /* 0x000fe20003800200 */
[----:B0-----:R-:W-:Y:S02]  /*0220*/  LOP3.LUT R9, R4, 0x1000, RZ, 0xfc, !PT ;  /* 0x0000100004097812 */ /* 0x001fe400078efcff */
[----:B------:R-:W-:Y:S02]  /*0230*/  LEA R4, R3, R4, 0xd ;  /* 0x0000000403047211 */ /* 0x000fe400078e68ff */
[----:B------:R-:W-:-:S07]  /*0240*/  IADD3 R10, PT, PT, -R10, RZ, RZ ;  /* 0x000000ff0a0a7210 */ /* 0x000fce0007ffe1ff */
.L_x_363:
[----:B------:R-:W0:Y:S02]  /*0250*/  LDC.64 R12, c[0x0][0x380] ;  /* 0x0000e000ff0c7b82 */ /* 0x000e240000000a00 */
[----:B0-----:R-:W-:-:S05]  /*0260*/  IMAD.WIDE.U32 R22, R4, 0x4, R12 ;  /* 0x0000000404167825 */ /* 0x001fca00078e000c */
[----:B------:R0:W2:Y:S01]  /*0270*/  LDG.E R8, desc[UR6][R22.64] ;  /* 0x0000000616087981 */ /* 0x0000a2000c1e1900 */
[C---:B------:R-:W-:Y:S02]  /*0280*/  IADD3 R25, PT, PT, R4.reuse, 0x200, RZ ;  /* 0x0000020004197810 */ /* 0x040fe40007ffe0ff */
[C---:B------:R-:W-:Y:S02]  /*0290*/  IADD3 R21, PT, PT, R4.reuse, 0x400, RZ ;  /* 0x0000040004157810 */ /* 0x040fe40007ffe0ff */
[C---:B------:R-:W-:Y:S01]  /*02a0*/  IADD3 R17, PT, PT, R4.reuse, 0x600, RZ ;  /* 0x0000060004117810 */ /* 0x040fe20007ffe0ff */
[----:B------:R-:W-:Y:S01]  /*02b0*/  IMAD.WIDE.U32 R24, R25, 0x4, R12 ;  /* 0x0000000419187825 */ /* 0x000fe200078e000c */
[----:B------:R-:W-:-:S03]  /*02c0*/  IADD3 R19, PT, PT, R4, 0x800, RZ ;  /* 0x0000080004137810 */ /* 0x000fc60007ffe0ff */
[--C-:B------:R-:W-:Y:S01]  /*02d0*/  IMAD.WIDE.U32 R20, R21, 0x4, R12.reuse ;  /* 0x0000000415147825 */ /* 0x100fe200078e000c */
[----:B------:R-:W3:Y:S01]  /*02e0*/  LDG.E R7, desc[UR6][R24.64] ;  /* 0x0000000618077981 */ /* 0x000ee2000c1e1900 */
[C---:B------:R-:W-:Y:S02]  /*02f0*/  IADD3 R11, PT, PT, R4.reuse, 0xa00, RZ ;  /* 0x00000a00040b7810 */ /* 0x040fe40007ffe0ff */
[--C-:B------:R-:W-:Y:S01]  /*0300*/  IMAD.WIDE.U32 R16, R17, 0x4, R12.reuse ;  /* 0x0000000411107825 */ /* 0x100fe200078e000c */
[----:B------:R1:W4:Y:S01]  /*0310*/  LDG.E R29, desc[UR6][R20.64] ;  /* 0x00000006141d7981 */ /* 0x000322000c1e1900 */
[C---:B------:R-:W-:Y:S02]  /*0320*/  IADD3 R14, PT, PT, R4.reuse, 0xc00, RZ ;  /* 0x00000c00040e7810 */ /* 0x040fe40007ffe0ff */
[--C-:B------:R-:W-:Y:S01]  /*0330*/  IMAD.WIDE.U32 R18, R19, 0x4, R12.reuse ;  /* 0x0000000413127825 */ /* 0x100fe200078e000c */
[----:B------:R1:W4:Y:S03]  /*0340*/  LDG.E R28, desc[UR6][R16.64] ;  /* 0x00000006101c7981 */ /* 0x000326000c1e1900 */
[----:B0-----:R-:W-:Y:S01]  /*0350*/  IMAD.WIDE.U32 R22, R11, 0x4, R12 ;  /* 0x000000040b167825 */ /* 0x001fe200078e000c */
[----:B------:R-:W4:Y:S01]  /*0360*/  LDG.E R27, desc[UR6][R18.64] ;  /* 0x00000006121b7981 */ /* 0x000f22000c1e1900 */
[----:B------:R-:W-:-:S02]  /*0370*/  IADD3 R11, PT, PT, R4, 0xe00, RZ ;  /* 0x00000e00040b7810 */ /* 0x000fc40007ffe0ff */
[--C-:B-1----:R-:W-:Y:S01]  /*0380*/  IMAD.WIDE.U32 R20, R14, 0x4, R12.reuse ;  /* 0x000000040e147825 */ /* 0x102fe200078e000c */
[----:B------:R0:W4:Y:S01]  /*0390*/  LDG.E R26, desc[UR6][R22.64] ;  /* 0x00000006161a7981 */ /* 0x000122000c1e1900 */
[C---:B------:R-:W-:Y:S02]  /*03a0*/  IADD3 R14, PT, PT, R4.reuse, 0x1000, RZ ;  /* 0x00001000040e7810 */ /* 0x040fe40007ffe0ff */
[C---:B------:R-:W-:Y:S01]  /*03b0*/  IADD3 R24, PT, PT, R4.reuse, 0x1200, RZ ;  /* 0x0000120004187810 */ /* 0x040fe20007ffe0ff */
[--C-:B------:R-:W-:Y:S01]  /*03c0*/  IMAD.WIDE.U32 R16, R11, 0x4, R12.reuse ;  /* 0x000000040b107825 */ /* 0x100fe200078e000c */
[----:B------:R1:W4:Y:S01]  /*03d0*/  LDG.E R25, desc[UR6][R20.64] ;  /* 0x0000000614197981 */ /* 0x000322000c1e1900 */
[----:B------:R-:W-:Y:S02]  /*03e0*/  IADD3 R11, PT, PT, R4, 0x1400, RZ ;  /* 0x00001400040b7810 */ /* 0x000fe40007ffe0ff */
[--C-:B0-----:R-:W-:Y:S02]  /*03f0*/  IMAD.WIDE.U32 R22, R24, 0x4, R12.reuse ;  /* 0x0000000418167825 */ /* 0x101fe400078e000c */
[----:B------:R0:W4:Y:S02]  /*0400*/  LDG.E R24, desc[UR6][R16.64] ;  /* 0x0000000610187981 */ /* 0x000124000c1e1900 */
[--C-:B-1----:R-:W-:Y:S01]  /*0410*/  IMAD.WIDE.U32 R20, R14, 0x4, R12.reuse ;  /* 0x000000040e147825 */ /* 0x102fe200078e000c */
[C---:B------:R-:W-:Y:S01]  /*0420*/  IADD3 R14, PT, PT, R4.reuse, 0x1600, RZ ;  /* 0x00001600040e7810 */ /* 0x040fe20007ffe0ff */
[----:B------:R1:W4:Y:S04]  /*0430*/  LDG.E R18, desc[UR6][R22.64] ;  /* 0x0000000616127981 */ /* 0x000328000c1e1900 */
[----:B------:R1:W4:Y:S01]  /*0440*/  LDG.E R19, desc[UR6][R20.64] ;  /* 0x0000000614137981 */ /* 0x000322000c1e1900 */
[----:B0-----:R-:W-:Y:S01]  /*0450*/  IMAD.WIDE.U32 R16, R11, 0x4, R12 ;  /* 0x000000040b107825 */ /* 0x001fe200078e000c */
[----:B-1----:R-:W-:-:S04]  /*0460*/  IADD3 R23, PT, PT, R4, 0x1800, RZ ;  /* 0x0000180004177810 */ /* 0x002fc80007ffe0ff */
[----:B------:R0:W4:Y:S01]  /*0470*/  LDG.E R11, desc[UR6][R16.64] ;  /* 0x00000006100b7981 */ /* 0x000122000c1e1900 */
[C---:B------:R-:W-:Y:S01]  /*0480*/  IADD3 R21, PT, PT, R4.reuse, 0x1a00, RZ ;  /* 0x00001a0004157810 */ /* 0x040fe20007ffe0ff */
[----:B0-----:R-:W-:Y:S01]  /*0490*/  IMAD.WIDE.U32 R16, R23, 0x4, R12 ;  /* 0x0000000417107825 */ /* 0x001fe200078e000c */
[----:B------:R-:W-:-:S03]  /*04a0*/  IADD3 R23, PT, PT, R4, 0x1c00, RZ ;  /* 0x00001c0004177810 */ /* 0x000fc60007ffe0ff */
[--C-:B------:R-:W-:Y:S02]  /*04b0*/  IMAD.WIDE.U32 R20, R21, 0x4, R12.reuse ;  /* 0x0000000415147825 */ /* 0x100fe400078e000c */
[----:B------:R-:W4:Y:S02]  /*04c0*/  LDG.E R16, desc[UR6][R16.64] ;  /* 0x0000000610107981 */ /* 0x000f24000c1e1900 */
[----:B------:R-:W-:Y:S02]  /*04d0*/  IMAD.WIDE.U32 R22, R23, 0x4, R12 ;  /* 0x0000000417167825 */ /* 0x000fe400078e000c */
[----:B------:R-:W4:Y:S04]  /*04e0*/  LDG.E R20, desc[UR6][R20.64] ;  /* 0x0000000614147981 */ /* 0x000f28000c1e1900 */
[----:B------:R-:W4:Y:S01]  /*04f0*/  LDG.E R22, desc[UR6][R22.64] ;  /* 0x0000000616167981 */ /* 0x000f22000c1e1900 */
[----:B--2--5:R-:W-:Y:S01]  /*0500*/  FADD R8, R8, R15 ;  /* 0x0000000f08087221 */ /* 0x024fe20000000000 */
[----:B------:R-:W-:-:S06]  /*0510*/  IMAD.WIDE.U32 R14, R14, 0x4, R12 ;  /* 0x000000040e0e7825 */ /* 0x000fcc00078e000c */
[----:B------:R0:W2:Y:S02]  /*0520*/  LDG.E R14, desc[UR6][R14.64] ;  /* 0x000000060e0e7981 */ /* 0x0000a4000c1e1900 */
[----:B0-----:R-:W-:-:S05]  /*0530*/  IADD3 R15, PT, PT, R4, 0x1e00, RZ ;  /* 0x00001e00040f7810 */ /* 0x001fca0007ffe0ff */
[----:B------:R-:W-:-:S06]  /*0540*/  IMAD.WIDE.U32 R12, R15, 0x4, R12 ;  /* 0x000000040f0c7825 */ /* 0x000fcc00078e000c */
[----:B------:R-:W2:Y:S01]  /*0550*/  LDG.E R12, desc[UR6][R12.64] ;  /* 0x000000060c0c7981 */ /* 0x000ea2000c1e1900 */
        /* <DEDUP_REMOVED lines=8> */
[----:B------:R-:W-:Y:S01]  /*05e0*/  FADD R18, R19, R18 ;  /* 0x0000001213127221 */ /* 0x000fe20000000000 */
[----:B------:R-:W-:-:S03]  /*05f0*/  IADD3 R10, PT, PT, R10, 0x10, RZ ;  /* 0x000000100a0a7810 */ /* 0x000fc60007ffe0ff */
[----:B------:R-:W-:Y:S01]  /*0600*/  FADD R11, R18, R11 ;  /* 0x0000000b120b7221 */ /* 0x000fe20000000000 */
[----:B------:R-:W-:Y:S02]  /*0610*/  ISETP.NE.AND P0, PT, R10, RZ, PT ;  /* 0x000000ff0a00720c */ /* 0x000fe40003f05270 */
[----:B------:R-:W-:Y:S02]  /*0620*/  IADD3 R9, PT, PT, R9, 0x2000, RZ ;  /* 0x0000200009097810 */ /* 0x000fe40007ffe0ff */
[----:B------:R-:W-:Y:S01]  /*0630*/  IADD3 R4, PT, PT, R4, 0x2000, RZ ;  /* 0x0000200004047810 */ /* 0x000fe20007ffe0ff */
[----:B--2---:R-:W-:-:S04]  /*0640*/  FADD R11, R11, R14 ;  /* 0x0000000e0b0b7221 */ /* 0x004fc80000000000 */
[----:B------:R-:W-:-:S04]  /*0650*/  FADD R11, R11, R16 ;  /* 0x000000100b0b7221 */ /* 0x000fc80000000000 */
[----:B------:R-:W-:-:S04]  /*0660*/  FADD R11, R11, R20 ;  /* 0x000000140b0b7221 */ /* 0x000fc80000000000 */
[----:B------:R-:W-:-:S04]  /*0670*/  FADD R11, R11, R22 ;  /* 0x000000160b0b7221 */ /* 0x000fc80000000000 */
[----:B------:R-:W-:Y:S01]  /*0680*/  FADD R15, R11, R12 ;  /* 0x0000000c0b0f7221 */ /* 0x000fe20000000000 */
[----:B------:R-:W-:Y:S06]  /*0690*/  @P0 BRA `(.L_x_363) ;  /* 0xfffffff800ec0947 */ /* 0x000fec000383ffff */
[----:B------:R-:W-:Y:S05]  /*06a0*/  BSYNC.RECONVERGENT B3 ;  /* 0x0000000000037941 */ /* 0x000fea0003800200 */
.L_x_362:
[----:B------:R-:W-:-:S07]  /*06b0*/  IADD3 R4, PT, PT, R9, -0x1000, RZ ;  /* 0xfffff00009047810 */ /* 0x000fce0007ffe0ff */
.L_x_361:
[----:B------:R-:W-:Y:S05]  /*06c0*/  BSYNC.RECONVERGENT B2 ;  /* 0x0000000000027941 */ /* 0x000fea0003800200 */
.L_x_360:
[----:B------:R-:W-:-:S13]  /*06d0*/  ISETP.NE.AND P0, PT, R6, RZ, PT ;  /* 0x000000ff0600720c */ /* 0x000fda0003f05270 */
[----:B------:R-:W-:Y:S05]  /*06e0*/  @!P0 BRA `(.L_x_359) ;  /* 0x0000000400308947 */ /* 0x000fea0003800000 */
[----:B------:R-:W-:Y:S01]  /*06f0*/  ISETP.GE.U32.AND P0, PT, R6, 0x8, PT ;  /* 0x000000080600780c */ /* 0x000fe20003f06070 */
[----:B------:R-:W-:Y:S01]  /*0700*/  BSSY.RECONVERGENT B2, `(.L_x_364) ;  /* 0x0000026000027945 */ /* 0x000fe20003800200 */
[----:B------:R-:W-:-:S04]  /*0710*/  LOP3.LUT R22, R5, 0x7, RZ, 0xc0, !PT ;  /* 0x0000000705167812 */ /* 0x000fc800078ec0ff */
[----:B------:R-:W-:-:S07]  /*0720*/  ISETP.NE.AND P1, PT, R22, RZ, PT ;  /* 0x000000ff1600720c */ /* 0x000fce0003f25270 */
[----:B------:R-:W-:Y:S06]  /*0730*/  @!P0 BRA `(.L_x_365) ;  /* 0x0000000000888947 */ /* 0x000fec0003800000 */
[----:B------:R-:W1:Y:S01]  /*0740*/  LDC.64 R6, c[0x0][0x380] ;  /* 0x0000e000ff067b82 */ /* 0x000e620000000a00 */
[----:B------:R-:W-:-:S04]  /*0750*/  LEA R19, R3, R4, 0xd ;  /* 0x0000000403137211 */ /* 0x000fc800078e68ff */
[C---:B------:R-:W-:Y:S02]  /*0760*/  IADD3 R17, PT, PT, R19.reuse, 0x200, RZ ;  /* 0x0000020013117810 */ /* 0x040fe40007ffe0ff */
[C---:B------:R-:W-:Y:S02]  /*0770*/  IADD3 R21, PT, PT, R19.reuse, 0x400, RZ ;  /* 0x0000040013157810 */ /* 0x040fe40007ffe0ff */
[C---:B------:R-:W-:Y:S02]  /*0780*/  IADD3 R13, PT, PT, R19.reuse, 0x600, RZ ;  /* 0x00000600130d7810 */ /* 0x040fe40007ffe0ff */
[C---:B0-----:R-:W-:Y:S01]  /*0790*/  IADD3 R9, PT, PT, R19.reuse, 0x800, RZ ;  /* 0x0000080013097810 */ /* 0x041fe20007ffe0ff */
[----:B-1----:R-:W-:-:S04]  /*07a0*/  IMAD.WIDE.U32 R10, R19, 0x4, R6 ;  /* 0x00000004130a7825 */ /* 0x002fc800078e0006 */
[--C-:B------:R-:W-:Y:S01]  /*07b0*/  IMAD.WIDE.U32 R16, R17, 0x4, R6.reuse ;  /* 0x0000000411107825 */ /* 0x100fe200078e0006 */
[----:B------:R0:W2:Y:S03]  /*07c0*/  LDG.E R14, desc[UR6][R10.64] ;  /* 0x000000060a0e7981 */ /* 0x0000a6000c1e1900 */
[--C-:B------:R-:W-:Y:S01]  /*07d0*/  IMAD.WIDE.U32 R20, R21, 0x4, R6.reuse ;  /* 0x0000000415147825 */ /* 0x100fe200078e0006 */
[----:B------:R1:W3:Y:S03]  /*07e0*/  LDG.E R18, desc[UR6][R16.64] ;  /* 0x0000000610127981 */ /* 0x0002e6000c1e1900 */
[--C-:B------:R-:W-:Y:S01]  /*07f0*/  IMAD.WIDE.U32 R12, R13, 0x4, R6.reuse ;  /* 0x000000040d0c7825 */ /* 0x100fe200078e0006 */
[----:B------:R-:W-:Y:S01]  /*0800*/  IADD3 R23, PT, PT, R19, 0xa00, RZ ;  /* 0x00000a0013177810 */ /* 0x000fe20007ffe0ff */
[----:B------:R-:W4:Y:S02]  /*0810*/  LDG.E R20, desc[UR6][R20.64] ;  /* 0x0000000614147981 */ /* 0x000f24000c1e1900 */
[--C-:B------:R-:W-:Y:S01]  /*0820*/  IMAD.WIDE.U32 R8, R9, 0x4, R6.reuse ;  /* 0x0000000409087825 */ /* 0x100fe200078e0006 */
[----:B------:R-:W-:Y:S01]  /*0830*/  IADD3 R25, PT, PT, R19, 0xc00, RZ ;  /* 0x00000c0013197810 */ /* 0x000fe20007ffe0ff */
[----:B------:R-:W4:Y:S02]  /*0840*/  LDG.E R12, desc[UR6][R12.64] ;  /* 0x000000060c0c7981 */ /* 0x000f24000c1e1900 */
[--C-:B0-----:R-:W-:Y:S01]  /*0850*/  IMAD.WIDE.U32 R10, R23, 0x4, R6.reuse ;  /* 0x00000004170a7825 */ /* 0x101fe200078e0006 */
[----:B------:R-:W-:Y:S01]  /*0860*/  IADD3 R19, PT, PT, R19, 0xe00, RZ ;  /* 0x00000e0013137810 */ /* 0x000fe20007ffe0ff */
[----:B------:R-:W4:Y:S02]  /*0870*/  LDG.E R8, desc[UR6][R8.64] ;  /* 0x0000000608087981 */ /* 0x000f24000c1e1900 */
[----:B-1----:R-:W-:-:S02]  /*0880*/  IMAD.WIDE.U32 R16, R25, 0x4, R6 ;  /* 0x0000000419107825 */ /* 0x002fc400078e0006 */
[----:B------:R-:W4:Y:S02]  /*0890*/  LDG.E R11, desc[UR6][R10.64] ;  /* 0x000000060a0b7981 */ /* 0x000f24000c1e1900 */
[----:B------:R-:W-:Y:S02]  /*08a0*/  IMAD.WIDE.U32 R6, R19, 0x4, R6 ;  /* 0x0000000413067825 */ /* 0x000fe400078e0006 */
[----:B------:R-:W4:Y:S04]  /*08b0*/  LDG.E R17, desc[UR6][R16.64] ;  /* 0x0000000610117981 */ /* 0x000f28000c1e1900 */
[----:B------:R-:W4:Y:S01]  /*08c0*/  LDG.E R7, desc[UR6][R6.64] ;  /* 0x0000000606077981 */ /* 0x000f22000c1e1900 */
        /* <DEDUP_REMOVED lines=9> */
.L_x_365:
[----:B------:R-:W-:Y:S05]  /*0960*/  BSYNC.RECONVERGENT B2 ;  /* 0x0000000000027941 */ /* 0x000fea0003800200 */
.L_x_364:
[----:B------:R-:W-:Y:S05]  /*0970*/  @!P1 BRA `(.L_x_359) ;  /* 0x00000000008c9947 */ /* 0x000fea0003800000 */
[----:B------:R-:W-:Y:S01]  /*0980*/  ISETP.GE.U32.AND P0, PT, R22, 0x4, PT ;  /* 0x000000041600780c */ /* 0x000fe20003f06070 */
[----:B------:R-:W-:Y:S01]  /*0990*/  BSSY.RECONVERGENT B2, `(.L_x_366) ;  /* 0x0000016000027945 */ /* 0x000fe20003800200 */
[----:B------:R-:W-:-:S04]  /*09a0*/  LOP3.LUT R5, R5, 0x3, RZ, 0xc0, !PT ;  /* 0x0000000305057812 */ /* 0x000fc800078ec0ff */
[----:B------:R-:W-:-:S07]  /*09b0*/  ISETP.NE.AND P1, PT, R5, RZ, PT ;  /* 0x000000ff0500720c */ /* 0x000fce0003f25270 */
[----:B------:R-:W-:Y:S06]  /*09c0*/  @!P0 BRA `(.L_x_367) ;  /* 0x0000000000488947 */ /* 0x000fec0003800000 */
[----:B------:R-:W0:Y:S01]  /*09d0*/  LDC.64 R6, c[0x0][0x380] ;  /* 0x0000e000ff067b82 */ /* 0x000e220000000a00 */
[----:B------:R-:W-:-:S04]  /*09e0*/  LEA R13, R3, R4, 0xd ;  /* 0x00000004030d7211 */ /* 0x000fc800078e68ff */
[C---:B------:R-:W-:Y:S02]  /*09f0*/  IADD3 R11, PT, PT, R13.reuse, 0x200, RZ ;  /* 0x000002000d0b7810 */ /* 0x040fe40007ffe0ff */
[C---:B------:R-:W-:Y:S02]  /*0a00*/  IADD3 R17, PT, PT, R13.reuse, 0x400, RZ ;  /* 0x000004000d117810 */ /* 0x040fe40007ffe0ff */
[C---:B------:R-:W-:Y:S01]  /*0a10*/  IADD3 R19, PT, PT, R13.reuse, 0x600, RZ ;  /* 0x000006000d137810 */ /* 0x040fe20007ffe0ff */
[----:B0-----:R-:W-:-:S04]  /*0a20*/  IMAD.WIDE.U32 R8, R13, 0x4, R6 ;  /* 0x000000040d087825 */ /* 0x001fc800078e0006 */
[--C-:B------:R-:W-:Y:S02]  /*0a30*/  IMAD.WIDE.U32 R10, R11, 0x4, R6.reuse ;  /* 0x000000040b0a7825 */ /* 0x100fe400078e0006 */
[----:B------:R-:W2:Y:S02]  /*0a40*/  LDG.E R8, desc[UR6][R8.64] ;  /* 0x0000000608087981 */ /* 0x000ea4000c1e1900 */
[--C-:B------:R-:W-:Y:S02]  /*0a50*/  IMAD.WIDE.U32 R12, R17, 0x4, R6.reuse ;  /* 0x00000004110c7825 */ /* 0x100fe400078e0006 */
[----:B------:R-:W3:Y:S02]  /*0a60*/  LDG.E R10, desc[UR6][R10.64] ;  /* 0x000000060a0a7981 */ /* 0x000ee4000c1e1900 */
[----:B------:R-:W-:Y:S02]  /*0a70*/  IMAD.WIDE.U32 R6, R19, 0x4, R6 ;  /* 0x0000000413067825 */ /* 0x000fe400078e0006 */
[----:B------:R-:W4:Y:S04]  /*0a80*/  LDG.E R12, desc[UR6][R12.64] ;  /* 0x000000060c0c7981 */ /* 0x000f28000c1e1900 */
[----:B------:R-:W4:Y:S01]  /*0a90*/  LDG.E R6, desc[UR6][R6.64] ;  /* 0x0000000606067981 */ /* 0x000f22000c1e1900 */
[----:B------:R-:W-:Y:S01]  /*0aa0*/  IADD3 R4, PT, PT, R4, 0x800, RZ ;  /* 0x0000080004047810 */ /* 0x000fe20007ffe0ff */
[----:B--2--5:R-:W-:-:S04]  /*0ab0*/  FADD R15, R15, R8 ;  /* 0x000000080f0f7221 */ /* 0x024fc80000000000 */
[----:B---3--:R-:W-:-:S04]  /*0ac0*/  FADD R15, R15, R10 ;  /* 0x0000000a0f0f7221 */ /* 0x008fc80000000000 */
[----:B----4-:R-:W-:-:S04]  /*0ad0*/  FADD R15, R15, R12 ;  /* 0x0000000c0f0f7221 */ /* 0x010fc80000000000 */
[----:B------:R-:W-:-:S07]  /*0ae0*/  FADD R15, R15, R6 ;  /* 0x000000060f0f7221 */ /* 0x000fce0000000000 */
.L_x_367:
[----:B------:R-:W-:Y:S05]  /*0af0*/  BSYNC.RECONVERGENT B2 ;  /* 0x0000000000027941 */ /* 0x000fea0003800200 */
.L_x_366:
[----:B------:R-:W-:Y:S05]  /*0b00*/  @!P1 BRA `(.L_x_359) ;  /* 0x0000000000289947 */ /* 0x000fea0003800000 */
[----:B------:R-:W1:Y:S01]  /*0b10*/  LDC.64 R6, c[0x0][0x380] ;  /* 0x0000e000ff067b82 */ /* 0x000e620000000a00 */
[----:B0-----:R-:W-:Y:S02]  /*0b20*/  LEA R9, R3, R4, 0xd ;  /* 0x0000000403097211 */ /* 0x001fe400078e68ff */
[----:B------:R-:W-:-:S07]  /*0b30*/  IADD3 R8, PT, PT, -R5, RZ, RZ ;  /* 0x000000ff05087210 */ /* 0x000fce0007ffe1ff */
.L_x_368:
[----:B-1----:R-:W-:-:S06]  /*0b40*/  IMAD.WIDE.U32 R4, R9, 0x4, R6 ;  /* 0x0000000409047825 */ /* 0x002fcc00078e0006 */
[----:B------:R-:W2:Y:S01]  /*0b50*/  LDG.E R4, desc[UR6][R4.64] ;  /* 0x0000000604047981 */ /* 0x000ea2000c1e1900 */
[----:B------:R-:W-:Y:S02]  /*0b60*/  IADD3 R8, PT, PT, R8, 0x1, RZ ;  /* 0x0000000108087810 */ /* 0x000fe40007ffe0ff */
[----:B------:R-:W-:Y:S02]  /*0b70*/  IADD3 R9, PT, PT, R9, 0x200, RZ ;  /* 0x0000020009097810 */ /* 0x000fe40007ffe0ff */
[----:B------:R-:W-:Y:S01]  /*0b80*/  ISETP.NE.AND P0, PT, R8, RZ, PT ;  /* 0x000000ff0800720c */ /* 0x000fe20003f05270 */
[----:B--2--5:R-:W-:-:S12]  /*0b90*/  FADD R15, R4, R15 ;  /* 0x0000000f040f7221 */ /* 0x024fd80000000000 */
[----:B------:R-:W-:Y:S05]  /*0ba0*/  @P0 BRA `(.L_x_368) ;  /* 0xfffffffc00e40947 */ /* 0x000fea000383ffff */
.L_x_359:
[----:B------:R-:W-:Y:S05]  /*0bb0*/  BSYNC.RECONVERGENT B1 ;  /* 0x0000000000017941 */ /* 0x000fea0003800200 */
.L_x_358:
[----:B------:R-:W-:-:S13]  /*0bc0*/  ISETP.GE.U32.AND P0, PT, R0, 0x200, PT ;  /* 0x000002000000780c */ /* 0x000fda0003f06070 */
[----:B------:R-:W-:Y:S05]  /*0bd0*/  @!P0 BRA `(.L_x_369) ;  /* 0x0000000000d08947 */ /* 0x000fea0003800000 */
[----:B0-----:R-:W0:Y:S01]  /*0be0*/  S2R R8, SR_LANEID ;  /* 0x0000000000087919 */ /* 0x001e220000000000 */
[----:B-----5:R-:W1:Y:S02]  /*0bf0*/  SHFL.DOWN PT, R0, R15, 0x1, 0x1f ;  /* 0x08201f000f007f89 */ /* 0x020e6400000e0000 */
[----:B-1----:R-:W-:Y:S01]  /*0c00*/  FADD R0, R0, R15 ;  /* 0x0000000f00007221 */ /* 0x002fe20000000000 */
[C---:B0-----:R-:W-:Y:S02]  /*0c10*/  ISETP.GT.AND P0, PT, R8.reuse, 0x1e, PT ;  /* 0x0000001e0800780c */ /* 0x041fe40003f04270 */
[C---:B------:R-:W-:Y:S02]  /*0c20*/  ISETP.NE.AND P1, PT, R8.reuse, RZ, PT ;  /* 0x000000ff0800720c */ /* 0x040fe40003f25270 */
        /* <DEDUP_REMOVED lines=27> */
[----:B------:R-:W0:Y:S04]  /*0de0*/  LDS.128 R12, [UR4+0x10] ;  /* 0x00001004ff0c7984 */ /* 0x000e280008000c00 */
[----:B------:R-:W2:Y:S04]  /*0df0*/  LDS.128 R8, [UR4+0x20] ;  /* 0x00002004ff087984 */ /* 0x000ea80008000c00 */
[----:B-1----:R-:W1:Y:S04]  /*0e00*/  LDS.128 R4, [UR4+0x30] ;  /* 0x00003004ff047984 */ /* 0x002e680008000c00 */
[----:B------:R-:W3:Y:S01]  /*0e10*/  LDS.128 R16, [UR4+0x40] ;  /* 0x00004004ff107984 */ /* 0x000ee20008000c00 */
[----:B0-----:R-:W-:-:S04]  /*0e20*/  FADD R13, R20, R13 ;  /* 0x0000000d140d7221 */ /* 0x001fc80000000000 */
[----:B------:R-:W-:-:S04]  /*0e30*/  FADD R14, R13, R14 ;  /* 0x0000000e0d0e7221 */ /* 0x000fc80000000000 */
[----:B------:R-:W-:-:S04]  /*0e40*/  FADD R15, R14, R15 ;  /* 0x0000000f0e0f7221 */ /* 0x000fc80000000000 */
[----:B--2---:R-:W-:-:S04]  /*0e50*/  FADD R8, R15, R8 ;  /* 0x000000080f087221 */ /* 0x004fc80000000000 */
[----:B------:R-:W-:-:S04]  /*0e60*/  FADD R9, R8, R9 ;  /* 0x0000000908097221 */ /* 0x000fc80000000000 */
[----:B------:R-:W-:-:S04]  /*0e70*/  FADD R10, R9, R10 ;  /* 0x0000000a090a7221 */ /* 0x000fc80000000000 */
[----:B------:R-:W-:-:S04]  /*0e80*/  FADD R11, R10, R11 ;  /* 0x0000000b0a0b7221 */ /* 0x000fc80000000000 */
[----:B-1----:R-:W-:-:S04]  /*0e90*/  FADD R4, R11, R4 ;  /* 0x000000040b047221 */ /* 0x002fc80000000000 */
        /* <DEDUP_REMOVED lines=8> */
.L_x_369:
[----:B0-----:R-:W0:Y:S01]  /*0f20*/  S2R R8, SR_LANEID ;  /* 0x0000000000087919 */ /* 0x001e220000000000 */
[----:B------:R-:W-:-:S04]  /*0f30*/  LOP3.LUT R4, R2, 0x3e0, RZ, 0xc0, !PT ;  /* 0x000003e002047812 */ /* 0x000fc800078ec0ff */
[----:B------:R-:W-:Y:S02]  /*0f40*/  IADD3 R5, PT, PT, R4, 0x20, RZ ;  /* 0x0000002004057810 */ /* 0x000fe40007ffe0ff */
[----:B------:R-:W-:Y:S02]  /*0f50*/  LOP3.LUT R7, RZ, R4, RZ, 0x33, !PT ;  /* 0x00000004ff077212 */ /* 0x000fe400078e33ff */
[----:B------:R-:W-:Y:S02]  /*0f60*/  ISETP.GT.U32.AND P0, PT, R5, R0, PT ;  /* 0x000000000500720c */ /* 0x000fe40003f04070 */
[----:B------:R-:W-:-:S04]  /*0f70*/  IADD3 R7, PT, PT, R0, R7, RZ ;  /* 0x0000000700077210 */ /* 0x000fc80007ffe0ff */
[----:B------:R-:W-:-:S05]  /*0f80*/  SEL R7, R7, 0x1f, P0 ;  /* 0x0000001f07077807 */ /* 0x000fca0000000000 */
[----:B-----5:R-:W1:Y:S01]  /*0f90*/  SHFL.DOWN PT, R4, R15, 0x1, R7 ;  /* 0x082000000f047989 */ /* 0x020e6200000e0007 */
[C---:B0-----:R-:W-:Y:S02]  /*0fa0*/  ISETP.GE.AND P0, PT, R8.reuse, R7, PT ;  /* 0x000000070800720c */ /* 0x041fe40003f06270 */
[C---:B------:R-:W-:Y:S02]  /*0fb0*/  IADD3 R6, PT, PT, R8.reuse, 0x2, RZ ;  /* 0x0000000208067810 */ /* 0x040fe40007ffe0ff */
[----:B------:R-:W-:-:S09]  /*0fc0*/  ISETP.NE.AND P1, PT, R8, RZ, PT ;  /* 0x000000ff0800720c */ /* 0x000fd20003f25270 */
[----:B-1----:R-:W-:Y:S01]  /*0fd0*/  @!P0 FADD R15, R4, R15 ;  /* 0x0000000f040f8221 */ /* 0x002fe20000000000 */
[----:B------:R-:W-:Y:S02]  /*0fe0*/  ISETP.GT.AND P0, PT, R6, R7, PT ;  /* 0x000000070600720c */ /* 0x000fe40003f04270 */
[----:B------:R-:W-:Y:S01]  /*0ff0*/  IADD3 R6, PT, PT, R8, 0x4, RZ ;  /* 0x0000000408067810 */ /* 0x000fe20007ffe0ff */
        /* <DEDUP_REMOVED lines=31> */
[----:B0-----:R-:W0:Y:S04]  /*11f0*/  LDS.128 R4, [UR4+0x10] ;  /* 0x00001004ff047984 */ /* 0x001e280008000c00 */
[----:B------:R-:W1:Y:S04]  /*1200*/  LDS.128 R8, [UR4+0x20] ;  /* 0x00002004ff087984 */ /* 0x000e680008000c00 */
[----:B------:R-:W2:Y:S04]  /*1210*/  LDS.128 R12, [UR4+0x30] ;  /* 0x00003004ff0c7984 */ /* 0x000ea80008000c00 */
[----:B------:R-:W3:Y:S01]  /*1220*/  LDS.128 R16, [UR4+0x40] ;  /* 0x00004004ff107984 */ /* 0x000ee20008000c00 */
[----:B0-----:R-:W-:Y:S01]  /*1230*/  @P2 FADD R20, R20, R5 ;  /* 0x0000000514142221 */ /* 0x001fe20000000000 */
[----:B------:R-:W-:-:S03]  /*1240*/  ISETP.GT.U32.AND P2, PT, R0, 0x80, PT ;  /* 0x000000800000780c */ /* 0x000fc60003f44070 */
[----:B------:R-:W-:Y:S01]  /*1250*/  @P3 FADD R20, R20, R6 ;  /* 0x0000000614143221 */ /* 0x000fe20000000000 */
[----:B------:R-:W-:-:S03]  /*1260*/  ISETP.GT.U32.AND P3, PT, R0, 0xa0, PT ;  /* 0x000000a00000780c */ /* 0x000fc60003f64070 */
[----:B------:R-:W-:Y:S01]  /*1270*/  @P1 FADD R20, R20, R7 ;  /* 0x0000000714141221 */ /* 0x000fe20000000000 */
[----:B------:R-:W-:-:S05]  /*1280*/  ISETP.GT.U32.AND P1, PT, R0, 0xe0, PT ;  /* 0x000000e00000780c */ /* 0x000fca0003f24070 */
[----:B-1----:R-:W-:Y:S01]  /*1290*/  @P2 FADD R20, R20, R8 ;  /* 0x0000000814142221 */ /* 0x002fe20000000000 */
[----:B------:R-:W-:-:S03]  /*12a0*/  ISETP.GT.U32.AND P2, PT, R0, 0x100, PT ;  /* 0x000001000000780c */ /* 0x000fc60003f44070 */
[----:B------:R-:W-:Y:S01]  /*12b0*/  @P3 FADD R20, R20, R9 ;  /* 0x0000000914143221 */ /* 0x000fe20000000000 */
[----:B------:R-:W-:-:S03]  /*12c0*/  ISETP.GT.U32.AND P3, PT, R0, 0x120, PT ;  /* 0x000001200000780c */ /* 0x000fc60003f64070 */
[----:B------:R-:W-:Y:S01]  /*12d0*/  @P4 FADD R20, R20, R10 ;  /* 0x0000000a14144221 */ /* 0x000fe20000000000 */
[----:B------:R-:W-:-:S03]  /*12e0*/  ISETP.GT.U32.AND P4, PT, R0, 0x140, PT ;  /* 0x000001400000780c */ /* 0x000fc60003f84070 */
[----:B------:R-:W-:Y:S01]  /*12f0*/  @P1 FADD R20, R20, R11 ;  /* 0x0000000b14141221 */ /* 0x000fe20000000000 */
[----:B------:R-:W-:-:S03]  /*1300*/  ISETP.GT.U32.AND P1, PT, R0, 0x160, PT ;  /* 0x000001600000780c */ /* 0x000fc60003f24070 */
[----:B--2---:R-:W-:Y:S01]  /*1310*/  @P2 FADD R20, R20, R12 ;  /* 0x0000000c14142221 */ /* 0x004fe20000000000 */
[----:B------:R-:W-:-:S03]  /*1320*/  ISETP.GT.U32.AND P2, PT, R0, 0x180, PT ;  /* 0x000001800000780c */ /* 0x000fc60003f44070 */
[----:B------:R-:W-:Y:S01]  /*1330*/  @P3 FADD R20, R20, R13 ;  /* 0x0000000d14143221 */ /* 0x000fe20000000000 */
[----:B------:R-:W-:-:S03]  /*1340*/  ISETP.GT.U32.AND P3, PT, R0, 0x1a0, PT ;  /* 0x000001a00000780c */ /* 0x000fc60003f64070 */
[----:B------:R-:W-:Y:S01]  /*1350*/  @P4 FADD R20, R20, R14 ;  /* 0x0000000e14144221 */ /* 0x000fe20000000000 */
[----:B------:R-:W-:-:S03]  /*1360*/  ISETP.GT.U32.AND P4, PT, R0, 0x1c0, PT ;  /* 0x000001c00000780c */ /* 0x000fc60003f84070 */
[----:B------:R-:W-:Y:S01]  /*1370*/  @P1 FADD R20, R20, R15 ;  /* 0x0000000f14141221 */ /* 0x000fe20000000000 */
[----:B------:R-:W-:-:S03]  /*1380*/  ISETP.GT.U32.AND P1, PT, R0, 0x1e0, PT ;  /* 0x000001e00000780c */ /* 0x000fc60003f24070 */
[----:B---3--:R-:W-:-:S04]  /*1390*/  @P2 FADD R20, R20, R16 ;  /* 0x0000001014142221 */ /* 0x008fc80000000000 */
[----:B------:R-:W-:-:S04]  /*13a0*/  @P3 FADD R20, R20, R17 ;  /* 0x0000001114143221 */ /* 0x000fc80000000000 */
[----:B------:R-:W-:-:S04]  /*13b0*/  @P4 FADD R20, R20, R18 ;  /* 0x0000001214144221 */ /* 0x000fc80000000000 */
[----:B------:R-:W-:Y:S01]  /*13c0*/  @P1 FADD R20, R20, R19 ;  /* 0x0000001314141221 */ /* 0x000fe20000000000 */
[----:B------:R-:W-:Y:S06]  /*13d0*/  BRA `(.L_x_370) ;  /* 0x0000001400007947 */ /* 0x000fec0003800000 */
.L_x_355:
[----:B------:R-:W0:Y:S01]  /*13e0*/  S2R R2, SR_TID.X ;  /* 0x0000000000027919 */ /* 0x000e220000002100 */
[----:B------:R-:W1:Y:S02]  /*13f0*/  LDCU.64 UR4, c[0x0][0x380] ;  /* 0x00007000ff0477ac */ /* 0x000e640008000a00 */
[----:B-1----:R-:W-:Y:S02]  /*1400*/  MOV R4, UR4 ;  /* 0x0000000400047c02 */ /* 0x002fe40008000f00 */
[----:B------:R-:W-:Y:S02]  /*1410*/  MOV R5, UR5 ;  /* 0x0000000500057c02 */ /* 0x000fe40008000f00 */
[----:B0-----:R-:W-:-:S05]  /*1420*/  LEA R9, R3, R2, 0xd ;  /* 0x0000000203097211 */ /* 0x001fca00078e68ff */
[----:B------:R-:W-:-:S05]  /*1430*/  IMAD.WIDE.U32 R8, R9, 0x4, R4 ;  /* 0x0000000409087825 */ /* 0x000fca00078e0004 */
        /* <DEDUP_REMOVED lines=16> */
[----:B------:R-:W-:Y:S01]  /*1540*/  ISETP.GE.U32.AND P0, PT, R0, R13, PT ;  /* 0x0000000d0000720c */ /* 0x000fe20003f06070 */
        /* <DEDUP_REMOVED lines=16> */
[----:B------:R-:W-:Y:S01]  /*1650*/  LEA R9, R3, R13, 0xd ;  /* 0x0000000d03097211 */ /* 0x000fe200078e68ff */
[----:B------:R-:W-:Y:S01]  /*1660*/  UMOV UR4, URZ ;  /* 0x000000ff00047c82 */ /* 0x000fe20008000000 */
[----:B------:R-:W-:Y:S02]  /*1670*/  IADD3 R8, PT, PT, R6, -0x2000, RZ ;  /* 0xffffe00006087810 */ /* 0x000fe40007ffe0ff */
[----:B------:R-:W-:Y:S02]  /*1680*/  LOP3.LUT R0, RZ, R2, RZ, 0x33, !PT ;  /* 0x00000002ff007212 */ /* 0x000fe400078e33ff */
[----:B------:R-:W-:Y:S02]  /*1690*/  ISETP.GT.U32.AND P0, PT, R9, R8, PT ;  /* 0x000000080900720c */ /* 0x000fe40003f04070 */
[----:B------:R-:W-:Y:S02]  /*16a0*/  IADD3 R10, PT, PT, -R13, R6, R0 ;  /* 0x000000060d0a7210 */ /* 0x000fe40007ffe100 */
[----:B------:R-:W-:-:S02]  /*16b0*/  IADD3 R7, PT, PT, R9, 0x1000, R2 ;  /* 0x0000100009077810 */ /* 0x000fc40007ffe002 */
[----:B------:R-:W-:Y:S01]  /*16c0*/  MOV R0, R9 ;  /* 0x0000000900007202 */ /* 0x000fe20000000f00 */
[----:B------:R-:W-:-:S06]  /*16d0*/  IMAD R2, R3, -0x2000, R10 ;  /* 0xffffe00003027824 */ /* 0x000fcc00078e020a */
[----:B------:R-:W-:Y:S05]  /*16e0*/  @P0 BRA `(.L_x_372) ;  /* 0x0000000000bc0947 */ /* 0x000fea0003800000 */
[----:B------:R-:W0:Y:S08]  /*16f0*/  LDC R6, c[0x0][0x3a8] ;  /* 0x0000ea00ff067b82 */ /* 0x000e300000000800 */
[----:B------:R-:W1:Y:S02]  /*1700*/  LDC.64 R4, c[0x0][0x380] ;  /* 0x0000e000ff047b82 */ /* 0x000e640000000a00 */
.L_x_373:
[----:B------:R-:W2:Y:S02]  /*1710*/  S2R R10, SR_TID.X ;  /* 0x00000000000a7919 */ /* 0x000ea40000002100 */
[----:B--2---:R-:W-:-:S05]  /*1720*/  IADD3 R11, PT, PT, R10, R9, RZ ;  /* 0x000000090a0b7210 */ /* 0x004fca0007ffe0ff */
[----:B-1----:R-:W-:-:S05]  /*1730*/  IMAD.WIDE.U32 R10, R11, 0x4, R4 ;  /* 0x000000040b0a7825 */ /* 0x002fca00078e0004 */
        /* <DEDUP_REMOVED lines=13> */
[----:B---3--:R-:W-:-:S02]  /*1810*/  FADD R14, R14, R15 ;  /* 0x0000000f0e0e7221 */ /* 0x008fc40000000000 */
[----:B------:R-:W2:Y:S01]  /*1820*/  LDG.E R15, desc[UR6][R10.64+0x7000] ;  /* 0x007000060a0f7981 */ /* 0x000ea2000c1e1900 */
[----:B----4-:R-:W-:-:S03]  /*1830*/  FADD R12, R16, R17 ;  /* 0x00000011100c7221 */ /* 0x010fc60000000000 */
[----:B------:R-:W3:Y:S04]  /*1840*/  LDG.E R17, desc[UR6][R10.64+0x5800] ;  /* 0x005800060a117981 */ /* 0x000ee8000c1e1900 */
[----:B------:R-:W2:Y:S01]  /*1850*/  LDG.E R16, desc[UR6][R10.64+0x6800] ;  /* 0x006800060a107981 */ /* 0x000ea2000c1e1900 */
[----:B------:R-:W-:-:S03]  /*1860*/  FADD R14, R23, R14 ;  /* 0x0000000e170e7221 */ /* 0x000fc60000000000 */
[----:B------:R-:W4:Y:S01]  /*1870*/  LDG.E R23, desc[UR6][R10.64+0x7800] ;  /* 0x007800060a177981 */ /* 0x000f22000c1e1900 */
[----:B-----5:R-:W-:-:S04]  /*1880*/  FADD R19, R19, R20 ;  /* 0x0000001413137221 */ /* 0x020fc80000000000 */
[----:B------:R-:W-:Y:S01]  /*1890*/  FADD R19, R12, R19 ;  /* 0x000000130c137221 */ /* 0x000fe20000000000 */
[----:B0-----:R-:W-:Y:S01]  /*18a0*/  IADD3 R12, PT, PT, -R9, R6, RZ ;  /* 0x00000006090c7210 */ /* 0x001fe20007ffe1ff */
[----:B------:R-:W-:-:S03]  /*18b0*/  FADD R21, R21, R22 ;  /* 0x0000001615157221 */ /* 0x000fc60000000000 */
[----:B------:R-:W-:Y:S01]  /*18c0*/  ISETP.GE.U32.AND P0, PT, R12, R13, PT ;  /* 0x0000000d0c00720c */ /* 0x000fe20003f06070 */
[----:B------:R-:W-:-:S04]  /*18d0*/  FADD R24, R24, R25 ;  /* 0x0000001918187221 */ /* 0x000fc80000000000 */
[----:B------:R-:W-:Y:S01]  /*18e0*/  FADD R21, R21, R24 ;  /* 0x0000001815157221 */ /* 0x000fe20000000000 */
[----:B------:R-:W-:Y:S01]  /*18f0*/  FADD R14, R14, R19 ;  /* 0x000000130e0e7221 */ /* 0x000fe20000000000 */
[----:B---3--:R-:W-:Y:S01]  /*1900*/  FADD R17, R17, R18 ;  /* 0x0000001211117221 */ /* 0x008fe20000000000 */
[----:B--2---:R-:W-:-:S04]  /*1910*/  FADD R16, R16, R15 ;  /* 0x0000000f10107221 */ /* 0x004fc80000000000 */
[----:B------:R-:W-:-:S04]  /*1920*/  FADD R16, R17, R16 ;  /* 0x0000001011107221 */ /* 0x000fc80000000000 */
[----:B------:R-:W-:-:S04]  /*1930*/  FADD R21, R21, R16 ;  /* 0x0000001015157221 */ /* 0x000fc80000000000 */
[----:B------:R-:W-:-:S04]  /*1940*/  FADD R14, R14, R21 ;  /* 0x000000150e0e7221 */ /* 0x000fc80000000000 */
[----:B----4-:R-:W-:Y:S01]  /*1950*/  FADD R23, R23, R14 ;  /* 0x0000000e17177221 */ /* 0x010fe20000000000 */
[----:B------:R-:W-:Y:S06]  /*1960*/  @!P0 BRA `(.L_x_371) ;  /* 0x0000000800d08947 */ /* 0x000fec0003800000 */
[C---:B------:R-:W-:Y:S01]  /*1970*/  IADD3 R9, PT, PT, R13.reuse, R9, RZ ;  /* 0x000000090d097210 */ /* 0x040fe20007ffe0ff */
[----:B------:R-:W-:Y:S01]  /*1980*/  UIADD3 UR4, UPT, UPT, UR4, 0x1, URZ ;  /* 0x0000000104047890 */ /* 0x000fe2000fffe0ff */
[----:B------:R-:W-:Y:S02]  /*1990*/  IADD3 R0, PT, PT, R13, R0, RZ ;  /* 0x000000000d007210 */ /* 0x000fe40007ffe0ff */
[----:B------:R-:W-:Y:S02]  /*19a0*/  ISETP.GT.U32.AND P0, PT, R9, R8, PT ;  /* 0x000000080900720c */ /* 0x000fe40003f04070 */
[C---:B------:R-:W-:Y:S02]  /*19b0*/  IADD3 R2, PT, PT, -R13.reuse, R2, RZ ;  /* 0x000000020d027210 */ /* 0x040fe40007ffe1ff */
[----:B------:R-:W-:-:S09]  /*19c0*/  IADD3 R7, PT, PT, R13, R7, RZ ;  /* 0x000000070d077210 */ /* 0x000fd20007ffe0ff */
[----:B------:R-:W-:Y:S05]  /*19d0*/  @!P0 BRA `(.L_x_373) ;  /* 0xfffffffc004c8947 */ /* 0x000fea000383ffff */
.L_x_372:
[----:B------:R-:W0:Y:S01]  /*19e0*/  S2R R16, SR_TID.X ;  /* 0x0000000000107919 */ /* 0x000e220000002100 */
[----:B------:R-:W-:Y:S01]  /*19f0*/  IADD3 R8, PT, PT, -R9, R6, RZ ;  /* 0x0000000609087210 */ /* 0x000fe20007ffe1ff */
[----:B------:R-:W-:Y:S03]  /*1a00*/  BSSY.RECONVERGENT B1, `(.L_x_371) ;  /* 0x00000aa000017945 */ /* 0x000fe60003800200 */
[----:B0-----:R-:W-:-:S04]  /*1a10*/  ISETP.GE.AND P0, PT, R16, R8, PT ;  /* 0x000000081000720c */ /* 0x001fc80003f06270 */
[----:B------:R-:W-:-:S13]  /*1a20*/  ISETP.GE.U32.OR P0, PT, R9, R6, P0 ;  /* 0x000000060900720c */ /* 0x000fda0000706470 */
[----:B------:R-:W-:Y:S05]  /*1a30*/  @P0 BRA `(.L_x_374) ;  /* 0x0000000800980947 */ /* 0x000fea0003800000 */
[----:B------:R-:W0:Y:S01]  /*1a40*/  LDC R10, c[0x0][0x3ac] ;  /* 0x0000eb00ff0a7b82 */ /* 0x000e220000000800 */
[----:B------:R-:W-:Y:S01]  /*1a50*/  LOP3.LUT R11, RZ, R16, RZ, 0x33, !PT ;  /* 0x00000010ff0b7212 */ /* 0x000fe200078e33ff */
[----:B------:R-:W-:Y:S06]  /*1a60*/  BSSY.RECONVERGENT B2, `(.L_x_375) ;  /* 0x0000056000027945 */ /* 0x000fec0003800200 */
[----:B------:R-:W1:Y:S01]  /*1a70*/  LDC R8, c[0x0][0x3ac] ;  /* 0x0000eb00ff087b82 */ /* 0x000e620000000800 */
[----:B0-----:R-:W-:-:S04]  /*1a80*/  SHF.L.U32 R10, R10, 0xd, RZ ;  /* 0x0000000d0a0a7819 */ /* 0x001fc800000006ff */
[----:B------:R-:W-:-:S04]  /*1a90*/  LEA R10, R3, R10, 0xd ;  /* 0x0000000a030a7211 */ /* 0x000fc800078e68ff */
[----:B------:R-:W-:Y:S01]  /*1aa0*/  IADD3 R6, PT, PT, -R10, R6, R11 ;  /* 0x000000060a067210 */ /* 0x000fe20007ffe10b */
[----:B-1----:R-:W-:-:S04]  /*1ab0*/  IMAD R11, R8, UR4, RZ ;  /* 0x00000004080b7c24 */ /* 0x002fc8000f8e02ff */
[----:B------:R-:W-:-:S05]  /*1ac0*/  IMAD R6, R11, -0x2000, R6 ;  /* 0xffffe0000b067824 */ /* 0x000fca00078e0206 */
[C---:B------:R-:W-:Y:S02]  /*1ad0*/  ISETP.GE.U32.AND P0, PT, R6.reuse, 0x1e00, PT ;  /* 0x00001e000600780c */ /* 0x040fe40003f06070 */
[----:B------:R-:W-:-:S04]  /*1ae0*/  LEA.HI R6, R6, 0x1, RZ, 0x17 ;  /* 0x0000000106067811 */ /* 0x000fc800078fb8ff */
[----:B------:R-:W-:-:S07]  /*1af0*/  LOP3.LUT R8, R6, 0xf, RZ, 0xc0, !PT ;  /* 0x0000000f06087812 */ /* 0x000fce00078ec0ff */
[----:B------:R-:W-:Y:S05]  /*1b00*/  @!P0 BRA `(.L_x_376) ;  /* 0x00000004002c8947 */ /* 0x000fea0003800000 */
[----:B------:R-:W-:Y:S01]  /*1b10*/  LEA.HI R10, R2, 0x1, RZ, 0x17 ;  /* 0x00000001020a7811 */ /* 0x000fe200078fb8ff */
[----:B------:R-:W-:Y:S01]  /*1b20*/  BSSY.RECONVERGENT B3, `(.L_x_377) ;  /* 0x0000048000037945 */ /* 0x000fe20003800200 */
[----:B------:R-:W-:Y:S02]  /*1b30*/  LOP3.LUT R11, R16, 0x1000, RZ, 0xfc, !PT ;  /* 0x00001000100b7812 */ /* 0x000fe400078efcff */
[----:B------:R-:W-:-:S04]  /*1b40*/  LOP3.LUT R10, R10, 0xfffff0, RZ, 0xc0, !PT ;  /* 0x00fffff00a0a7812 */ /* 0x000fc800078ec0ff */
[----:B------:R-:W-:-:S07]  /*1b50*/  IADD3 R13, PT, PT, -R10, RZ, RZ ;  /* 0x000000ff0a0d7210 */ /* 0x000fce0007ffe1ff */
.L_x_378:
[C---:B------:R-:W-:Y:S02]  /*1b60*/  IADD3 R15, PT, PT, R7.reuse, -0x1000, RZ ;  /* 0xfffff000070f7810 */ /* 0x040fe40007ffe0ff */
[----:B------:R-:W-:-:S03]  /*1b70*/  IADD3 R25, PT, PT, R7, -0xe00, RZ ;  /* 0xfffff20007197810 */ /* 0x000fc60007ffe0ff */
[----:B------:R-:W-:Y:S01]  /*1b80*/  IMAD.WIDE.U32 R14, R15, 0x4, R4 ;  /* 0x000000040f0e7825 */ /* 0x000fe200078e0004 */
[----:B------:R-:W-:-:S04]  /*1b90*/  IADD3 R21, PT, PT, R7, -0xc00, RZ ;  /* 0xfffff40007157810 */ /* 0x000fc80007ffe0ff */
[----:B------:R0:W2:Y:S01]  /*1ba0*/  LDG.E R22, desc[UR6][R14.64] ;  /* 0x000000060e167981 */ /* 0x0000a2000c1e1900 */
[----:B------:R-:W-:-:S04]  /*1bb0*/  IMAD.WIDE.U32 R24, R25, 0x4, R4 ;  /* 0x0000000419187825 */ /* 0x000fc800078e0004 */
[--C-:B------:R-:W-:Y:S01]  /*1bc0*/  IMAD.WIDE.U32 R20, R21, 0x4, R4.reuse ;  /* 0x0000000415147825 */ /* 0x100fe200078e0004 */
[----:B------:R-:W3:Y:S04]  /*1bd0*/  LDG.E R16, desc[UR6][R24.64] ;  /* 0x0000000618107981 */ /* 0x000ee8000c1e1900 */
[----:B------:R1:W4:Y:S01]  /*1be0*/  LDG.E R17, desc[UR6][R20.64] ;  /* 0x0000000614117981 */ /* 0x000322000c1e1900 */
[C---:B------:R-:W-:Y:S02]  /*1bf0*/  IADD3 R19, PT, PT, R7.reuse, -0xa00, RZ ;  /* 0xfffff60007137810 */ /* 0x040fe40007ffe0ff */
[C---:B------:R-:W-:Y:S02]  /*1c00*/  IADD3 R29, PT, PT, R7.reuse, -0x800, RZ ;  /* 0xfffff800071d7810 */ /* 0x040fe40007ffe0ff */
[----:B------:R-:W-:Y:S01]  /*1c10*/  IADD3 R27, PT, PT, R7, -0x600, RZ ;  /* 0xfffffa00071b7810 */ /* 0x000fe20007ffe0ff */
[----:B------:R-:W-:Y:S01]  /*1c20*/  IMAD.WIDE.U32 R18, R19, 0x4, R4 ;  /* 0x0000000413127825 */ /* 0x000fe200078e0004 */
[----:B------:R-:W-:-:S03]  /*1c30*/  IADD3 R12, PT, PT, R7, -0x400, RZ ;  /* 0xfffffc00070c7810 */ /* 0x000fc60007ffe0ff */
[--C-:B------:R-:W-:Y:S01]  /*1c40*/  IMAD.WIDE.U32 R28, R29, 0x4, R4.reuse ;  /* 0x000000041d1c7825 */ /* 0x100fe200078e0004 */
[----:B------:R-:W5:Y:S03]  /*1c50*/  LDG.E R10, desc[UR6][R18.64] ;  /* 0x00000006120a7981 */ /* 0x000f66000c1e1900 */
[----:B0-----:R-:W-:Y:S01]  /*1c60*/  IMAD.WIDE.U32 R14, R27, 0x4, R4 ;  /* 0x000000041b0e7825 */ /* 0x001fe200078e0004 */
[----:B------:R-:W-:-:S03]  /*1c70*/  IADD3 R27, PT, PT, R7, -0x200, RZ ;  /* 0xfffffe00071b7810 */ /* 0x000fc60007ffe0ff */
[--C-:B-1----:R-:W-:Y:S02]  /*1c80*/  IMAD.WIDE.U32 R20, R12, 0x4, R4.reuse ;  /* 0x000000040c147825 */ /* 0x102fe400078e0004 */
[----:B------:R0:W5:Y:S04]  /*1c90*/  LDG.E R12, desc[UR6][R14.64] ;  /* 0x000000060e0c7981 */ /* 0x000168000c1e1900 */
[----:B------:R1:W5:Y:S01]  /*1ca0*/  LDG.E R18, desc[UR6][R28.64] ;  /* 0x000000061c127981 */ /* 0x000362000c1e1900 */
[----:B------:R-:W-:-:S04]  /*1cb0*/  IMAD.WIDE.U32 R24, R7, 0x4, R4 ;  /* 0x0000000407187825 */ /* 0x000fc800078e0004 */
[----:B0-----:R-:W-:Y:S01]  /*1cc0*/  IMAD.WIDE.U32 R14, R27, 0x4, R4 ;  /* 0x000000041b0e7825 */ /* 0x001fe200078e0004 */
[----:B------:R-:W5:Y:S04]  /*1cd0*/  LDG.E R19, desc[UR6][R24.64] ;  /* 0x0000000618137981 */ /* 0x000f68000c1e1900 */
[----:B------:R0:W5:Y:S01]  /*1ce0*/  LDG.E R27, desc[UR6][R20.64] ;  /* 0x00000006141b7981 */ /* 0x000162000c1e1900 */
[----:B-1----:R-:W-:-:S03]  /*1cf0*/  IADD3 R29, PT, PT, R7, 0x200, RZ ;  /* 0x00000200071d7810 */ /* 0x002fc60007ffe0ff */
[----:B------:R1:W5:Y:S01]  /*1d00*/  LDG.E R26, desc[UR6][R14.64] ;  /* 0x000000060e1a7981 */ /* 0x000362000c1e1900 */
[----:B0-----:R-:W-:Y:S01]  /*1d10*/  IADD3 R21, PT, PT, R7, 0x400, RZ ;  /* 0x0000040007157810 */ /* 0x001fe20007ffe0ff */
[----:B------:R-:W-:Y:S01]  /*1d20*/  IMAD.WIDE.U32 R28, R29, 0x4, R4 ;  /* 0x000000041d1c7825 */ /* 0x000fe200078e0004 */
[----:B-1----:R-:W-:-:S05]  /*1d30*/  IADD3 R15, PT, PT, R7, 0x800, RZ ;  /* 0x00000800070f7810 */ /* 0x002fca0007ffe0ff */
[----:B------:R-:W5:Y:S01]  /*1d40*/  LDG.E R28, desc[UR6][R28.64] ;  /* 0x000000061c1c7981 */ /* 0x000f62000c1e1900 */
[----:B------:R-:W-:-:S06]  /*1d50*/  IMAD.WIDE.U32 R14, R15, 0x4, R4 ;  /* 0x000000040f0e7825 */ /* 0x000fcc00078e0004 */
[----:B------:R-:W5:Y:S01]  /*1d60*/  LDG.E R14, desc[UR6][R14.64] ;  /* 0x000000060e0e7981 */ /* 0x000f62000c1e1900 */
[----:B--2---:R-:W-:Y:S01]  /*1d70*/  FADD R25, R22, R23 ;  /* 0x0000001716197221 */ /* 0x004fe20000000000 */
[----:B------:R-:W-:Y:S01]  /*1d80*/  IMAD.WIDE.U32 R22, R21, 0x4, R4 ;  /* 0x0000000415167825 */ /* 0x000fe200078e0004 */
[----:B------:R-:W-:-:S03]  /*1d90*/  IADD3 R21, PT, PT, R7, 0x600, RZ ;  /* 0x0000060007157810 */ /* 0x000fc60007ffe0ff */
[----:B---3--:R-:W-:Y:S02]  /*1da0*/  FADD R16, R25, R16 ;  /* 0x0000001019107221 */ /* 0x008fe40000000000 */
[----:B------:R-:W-:Y:S01]  /*1db0*/  IMAD.WIDE.U32 R20, R21, 0x4, R4 ;  /* 0x0000000415147825 */ /* 0x000fe200078e0004 */
[----:B------:R-:W-:Y:S01]  /*1dc0*/  IADD3 R25, PT, PT, R7, 0xa00, RZ ;  /* 0x00000a0007197810 */ /* 0x000fe20007ffe0ff */
[----:B------:R-:W2:Y:S04]  /*1dd0*/  LDG.E R29, desc[UR6][R22.64] ;  /* 0x00000006161d7981 */ /* 0x000ea8000c1e1900 */
[----:B------:R4:W3:Y:S02]  /*1de0*/  LDG.E R20, desc[UR6][R20.64] ;  /* 0x0000000614147981 */ /* 0x0008e4000c1e1900 */
[----:B----4-:R-:W-:Y:S01]  /*1df0*/  FADD R21, R16, R17 ;  /* 0x0000001110157221 */ /* 0x010fe20000000000 */
[----:B------:R-:W-:Y:S01]  /*1e00*/  IMAD.WIDE.U32 R16, R25, 0x4, R4 ;  /* 0x0000000419107825 */ /* 0x000fe200078e0004 */
[----:B------:R-:W-:-:S05]  /*1e10*/  IADD3 R25, PT, PT, R7, 0xc00, RZ ;  /* 0x00000c0007197810 */ /* 0x000fca0007ffe0ff */
[--C-:B------:R-:W-:Y:S01]  /*1e20*/  IMAD.WIDE.U32 R22, R25, 0x4, R4.reuse ;  /* 0x0000000419167825 */ /* 0x100fe200078e0004 */
[----:B------:R-:W-:Y:S01]  /*1e30*/  IADD3 R25, PT, PT, R7, 0xe00, RZ ;  /* 0x00000e0007197810 */ /* 0x000fe20007ffe0ff */
[----:B------:R-:W4:Y:S04]  /*1e40*/  LDG.E R16, desc[UR6][R16.64] ;  /* 0x0000000610107981 */ /* 0x000f28000c1e1900 */
[----:B------:R-:W-:Y:S01]  /*1e50*/  IMAD.WIDE.U32 R24, R25, 0x4, R4 ;  /* 0x0000000419187825 */ /* 0x000fe200078e0004 */
[----:B------:R-:W4:Y:S05]  /*1e60*/  LDG.E R22, desc[UR6][R22.64] ;  /* 0x0000000616167981 */ /* 0x000f2a000c1e1900 */
[----:B------:R-:W4:Y:S01]  /*1e70*/  LDG.E R24, desc[UR6][R24.64] ;  /* 0x0000000618187981 */ /* 0x000f22000c1e1900 */
[----:B-----5:R-:W-:-:S04]  /*1e80*/  FADD R21, R21, R10 ;  /* 0x0000000a15157221 */ /* 0x020fc80000000000 */
[----:B------:R-:W-:-:S04]  /*1e90*/  FADD R21, R21, R18 ;  /* 0x0000001215157221 */ /* 0x000fc80000000000 */
[----:B------:R-:W-:-:S04]  /*1ea0*/  FADD R12, R21, R12 ;  /* 0x0000000c150c7221 */ /* 0x000fc80000000000 */
[----:B------:R-:W-:-:S04]  /*1eb0*/  FADD R27, R12, R27 ;  /* 0x0000001b0c1b7221 */ /* 0x000fc80000000000 */
[----:B------:R-:W-:-:S04]  /*1ec0*/  FADD R26, R27, R26 ;  /* 0x0000001a1b1a7221 */ /* 0x000fc80000000000 */
[----:B------:R-:W-:-:S04]  /*1ed0*/  FADD R19, R26, R19 ;  /* 0x000000131a137221 */ /* 0x000fc80000000000 */
[----:B------:R-:W-:Y:S01]  /*1ee0*/  FADD R28, R19, R28 ;  /* 0x0000001c131c7221 */ /* 0x000fe20000000000 */
[----:B------:R-:W-:-:S04]  /*1ef0*/  IADD3 R13, PT, PT, R13, 0x10, RZ ;  /* 0x000000100d0d7810 */ /* 0x000fc80007ffe0ff */
[----:B------:R-:W-:Y:S02]  /*1f00*/  ISETP.NE.AND P0, PT, R13, RZ, PT ;  /* 0x000000ff0d00720c */ /* 0x000fe40003f05270 */
[----:B------:R-:W-:Y:S02]  /*1f10*/  IADD3 R11, PT, PT, R11, 0x2000, RZ ;  /* 0x000020000b0b7810 */ /* 0x000fe40007ffe0ff */
[----:B------:R-:W-:Y:S01]  /*1f20*/  IADD3 R7, PT, PT, R7, 0x2000, RZ ;  /* 0x0000200007077810 */ /* 0x000fe20007ffe0ff */
[----:B--2---:R-:W-:-:S04]  /*1f30*/  FADD R29, R28, R29 ;  /* 0x0000001d1c1d7221 */ /* 0x004fc80000000000 */
[----:B---3--:R-:W-:-:S04]  /*1f40*/  FADD R29, R29, R20 ;  /* 0x000000141d1d7221 */ /* 0x008fc80000000000 */
[----:B------:R-:W-:-:S04]  /*1f50*/  FADD R29, R29, R14 ;  /* 0x0000000e1d1d7221 */ /* 0x000fc80000000000 */
[----:B----4-:R-:W-:-:S04]  /*1f60*/  FADD R29, R29, R16 ;  /* 0x000000101d1d7221 */ /* 0x010fc80000000000 */
[----:B------:R-:W-:-:S04]  /*1f70*/  FADD R29, R29, R22 ;  /* 0x000000161d1d7221 */ /* 0x000fc80000000000 */
[----:B------:R-:W-:Y:S01]  /*1f80*/  FADD R23, R29, R24 ;  /* 0x000000181d177221 */ /* 0x000fe20000000000 */
[----:B------:R-:W-:Y:S06]  /*1f90*/  @P0 BRA `(.L_x_378) ;  /* 0xfffffff800f00947 */ /* 0x000fec000383ffff */
[----:B------:R-:W-:Y:S05]  /*1fa0*/  BSYNC.RECONVERGENT B3 ;  /* 0x0000000000037941 */ /* 0x000fea0003800200 */
.L_x_377:
[----:B------:R-:W-:-:S07]  /*1fb0*/  IADD3 R16, PT, PT, R11, -0x1000, RZ ;  /* 0xfffff0000b107810 */ /* 0x000fce0007ffe0ff */
.L_x_376:
[----:B------:R-:W-:Y:S05]  /*1fc0*/  BSYNC.RECONVERGENT B2 ;  /* 0x0000000000027941 */ /* 0x000fea0003800200 */
.L_x_375:
[----:B------:R-:W-:-:S13]  /*1fd0*/  ISETP.NE.AND P0, PT, R8, RZ, PT ;  /* 0x000000ff0800720c */ /* 0x000fda0003f05270 */
[----:B------:R-:W-:Y:S05]  /*1fe0*/  @!P0 BRA `(.L_x_374) ;  /* 0x00000004002c8947 */ /* 0x000fea0003800000 */
[----:B------:R-:W-:Y:S01]  /*1ff0*/  ISETP.GE.U32.AND P0, PT, R8, 0x8, PT ;  /* 0x000000080800780c */ /* 0x000fe20003f06070 */
[----:B------:R-:W-:Y:S01]  /*2000*/  BSSY.RECONVERGENT B2, `(.L_x_379) ;  /* 0x0000025000027945 */ /* 0x000fe20003800200 */
[----:B------:R-:W-:-:S04]  /*2010*/  LOP3.LUT R22, R6, 0x7, RZ, 0xc0, !PT ;  /* 0x0000000706167812 */ /* 0x000fc800078ec0ff */
[----:B------:R-:W-:-:S07]  /*2020*/  ISETP.NE.AND P1, PT, R22, RZ, PT ;  /* 0x000000ff1600720c */ /* 0x000fce0003f25270 */
[----:B------:R-:W-:Y:S06]  /*2030*/  @!P0 BRA `(.L_x_380) ;  /* 0x0000000000848947 */ /* 0x000fec0003800000 */
[----:B------:R-:W-:-:S04]  /*2040*/  IADD3 R7, PT, PT, R16, R9, RZ ;  /* 0x0000000910077210 */ /* 0x000fc80007ffe0ff */
[C---:B------:R-:W-:Y:S01]  /*2050*/  IADD3 R21, PT, PT, R7.reuse, 0x200, RZ ;  /* 0x0000020007157810 */ /* 0x040fe20007ffe0ff */
[C---:B------:R-:W-:Y:S01]  /*2060*/  IMAD.WIDE.U32 R14, R7.reuse, 0x4, R4 ;  /* 0x00000004070e7825 */ /* 0x040fe200078e0004 */
[----:B------:R-:W-:-:S03]  /*2070*/  IADD3 R19, PT, PT, R7, 0x400, RZ ;  /* 0x0000040007137810 */ /* 0x000fc60007ffe0ff */
[--C-:B------:R-:W-:Y:S01]  /*2080*/  IMAD.WIDE.U32 R20, R21, 0x4, R4.reuse ;  /* 0x0000000415147825 */ /* 0x100fe200078e0004 */
[----:B------:R0:W2:Y:S01]  /*2090*/  LDG.E R8, desc[UR6][R14.64] ;  /* 0x000000060e087981 */ /* 0x0000a2000c1e1900 */
[----:B------:R-:W-:Y:S02]  /*20a0*/  IADD3 R11, PT, PT, R7, 0x600, RZ ;  /* 0x00000600070b7810 */ /* 0x000fe40007ffe0ff */
[--C-:B------:R-:W-:Y:S01]  /*20b0*/  IMAD.WIDE.U32 R18, R19, 0x4, R4.reuse ;  /* 0x0000000413127825 */ /* 0x100fe200078e0004 */
[----:B------:R1:W3:Y:S01]  /*20c0*/  LDG.E R17, desc[UR6][R20.64] ;  /* 0x0000000614117981 */ /* 0x0002e2000c1e1900 */
[----:B------:R-:W-:Y:S02]  /*20d0*/  IADD3 R13, PT, PT, R7, 0x800, RZ ;  /* 0x00000800070d7810 */ /* 0x000fe40007ffe0ff */
[--C-:B------:R-:W-:Y:S01]  /*20e0*/  IMAD.WIDE.U32 R10, R11, 0x4, R4.reuse ;  /* 0x000000040b0a7825 */ /* 0x100fe200078e0004 */
[----:B------:R-:W-:Y:S01]  /*20f0*/  IADD3 R25, PT, PT, R7, 0xa00, RZ ;  /* 0x00000a0007197810 */ /* 0x000fe20007ffe0ff */
[----:B------:R-:W4:Y:S02]  /*2100*/  LDG.E R18, desc[UR6][R18.64] ;  /* 0x0000000612127981 */ /* 0x000f24000c1e1900 */
[--C-:B------:R-:W-:Y:S01]  /*2110*/  IMAD.WIDE.U32 R12, R13, 0x4, R4.reuse ;  /* 0x000000040d0c7825 */ /* 0x100fe200078e0004 */
[----:B------:R-:W-:Y:S01]  /*2120*/  IADD3 R27, PT, PT, R7, 0xc00, RZ ;  /* 0x00000c00071b7810 */ /* 0x000fe20007ffe0ff */
[----:B------:R-:W5:Y:S02]  /*2130*/  LDG.E R10, desc[UR6][R10.64] ;  /* 0x000000060a0a7981 */ /* 0x000f64000c1e1900 */
[--C-:B0-----:R-:W-:Y:S01]  /*2140*/  IMAD.WIDE.U32 R14, R25, 0x4, R4.reuse ;  /* 0x00000004190e7825 */ /* 0x101fe200078e0004 */
[----:B------:R-:W-:Y:S01]  /*2150*/  IADD3 R25, PT, PT, R7, 0xe00, RZ ;  /* 0x00000e0007197810 */ /* 0x000fe20007ffe0ff */
[----:B------:R-:W5:Y:S02]  /*2160*/  LDG.E R12, desc[UR6][R12.64] ;  /* 0x000000060c0c7981 */ /* 0x000f64000c1e1900 */
[----:B-1----:R-:W-:-:S02]  /*2170*/  IMAD.WIDE.U32 R20, R27, 0x4, R4 ;  /* 0x000000041b147825 */ /* 0x002fc400078e0004 */
[----:B------:R-:W5:Y:S02]  /*2180*/  LDG.E R15, desc[UR6][R14.64] ;  /* 0x000000060e0f7981 */ /* 0x000f64000c1e1900 */
[----:B------:R-:W-:Y:S02]  /*2190*/  IMAD.WIDE.U32 R24, R25, 0x4, R4 ;  /* 0x0000000419187825 */ /* 0x000fe400078e0004 */
        /* <DEDUP_REMOVED lines=11> */
.L_x_380:
[----:B------:R-:W-:Y:S05]  /*2250*/  BSYNC.RECONVERGENT B2 ;  /* 0x0000000000027941 */ /* 0x000fea0003800200 */
.L_x_379:
[----:B------:R-:W-:Y:S05]  /*2260*/  @!P1 BRA `(.L_x_374) ;  /* 0x00000000008c9947 */ /* 0x000fea0003800000 */
[----:B------:R-:W-:Y:S01]  /*2270*/  ISETP.GE.U32.AND P0, PT, R22, 0x4, PT ;  /* 0x000000041600780c */ /* 0x000fe20003f06070 */
[----:B------:R-:W-:Y:S01]  /*2280*/  BSSY.RECONVERGENT B2, `(.L_x_381) ;  /* 0x0000014000027945 */ /* 0x000fe20003800200 */
[----:B------:R-:W-:-:S11]  /*2290*/  LOP3.LUT P1, RZ, R6, 0x3, RZ, 0xc0, !PT ;  /* 0x0000000306ff7812 */ /* 0x000fd6000782c0ff */
[----:B------:R-:W-:Y:S05]  /*22a0*/  @!P0 BRA `(.L_x_382) ;  /* 0x0000000000448947 */ /* 0x000fea0003800000 */
[----:B------:R-:W-:-:S04]  /*22b0*/  IADD3 R11, PT, PT, R16, R9, RZ ;  /* 0x00000009100b7210 */ /* 0x000fc80007ffe0ff */
[C---:B------:R-:W-:Y:S01]  /*22c0*/  IADD3 R9, PT, PT, R11.reuse, 0x200, RZ ;  /* 0x000002000b097810 */ /* 0x040fe20007ffe0ff */
[C---:B------:R-:W-:Y:S01]  /*22d0*/  IMAD.WIDE.U32 R6, R11.reuse, 0x4, R4 ;  /* 0x000000040b067825 */ /* 0x040fe200078e0004 */
[----:B------:R-:W-:-:S03]  /*22e0*/  IADD3 R13, PT, PT, R11, 0x400, RZ ;  /* 0x000004000b0d7810 */ /* 0x000fc60007ffe0ff */
[--C-:B------:R-:W-:Y:S01]  /*22f0*/  IMAD.WIDE.U32 R8, R9, 0x4, R4.reuse ;  /* 0x0000000409087825 */ /* 0x100fe200078e0004 */
[----:B------:R-:W-:Y:S01]  /*2300*/  IADD3 R15, PT, PT, R11, 0x600, RZ ;  /* 0x000006000b0f7810 */ /* 0x000fe20007ffe0ff */
[----:B------:R-:W2:Y:S02]  /*2310*/  LDG.E R6, desc[UR6][R6.64] ;  /* 0x0000000606067981 */ /* 0x000ea4000c1e1900 */
[--C-:B------:R-:W-:Y:S02]  /*2320*/  IMAD.WIDE.U32 R10, R13, 0x4, R4.reuse ;  /* 0x000000040d0a7825 */ /* 0x100fe400078e0004 */
[----:B------:R-:W3:Y:S02]  /*2330*/  LDG.E R8, desc[UR6][R8.64] ;  /* 0x0000000608087981 */ /* 0x000ee4000c1e1900 */
[----:B------:R-:W-:Y:S02]  /*2340*/  IMAD.WIDE.U32 R12, R15, 0x4, R4 ;  /* 0x000000040f0c7825 */ /* 0x000fe400078e0004 */
[----:B------:R-:W4:Y:S04]  /*2350*/  LDG.E R10, desc[UR6][R10.64] ;  /* 0x000000060a0a7981 */ /* 0x000f28000c1e1900 */
[----:B------:R-:W5:Y:S01]  /*2360*/  LDG.E R12, desc[UR6][R12.64] ;  /* 0x000000060c0c7981 */ /* 0x000f62000c1e1900 */
[----:B------:R-:W-:Y:S01]  /*2370*/  IADD3 R16, PT, PT, R16, 0x800, RZ ;  /* 0x0000080010107810 */ /* 0x000fe20007ffe0ff */
[----:B--2---:R-:W-:-:S04]  /*2380*/  FADD R23, R23, R6 ;  /* 0x0000000617177221 */ /* 0x004fc80000000000 */
[----:B---3--:R-:W-:-:S04]  /*2390*/  FADD R23, R23, R8 ;  /* 0x0000000817177221 */ /* 0x008fc80000000000 */
[----:B----4-:R-:W-:-:S04]  /*23a0*/  FADD R23, R23, R10 ;  /* 0x0000000a17177221 */ /* 0x010fc80000000000 */
[----:B-----5:R-:W-:-:S07]  /*23b0*/  FADD R23, R23, R12 ;  /* 0x0000000c17177221 */ /* 0x020fce0000000000 */
.L_x_382:
[----:B------:R-:W-:Y:S05]  /*23c0*/  BSYNC.RECONVERGENT B2 ;  /* 0x0000000000027941 */ /* 0x000fea0003800200 */
.L_x_381:
[----:B------:R-:W-:Y:S05]  /*23d0*/  @!P1 BRA `(.L_x_374) ;  /* 0x0000000000309947 */ /* 0x000fea0003800000 */
[----:B------:R-:W-:Y:S02]  /*23e0*/  LOP3.LUT R2, R2, 0xffff, RZ, 0xc0, !PT ;  /* 0x0000ffff02027812 */ /* 0x000fe400078ec0ff */
[----:B------:R-:W-:Y:S02]  /*23f0*/  IADD3 R9, PT, PT, R16, R0, RZ ;  /* 0x0000000010097210 */ /* 0x000fe40007ffe0ff */
[----:B------:R-:W-:-:S04]  /*2400*/  LEA.HI R2, R2, 0x1, RZ, 0x17 ;  /* 0x0000000102027811 */ /* 0x000fc800078fb8ff */
[----:B------:R-:W-:-:S04]  /*2410*/  LOP3.LUT R2, R2, 0x3, RZ, 0xc0, !PT ;  /* 0x0000000302027812 */ /* 0x000fc800078ec0ff */
[----:B------:R-:W-:-:S07]  /*2420*/  IADD3 R2, PT, PT, -R2, RZ, RZ ;  /* 0x000000ff02027210 */ /* 0x000fce0007ffe1ff */
.L_x_383:
[----:B------:R-:W-:-:S06]  /*2430*/  IMAD.WIDE.U32 R6, R9, 0x4, R4 ;  /* 0x0000000409067825 */ /* 0x000fcc00078e0004 */
[----:B------:R-:W2:Y:S01]  /*2440*/  LDG.E R6, desc[UR6][R6.64] ;  /* 0x0000000606067981 */ /* 0x000ea2000c1e1900 */
[----:B------:R-:W-:Y:S02]  /*2450*/  IADD3 R2, PT, PT, R2, 0x1, RZ ;  /* 0x0000000102027810 */ /* 0x000fe40007ffe0ff */
[----:B------:R-:W-:Y:S02]  /*2460*/  IADD3 R9, PT, PT, R9, 0x200, RZ ;  /* 0x0000020009097810 */ /* 0x000fe40007ffe0ff */
[----:B------:R-:W-:Y:S01]  /*2470*/  ISETP.NE.AND P0, PT, R2, RZ, PT ;  /* 0x000000ff0200720c */ /* 0x000fe20003f05270 */
[----:B--2---:R-:W-:-:S12]  /*2480*/  FADD R23, R6, R23 ;  /* 0x0000001706177221 */ /* 0x004fd80000000000 */
[----:B------:R-:W-:Y:S05]  /*2490*/  @P0 BRA `(.L_x_383) ;  /* 0xfffffffc00e40947 */ /* 0x000fea000383ffff */
.L_x_374:
[----:B------:R-:W-:Y:S05]  /*24a0*/  BSYNC.RECONVERGENT B1 ;  /* 0x0000000000017941 */ /* 0x000fea0003800200 */
.L_x_371:
        /* <DEDUP_REMOVED lines=33> */
[----:B------:R-:W1:Y:S04]  /*26c0*/  LDS.128 R8, [UR4+0x20] ;  /* 0x00002004ff087984 */ /* 0x000e680008000c00 */
[----:B--2---:R-:W2:Y:S04]  /*26d0*/  LDS.128 R4, [UR4+0x30] ;  /* 0x00003004ff047984 */ /* 0x004ea80008000c00 */
        /* <DEDUP_REMOVED lines=16> */
.L_x_370:
[----:B------:R-:W-:Y:S05]  /*27e0*/  BSYNC.RECONVERGENT B0 ;  /* 0x0000000000007941 */ /* 0x000fea0003800200 */
.L_x_354:
[----:B------:R-:W-:Y:S05]  /*27f0*/  @P0 EXIT ;  /* 0x000000000000094d */ /* 0x000fea0003800000 */
[----:B012---:R-:W0:Y:S02]  /*2800*/  LDC.64 R4, c[0x0][0x388] ;  /* 0x0000e200ff047b82 */ /* 0x007e240000000a00 */
[----:B0-----:R-:W-:-:S05]  /*2810*/  IMAD.WIDE.U32 R2, R3, 0x4, R4 ;  /* 0x0000000403027825 */ /* 0x001fca00078e0004 */
[----:B------:R-:W-:Y:S01]  /*2820*/  STG.E desc[UR6][R2.64], R20 ;  /* 0x0000001402007986 */ /* 0x000fe2000c101906 */
[----:B------:R-:W-:Y:S05]  /*2830*/  EXIT ;  /* 0x000000000000794d */ /* 0x000fea0003800000 */
.L_x_384:
        /* <DEDUP_REMOVED lines=12> */
.L_x_595:


//--------------------- .text._ZN3cub18CUB_300001_SM_10006detail6reduce28DeviceReduceSingleTileKernelINS2_10policy_hubIfjN4cuda3std3__44plusIfEEE10Policy1000EN6thrust24THRUST_300001_SM_1000_NS6detail15normal_iteratorINSD_10device_ptrIfEEEEPfjS9_ffNS7_10__identityEEEvT0_T1_T2_T3_T4_T6_ --------------------------
	.section	.text._ZN3cub18CUB_300001_SM_10006detail6reduce28DeviceReduceSingleTileKernelINS2_10policy_hubIfjN4cuda3std3__44plusIfEEE10Policy1000EN6thrust24THRUST_300001_SM_1000_NS6detail15normal_iteratorINSD_10device_ptrIfEEEEPfjS9_ffNS7_10__identityEEEvT0_T1_T2_T3_T4_T6_,"ax",@progbits
	.align	128
        .global         _ZN3cub18CUB_300001_SM_10006detail6reduce28DeviceReduceSingleTileKernelINS2_10policy_hubIfjN4cuda3std3__44plusIfEEE10Policy1000EN6thrust24THRUST_300001_SM_1000_NS6detail15normal_iteratorINSD_10device_ptrIfEEEEPfjS9_ffNS7_10__identityEEEvT0_T1_T2_T3_T4_T6_
        .type           _ZN3cub18CUB_300001_SM_10006detail6reduce28DeviceReduceSingleTileKernelINS2_10policy_hubIfjN4cuda3std3__44plusIfEEE10Policy1000EN6thrust24THRUST_300001_SM_1000_NS6detail15normal_iteratorINSD_10device_ptrIfEEEEPfjS9_ffNS7_10__identityEEEvT0_T1_T2_T3_T4_T6_,@function
        .size           _ZN3cub18CUB_300001_SM_10006detail6reduce28DeviceReduceSingleTileKernelINS2_10policy_hubIfjN4cuda3std3__44plusIfEEE10Policy1000EN6thrust24THRUST_300001_SM_1000_NS6detail15normal_iteratorINSD_10device_ptrIfEEEEPfjS9_ffNS7_10__identityEEEvT0_T1_T2_T3_T4_T6_,(.L_x_596 - _ZN3cub18CUB_300001_SM_10006detail6reduce28DeviceReduceSingleTileKernelINS2_10policy_hubIfjN4cuda3std3__44plusIfEEE10Policy1000EN6thrust24THRUST_300001_SM_1000_NS6detail15normal_iteratorINSD_10device_ptrIfEEEEPfjS9_ffNS7_10__identityEEEvT0_T1_T2_T3_T4_T6_)
        .other          _ZN3cub18CUB_300001_SM_10006detail6reduce28DeviceReduceSingleTileKernelINS2_10policy_hubIfjN4cuda3std3__44plusIfEEE10Policy1000EN6thrust24THRUST_300001_SM_1000_NS6detail15normal_iteratorINSD_10device_ptrIfEEEEPfjS9_ffNS7_10__identityEEEvT0_T1_T2_T3_T4_T6_,@"STO_CUDA_ENTRY STV_DEFAULT"
_ZN3cub18CUB_300001_SM_10006detail6reduce28DeviceReduceSingleTileKernelINS2_10policy_hubIfjN4cuda3std3__44plusIfEEE10Policy1000EN6thrust24THRUST_300001_SM_1000_NS6detail15normal_iteratorINSD_10device_ptrIfEEEEPfjS9_ffNS7_10__identityEEEvT0_T1_T2_T3_T4_T6_:
.text._ZN3cub18CUB_300001_SM_10006detail6reduce28DeviceReduceSingleTileKernelINS2_10policy_hubIfjN4cuda3std3__44plusIfEEE10Policy1000EN6thrust24THRUST_300001_SM_1000_NS6detail15normal_iteratorINSD_10device_ptrIfEEEEPfjS9_ffNS7_10__identityEEEvT0_T1_T2_T3_T4_T6_:
        /* <DEDUP_REMOVED lines=13> */
.L_x_385:
[----:B------:R-:W-:Y:S01]  /*00d0*/  ISETP.GT.U32.AND P0, PT, R4, 0x1fff, PT ;  /* 0x00001fff0400780c */ /* 0x000fe20003f04070 */
[----:B------:R-:W-:-:S12]  /*00e0*/  BSSY.RECONVERGENT B0, `(.L_x_386) ;  /* 0x000022c000007945 */ /* 0x000fd80003800200 */
[----:B------:R-:W-:Y:S05]  /*00f0*/  @P0 BRA `(.L_x_387) ;  /* 0x0000001000000947 */ /* 0x000fea0003800000 */
[----:B------:R-:W0:Y:S01]  /*0100*/  S2R R5, SR_TID.X ;  /* 0x0000000000057919 */ /* 0x000e220000002100 */
[----:B------:R-:W-:Y:S01]  /*0110*/  BSSY.RECONVERGENT B1, `(.L_x_388) ;  /* 0x0000009000017945 */ /* 0x000fe20003800200 */
[----:B------:R-:W-:Y:S01]  /*0120*/  HFMA2 R0, -RZ, RZ, 0, 0 ;  /* 0x00000000ff007431 */ /* 0x000fe200000001ff */
[----:B0-----:R-:W-:Y:S02]  /*0130*/  ISETP.GE.U32.AND P0, PT, R5, R4, PT ;  /* 0x000000040500720c */ /* 0x001fe40003f06070 */
[----:B------:R-:W-:-:S11]  /*0140*/  MOV R7, R5 ;  /* 0x0000000500077202 */ /* 0x000fd60000000f00 */
[----:B------:R-:W-:Y:S05]  /*0150*/  @P0 BRA `(.L_x_389) ;  /* 0x0000000000100947 */ /* 0x000fea0003800000 */
[----:B------:R-:W0:Y:S02]  /*0160*/  LDC.64 R2, c[0x0][0x380] ;  /* 0x0000e000ff027b82 */ /* 0x000e240000000a00 */
[----:B0-----:R-:W-:-:S05]  /*0170*/  IMAD.WIDE.U32 R2, R5, 0x4, R2 ;  /* 0x0000000405027825 */ /* 0x001fca00078e0002 */
[----:B------:R0:W5:Y:S01]  /*0180*/  LDG.E R0, desc[UR6][R2.64] ;  /* 0x0000000602007981 */ /* 0x000162000c1e1900 */
[----:B------:R-:W-:-:S07]  /*0190*/  IADD3 R7, PT, PT, R5, 0x200, RZ ;  /* 0x0000020005077810 */ /* 0x000fce0007ffe0ff */
.L_x_389:
[----:B------:R-:W-:Y:S05]  /*01a0*/  BSYNC.RECONVERGENT B1 ;  /* 0x0000000000017941 */ /* 0x000fea0003800200 */
.L_x_388:
[----:B------:R-:W-:Y:S01]  /*01b0*/  ISETP.GE.U32.AND P0, PT, R7, R4, PT ;  /* 0x000000040700720c */ /* 0x000fe20003f06070 */
[----:B------:R-:W-:-:S12]  /*01c0*/  BSSY.RECONVERGENT B1, `(.L_x_390) ;  /* 0x0000070000017945 */ /* 0x000fd80003800200 */
[----:B------:R-:W-:Y:S05]  /*01d0*/  @P0 BRA `(.L_x_391) ;  /* 0x0000000400b80947 */ /* 0x000fea0003800000 */
[----:B0-----:R-:W-:Y:S01]  /*01e0*/  LOP3.LUT R3, RZ, R7, RZ, 0x33, !PT ;  /* 0x00000007ff037212 */ /* 0x001fe200078e33ff */
[----:B------:R-:W-:Y:S03]  /*01f0*/  BSSY.RECONVERGENT B2, `(.L_x_392) ;  /* 0x0000033000027945 */ /* 0x000fe60003800200 */
[----:B------:R-:W-:-:S04]  /*0200*/  IADD3 R3, PT, PT, R3, R4, RZ ;  /* 0x0000000403037210 */ /* 0x000fc80007ffe0ff */
        /* <DEDUP_REMOVED lines=9> */
[----:B------:R-:W-:-:S04]  /*02a0*/  IADD3 R2, P0, PT, R2, 0x4000, RZ ;  /* 0x0000400002027810 */ /* 0x000fc80007f1e0ff */
[----:B------:R-:W-:-:S09]  /*02b0*/  IADD3.X R3, PT, PT, RZ, R3, RZ, P0, !PT ;  /* 0x00000003ff037210 */ /* 0x000fd200007fe4ff */
.L_x_394:
        /* <DEDUP_REMOVED lines=19> */
[----:B0-----:R-:W-:-:S04]  /*03f0*/  IADD3 R2, P2, PT, R2, 0x8000, RZ ;  /* 0x0000800002027810 */ /* 0x001fc80007f5e0ff */
[----:B------:R-:W-:Y:S01]  /*0400*/  IADD3.X R3, PT, PT, RZ, R3, RZ, P2, !PT ;  /* 0x00000003ff037210 */ /* 0x000fe200017fe4ff */
        /* <DEDUP_REMOVED lines=17> */
.L_x_393:
[----:B------:R-:W-:Y:S05]  /*0520*/  BSYNC.RECONVERGENT B2 ;  /* 0x0000000000027941 */ /* 0x000fea0003800200 */
.L_x_392:
        /* <DEDUP_REMOVED lines=25> */
.L_x_396:
[----:B------:R-:W-:Y:S05]  /*06c0*/  BSYNC.RECONVERGENT B2 ;  /* 0x0000000000027941 */ /* 0x000fea0003800200 */
.L_x_395:
        /* <DEDUP_REMOVED lines=17> */
.L_x_398:
[----:B------:R-:W-:Y:S05]  /*07e0*/  BSYNC.RECONVERGENT B2 ;  /* 0x0000000000027941 */ /* 0x000fea0003800200 */
.L_x_397:
[----:B------:R-:W-:Y:S05]  /*07f0*/  @!P1 BRA `(.L_x_391) ;  /* 0x0000000000309947 */ /* 0x000fea0003800000 */
[----:B------:R-:W0:Y:S01]  /*0800*/  LDC.64 R2, c[0x0][0x380] ;  /* 0x0000e000ff027b82 */ /* 0x000e220000000a00 */
[----:B------:R-:W-:Y:S01]  /*0810*/  IADD3 R6, PT, PT, -R6, RZ, RZ ;  /* 0x000000ff06067210 */ /* 0x000fe20007ffe1ff */
[----:B0-----:R-:W-:-:S05]  /*0820*/  IMAD.WIDE.U32 R2, R7, 0x4, R2 ;  /* 0x0000000407027825 */ /* 0x001fca00078e0002 */
[----:B------:R-:W-:-:S07]  /*0830*/  MOV R7, R3 ;  /* 0x0000000300077202 */ /* 0x000fce0000000f00 */
.L_x_399:
[----:B------:R-:W-:-:S06]  /*0840*/  MOV R3, R7 ;  /* 0x0000000700037202 */ /* 0x000fcc0000000f00 */
[----:B------:R0:W2:Y:S01]  /*0850*/  LDG.E R3, desc[UR6][R2.64] ;  /* 0x0000000602037981 */ /* 0x0000a2000c1e1900 */
[----:B------:R-:W-:-:S04]  /*0860*/  IADD3 R6, PT, PT, R6, 0x1, RZ ;  /* 0x0000000106067810 */ /* 0x000fc80007ffe0ff */
[----:B------:R-:W-:Y:S02]  /*0870*/  ISETP.NE.AND P0, PT, R6, RZ, PT ;  /* 0x000000ff0600720c */ /* 0x000fe40003f05270 */
[----:B0-----:R-:W-:-:S04]  /*0880*/  IADD3 R2, P1, PT, R2, 0x800, RZ ;  /* 0x0000080002027810 */ /* 0x001fc80007f3e0ff */
[----:B------:R-:W-:Y:S01]  /*0890*/  IADD3.X R7, PT, PT, RZ, R7, RZ, P1, !PT ;  /* 0x00000007ff077210 */ /* 0x000fe20000ffe4ff */
[----:B--2--5:R-:W-:-:S06]  /*08a0*/  FADD R0, R3, R0 ;  /* 0x0000000003007221 */ /* 0x024fcc0000000000 */
[----:B------:R-:W-:Y:S05]  /*08b0*/  @P0 BRA `(.L_x_399) ;  /* 0xfffffffc00e00947 */ /* 0x000fea000383ffff */
.L_x_391:
[----:B------:R-:W-:Y:S05]  /*08c0*/  BSYNC.RECONVERGENT B1 ;  /* 0x0000000000017941 */ /* 0x000fea0003800200 */
.L_x_390:
[----:B------:R-:W-:Y:S02]  /*08d0*/  ISETP.GE.U32.AND P0, PT, R4, 0x200, PT ;  /* 0x000002000400780c */ /* 0x000fe40003f06070 */
        /* <DEDUP_REMOVED lines=36> */
[----:B------:R-:W3:Y:S04]  /*0b20*/  LDS.128 R8, [UR4+0x30] ;  /* 0x00003004ff087984 */ /* 0x000ee80008000c00 */
[----:B------:R-:W4:Y:S01]  /*0b30*/  LDS.128 R16, [UR4+0x40] ;  /* 0x00004004ff107984 */ /* 0x000f220008000c00 */
[----:B0-----:R-:W-:-:S04]  /*0b40*/  FADD R5, R0, R5 ;  /* 0x0000000500057221 */ /* 0x001fc80000000000 */
        /* <DEDUP_REMOVED lines=9> */
[----:B------:R-:W-:-:S04]  /*0be0*/  FADD R11, R10, R11 ;  /* 0x0000000b0a0b7221 */ /* 0x000fc80000000000 */
[----:B----4-:R-:W-:-:S04]  /*0bf0*/  FADD R16, R11, R16 ;  /* 0x000000100b107221 */ /* 0x010fc80000000000 */
[----:B------:R-:W-:-:S04]  /*0c00*/  FADD R17, R16, R17 ;  /* 0x0000001110117221 */ /* 0x000fc80000000000 */
[----:B------:R-:W-:-:S04]  /*0c10*/  FADD R18, R17, R18 ;  /* 0x0000001211127221 */ /* 0x000fc80000000000 */
[----:B------:R-:W-:Y:S01]  /*0c20*/  FADD R0, R18, R19 ;  /* 0x0000001312007221 */ /* 0x000fe20000000000 */
[----:B------:R-:W-:Y:S06]  /*0c30*/  BRA `(.L_x_401) ;  /* 0x0000001400d87947 */ /* 0x000fec0003800000 */
.L_x_400:
[----:B------:R-:W1:Y:S01]  /*0c40*/  S2R R6, SR_LANEID ;  /* 0x0000000000067919 */ /* 0x000e620000000000 */
[----:B------:R-:W-:-:S04]  /*0c50*/  LOP3.LUT R0, R5, 0x3e0, RZ, 0xc0, !PT ;  /* 0x000003e005007812 */ /* 0x000fc800078ec0ff */
[----:B0-----:R-:W-:Y:S02]  /*0c60*/  IADD3 R3, PT, PT, R0, 0x20, RZ ;  /* 0x0000002000037810 */ /* 0x001fe40007ffe0ff */
[----:B------:R-:W-:Y:S02]  /*0c70*/  LOP3.LUT R7, RZ, R0, RZ, 0x33, !PT ;  /* 0x00000000ff077212 */ /* 0x000fe400078e33ff */
[-C--:B------:R-:W-:Y:S02]  /*0c80*/  ISETP.GT.U32.AND P0, PT, R3, R4.reuse, PT ;  /* 0x000000040300720c */ /* 0x080fe40003f04070 */
        /* <DEDUP_REMOVED lines=40> */
[----:B------:R-:W0:Y:S04]  /*0f10*/  LDS.128 R20, [UR4+0x10] ;  /* 0x00001004ff147984 */ /* 0x000e280008000c00 */
        /* <DEDUP_REMOVED lines=30> */
.L_x_387:
[----:B------:R-:W0:Y:S01]  /*1100*/  S2R R0, SR_TID.X ;  /* 0x0000000000007919 */ /* 0x000e220000002100 */
[----:B------:R-:W1:Y:S02]  /*1110*/  LDCU.64 UR4, c[0x0][0x380] ;  /* 0x00007000ff0477ac */ /* 0x000e640008000a00 */
[----:B-1----:R-:W-:Y:S02]  /*1120*/  MOV R12, UR4 ;  /* 0x00000004000c7c02 */ /* 0x002fe40008000f00 */
[----:B------:R-:W-:-:S03]  /*1130*/  MOV R13, UR5 ;  /* 0x00000005000d7c02 */ /* 0x000fc60008000f00 */
        /* <DEDUP_REMOVED lines=17> */
[----:B------:R-:W-:Y:S01]  /*1250*/  UMOV UR4, 0x2000 ;  /* 0x0000200000047882 */ /* 0x000fe20000000000 */
[----:B--2---:R-:W-:Y:S01]  /*1260*/  FADD R20, R20, R21 ;  /* 0x0000001514147221 */ /* 0x004fe20000000000 */
[----:B------:R-:W-:-:S04]  /*1270*/  IADD3 R21, PT, PT, R4, -0x2000, RZ ;  /* 0xffffe00004157810 */ /* 0x000fc80007ffe0ff */
[----:B------:R-:W-:Y:S01]  /*1280*/  ISETP.GE.U32.AND P0, PT, R21, 0x2000, PT ;  /* 0x000020001500780c */ /* 0x000fe20003f06070 */
[----:B---3--:R-:W-:Y:S01]  /*1290*/  FADD R6, R6, R7 ;  /* 0x0000000706067221 */ /* 0x008fe20000000000 */
[----:B----4-:R-:W-:-:S04]  /*12a0*/  FADD R9, R8, R9 ;  /* 0x0000000908097221 */ /* 0x010fc80000000000 */
[----:B------:R-:W-:Y:S01]  /*12b0*/  FADD R6, R6, R9 ;  /* 0x0000000906067221 */ /* 0x000fe20000000000 */
[----:B-----5:R-:W-:Y:S01]  /*12c0*/  FADD R10, R10, R11 ;  /* 0x0000000b0a0a7221 */ /* 0x020fe20000000000 */
[----:B------:R-:W-:-:S04]  /*12d0*/  FADD R15, R14, R15 ;  /* 0x0000000f0e0f7221 */ /* 0x000fc80000000000 */
[----:B------:R-:W-:Y:S01]  /*12e0*/  FADD R15, R10, R15 ;  /* 0x0000000f0a0f7221 */ /* 0x000fe20000000000 */
[----:B------:R-:W-:Y:S01]  /*12f0*/  FADD R16, R16, R17 ;  /* 0x0000001110107221 */ /* 0x000fe20000000000 */
[----:B------:R-:W-:-:S04]  /*1300*/  FADD R19, R18, R19 ;  /* 0x0000001312137221 */ /* 0x000fc80000000000 */
[----:B------:R-:W-:Y:S01]  /*1310*/  FADD R16, R16, R19 ;  /* 0x0000001310107221 */ /* 0x000fe20000000000 */
[----:B------:R-:W-:-:S04]  /*1320*/  FADD R5, R5, R22 ;  /* 0x0000001605057221 */ /* 0x000fc80000000000 */
[----:B------:R-:W-:Y:S01]  /*1330*/  FADD R5, R20, R5 ;  /* 0x0000000514057221 */ /* 0x000fe20000000000 */
[----:B------:R-:W-:-:S03]  /*1340*/  FADD R6, R6, R15 ;  /* 0x0000000f06067221 */ /* 0x000fc60000000000 */
[----:B------:R-:W-:-:S04]  /*1350*/  FADD R5, R16, R5 ;  /* 0x0000000510057221 */ /* 0x000fc80000000000 */
[----:B------:R-:W-:Y:S01]  /*1360*/  FADD R5, R6, R5 ;  /* 0x0000000506057221 */ /* 0x000fe20000000000 */
[----:B------:R-:W-:Y:S06]  /*1370*/  @!P0 BRA `(.L_x_402) ;  /* 0x0000000000ac8947 */ /* 0x000fec0003800000 */
[----:B------:R-:W0:Y:S01]  /*1380*/  LDC R4, c[0x0][0x390] ;  /* 0x0000e400ff047b82 */ /* 0x000e220000000800 */
[----:B------:R-:W-:-:S07]  /*1390*/  UMOV UR4, 0x2000 ;  /* 0x0000200000047882 */ /* 0x000fce0000000000 */
[----:B------:R-:W1:Y:S02]  /*13a0*/  LDC.64 R12, c[0x0][0x380] ;  /* 0x0000e000ff0c7b82 */ /* 0x000e640000000a00 */
.L_x_404:
[----:B------:R-:W-:-:S05]  /*13b0*/  IADD3 R3, PT, PT, R0, UR4, RZ ;  /* 0x0000000400037c10 */ /* 0x000fca000fffe0ff */
        /* <DEDUP_REMOVED lines=17> */
[----:B0-----:R-:W-:-:S04]  /*14d0*/  IADD3 R2, PT, PT, R4, -UR4, RZ ;  /* 0x8000000404027c10 */ /* 0x001fc8000fffe0ff */
        /* <DEDUP_REMOVED lines=18> */
[----:B------:R-:W-:-:S06]  /*1600*/  UIADD3 UR4, UPT, UPT, UR4, 0x2000, URZ ;  /* 0x0000200004047890 */ /* 0x000fcc000fffe0ff */
[----:B------:R-:W-:-:S13]  /*1610*/  ISETP.LT.U32.AND P0, PT, R21, UR4, PT ;  /* 0x0000000415007c0c */ /* 0x000fda000bf01070 */
[----:B------:R-:W-:Y:S05]  /*1620*/  @!P0 BRA `(.L_x_404) ;  /* 0xfffffffc00608947 */ /* 0x000fea000383ffff */
.L_x_402:
[----:B------:R-:W-:Y:S01]  /*1630*/  IADD3 R3, PT, PT, R4, -UR4, RZ ;  /* 0x8000000404037c10 */ /* 0x000fe2000fffe0ff */
[----:B------:R-:W-:Y:S03]  /*1640*/  BSSY.RECONVERGENT B1, `(.L_x_403) ;  /* 0x00000a3000017945 */ /* 0x000fe60003800200 */
[----:B------:R-:W-:-:S04]  /*1650*/  ISETP.GE.AND P0, PT, R0, R3, PT ;  /* 0x000000030000720c */ /* 0x000fc80003f06270 */
[----:B------:R-:W-:-:S13]  /*1660*/  ISETP.LE.U32.OR P0, PT, R4, UR4, P0 ;  /* 0x0000000404007c0c */ /* 0x000fda0008703470 */
[----:B------:R-:W-:Y:S05]  /*1670*/  @P0 BRA `(.L_x_405) ;  /* 0x00000008007c0947 */ /* 0x000fea0003800000 */
[-C--:B------:R-:W-:Y:S01]  /*1680*/  LOP3.LUT R3, RZ, R0.reuse, RZ, 0x33, !PT ;  /* 0x00000000ff037212 */ /* 0x080fe200078e33ff */
[----:B------:R-:W-:Y:S01]  /*1690*/  BSSY.RECONVERGENT B2, `(.L_x_406) ;  /* 0x0000052000027945 */ /* 0x000fe20003800200 */
[----:B------:R-:W-:Y:S02]  /*16a0*/  MOV R6, R0 ;  /* 0x0000000000067202 */ /* 0x000fe40000000f00 */
[----:B------:R-:W-:-:S04]  /*16b0*/  IADD3 R3, PT, PT, R4, -UR4, R3 ;  /* 0x8000000404037c10 */ /* 0x000fc8000fffe003 */
[C---:B------:R-:W-:Y:S02]  /*16c0*/  ISETP.GE.U32.AND P0, PT, R3.reuse, 0x1e00, PT ;  /* 0x00001e000300780c */ /* 0x040fe40003f06070 */
[----:B------:R-:W-:-:S04]  /*16d0*/  LEA.HI R3, R3, 0x1, RZ, 0x17 ;  /* 0x0000000103037811 */ /* 0x000fc800078fb8ff */
[----:B------:R-:W-:-:S07]  /*16e0*/  LOP3.LUT R4, R3, 0xf, RZ, 0xc0, !PT ;  /* 0x0000000f03047812 */ /* 0x000fce00078ec0ff */
[----:B------:R-:W-:Y:S05]  /*16f0*/  @!P0 BRA `(.L_x_407) ;  /* 0x00000004002c8947 */ /* 0x000fea0003800000 */
[----:B------:R-:W-:Y:S01]  /*1700*/  LOP3.LUT R7, R3, 0xfffff0, RZ, 0xc0, !PT ;  /* 0x00fffff003077812 */ /* 0x000fe200078ec0ff */
[----:B------:R-:W-:Y:S01]  /*1710*/  BSSY.RECONVERGENT B3, `(.L_x_408) ;  /* 0x0000048000037945 */ /* 0x000fe20003800200 */
[C---:B------:R-:W-:Y:S02]  /*1720*/  LOP3.LUT R6, R0.reuse, 0x1000, RZ, 0xfc, !PT ;  /* 0x0000100000067812 */ /* 0x040fe400078efcff */
[----:B------:R-:W-:Y:S02]  /*1730*/  IADD3 R2, PT, PT, R0, UR4, RZ ;  /* 0x0000000400027c10 */ /* 0x000fe4000fffe0ff */
[----:B------:R-:W-:-:S07]  /*1740*/  IADD3 R7, PT, PT, -R7, RZ, RZ ;  /* 0x000000ff07077210 */ /* 0x000fce0007ffe1ff */
.L_x_409:
[C---:B------:R-:W-:Y:S01]  /*1750*/  IADD3 R19, PT, PT, R2.reuse, 0x200, RZ ;  /* 0x0000020002137810 */ /* 0x040fe20007ffe0ff */
[C---:B------:R-:W-:Y:S01]  /*1760*/  IMAD.WIDE.U32 R14, R2.reuse, 0x4, R12 ;  /* 0x00000004020e7825 */ /* 0x040fe200078e000c */
[----:B------:R-:W-:-:S03]  /*1770*/  IADD3 R11, PT, PT, R2, 0x400, RZ ;  /* 0x00000400020b7810 */ /* 0x000fc60007ffe0ff */
[--C-:B------:R-:W-:Y:S01]  /*1780*/  IMAD.WIDE.U32 R18, R19, 0x4, R12.reuse ;  /* 0x0000000413127825 */ /* 0x100fe200078e000c */
[----:B------:R0:W2:Y:S01]  /*1790*/  LDG.E R8, desc[UR6][R14.64] ;  /* 0x000000060e087981 */ /* 0x0000a2000c1e1900 */
[C---:B------:R-:W-:Y:S02]  /*17a0*/  IADD3 R21, PT, PT, R2.reuse, 0x600, RZ ;  /* 0x0000060002157810 */ /* 0x040fe40007ffe0ff */
[--C-:B------:R-:W-:Y:S01]  /*17b0*/  IMAD.WIDE.U32 R10, R11, 0x4, R12.reuse ;  /* 0x000000040b0a7825 */ /* 0x100fe200078e000c */
[----:B------:R1:W3:Y:S01]  /*17c0*/  LDG.E R9, desc[UR6][R18.64] ;  /* 0x0000000612097981 */ /* 0x0002e2000c1e1900 */
[C---:B------:R-:W-:Y:S02]  /*17d0*/  IADD3 R17, PT, PT, R2.reuse, 0x800, RZ ;  /* 0x0000080002117810 */ /* 0x040fe40007ffe0ff */
[--C-:B------:R-:W-:Y:S02]  /*17e0*/  IMAD.WIDE.U32 R20, R21, 0x4, R12.reuse ;  /* 0x0000000415147825 */ /* 0x100fe400078e000c */
[----:B------:R4:W5:Y:S01]  /*17f0*/  LDG.E R10, desc[UR6][R10.64] ;  /* 0x000000060a0a7981 */ /* 0x000962000c1e1900 */
[----:B------:R-:W-:Y:S01]  /*1800*/  IADD3 R29, PT, PT, R2, 0xa00, RZ ;  /* 0x00000a00021d7810 */ /* 0x000fe20007ffe0ff */
[----:B------:R-:W-:-:S02]  /*1810*/  IMAD.WIDE.U32 R16, R17, 0x4, R12 ;  /* 0x0000000411107825 */ /* 0x000fc400078e000c */
[----:B------:R4:W5:Y:S01]  /*1820*/  LDG.E R27, desc[UR6][R20.64] ;  /* 0x00000006141b7981 */ /* 0x000962000c1e1900 */
[C---:B------:R-:W-:Y:S01]  /*1830*/  IADD3 R23, PT, PT, R2.reuse, 0xc00, RZ ;  /* 0x00000c0002177810 */ /* 0x040fe20007ffe0ff */
[--C-:B------:R-:W-:Y:S02]  /*1840*/  IMAD.WIDE.U32 R28, R29, 0x4, R12.reuse ;  /* 0x000000041d1c7825 */ /* 0x100fe400078e000c */
[----:B------:R-:W5:Y:S01]  /*1850*/  LDG.E R26, desc[UR6][R16.64] ;  /* 0x00000006101a7981 */ /* 0x000f62000c1e1900 */
[C---:B------:R-:W-:Y:S01]  /*1860*/  IADD3 R22, PT, PT, R2.reuse, 0xe00, RZ ;  /* 0x00000e0002167810 */ /* 0x040fe20007ffe0ff */
[--C-:B0-----:R-:W-:Y:S02]  /*1870*/  IMAD.WIDE.U32 R14, R23, 0x4, R12.reuse ;  /* 0x00000004170e7825 */ /* 0x101fe400078e000c */
[----:B------:R0:W5:Y:S01]  /*1880*/  LDG.E R25, desc[UR6][R28.64] ;  /* 0x000000061c197981 */ /* 0x000162000c1e1900 */
[----:B------:R-:W-:Y:S01]  /*1890*/  IADD3 R23, PT, PT, R2, 0x1000, RZ ;  /* 0x0000100002177810 */ /* 0x000fe20007ffe0ff */
[----:B-1----:R-:W-:-:S02]  /*18a0*/  IMAD.WIDE.U32 R18, R22, 0x4, R12 ;  /* 0x0000000416127825 */ /* 0x002fc400078e000c */
[----:B------:R1:W5:Y:S01]  /*18b0*/  LDG.E R24, desc[UR6][R14.64] ;  /* 0x000000060e187981 */ /* 0x000362000c1e1900 */
[C---:B----4-:R-:W-:Y:S01]  /*18c0*/  IADD3 R11, PT, PT, R2.reuse, 0x1200, RZ ;  /* 0x00001200020b7810 */ /* 0x050fe20007ffe0ff */
[--C-:B------:R-:W-:Y:S02]  /*18d0*/  IMAD.WIDE.U32 R20, R23, 0x4, R12.reuse ;  /* 0x0000000417147825 */ /* 0x100fe400078e000c */
[----:B------:R4:W5:Y:S01]  /*18e0*/  LDG.E R23, desc[UR6][R18.64] ;  /* 0x0000000612177981 */ /* 0x000962000c1e1900 */
[C---:B0-----:R-:W-:Y:S01]  /*18f0*/  IADD3 R29, PT, PT, R2.reuse, 0x1400, RZ ;  /* 0x00001400021d7810 */ /* 0x041fe20007ffe0ff */
[--C-:B------:R-:W-:Y:S02]  /*1900*/  IMAD.WIDE.U32 R16, R11, 0x4, R12.reuse ;  /* 0x000000040b107825 */ /* 0x100fe400078e000c */
[----:B------:R-:W5:Y:S01]  /*1910*/  LDG.E R22, desc[UR6][R20.64] ;  /* 0x0000000614167981 */ /* 0x000f62000c1e1900 */
[----:B-1----:R-:W-:Y:S01]  /*1920*/  IADD3 R15, PT, PT, R2, 0x1600, RZ ;  /* 0x00001600020f7810 */ /* 0x002fe20007ffe0ff */
[----:B------:R-:W-:-:S02]  /*1930*/  IMAD.WIDE.U32 R28, R29, 0x4, R12 ;  /* 0x000000041d1c7825 */ /* 0x000fc400078e000c */
[----:B------:R0:W5:Y:S01]  /*1940*/  LDG.E R11, desc[UR6][R16.64] ;  /* 0x00000006100b7981 */ /* 0x000162000c1e1900 */
[C---:B----4-:R-:W-:Y:S01]  /*1950*/  IADD3 R19, PT, PT, R2.reuse, 0x1800, RZ ;  /* 0x0000180002137810 */ /* 0x050fe20007ffe0ff */
[--C-:B------:R-:W-:Y:S02]  /*1960*/  IMAD.WIDE.U32 R14, R15, 0x4, R12.reuse ;  /* 0x000000040f0e7825 */ /* 0x100fe400078e000c */
[----:B------:R-:W4:Y:S02]  /*1970*/  LDG.E R28, desc[UR6][R28.64] ;  /* 0x000000061c1c7981 */ /* 0x000f24000c1e1900 */
[----:B------:R-:W-:Y:S01]  /*1980*/  IMAD.WIDE.U32 R18, R19, 0x4, R12 ;  /* 0x0000000413127825 */ /* 0x000fe200078e000c */
[C---:B0-----:R-:W-:Y:S02]  /*1990*/  IADD3 R17, PT, PT, R2.reuse, 0x1a00, RZ ;  /* 0x00001a0002117810 */ /* 0x041fe40007ffe0ff */
[----:B------:R-:W-:-:S03]  /*19a0*/  IADD3 R21, PT, PT, R2, 0x1c00, RZ ;  /* 0x00001c0002157810 */ /* 0x000fc60007ffe0ff */
[----:B------:R-:W4:Y:S04]  /*19b0*/  LDG.E R18, desc[UR6][R18.64] ;  /* 0x0000000612127981 */ /* 0x000f28000c1e1900 */
[----:B------:R0:W4:Y:S01]  /*19c0*/  LDG.E R29, desc[UR6][R14.64] ;  /* 0x000000060e1d7981 */ /* 0x000122000c1e1900 */
[----:B------:R-:W-:Y:S01]  /*19d0*/  IADD3 R20, PT, PT, R2, 0x1e00, RZ ;  /* 0x00001e0002147810 */ /* 0x000fe20007ffe0ff */
[----:B0-----:R-:W-:-:S04]  /*19e0*/  IMAD.WIDE.U32 R14, R17, 0x4, R12 ;  /* 0x00000004110e7825 */ /* 0x001fc800078e000c */
[--C-:B------:R-:W-:Y:S02]  /*19f0*/  IMAD.WIDE.U32 R16, R21, 0x4, R12.reuse ;  /* 0x0000000415107825 */ /* 0x100fe400078e000c */
[----:B------:R-:W4:Y:S02]  /*1a00*/  LDG.E R14, desc[UR6][R14.64] ;  /* 0x000000060e0e7981 */ /* 0x000f24000c1e1900 */
[----:B------:R-:W-:Y:S02]  /*1a10*/  IMAD.WIDE.U32 R20, R20, 0x4, R12 ;  /* 0x0000000414147825 */ /* 0x000fe400078e000c */
[----:B------:R-:W4:Y:S04]  /*1a20*/  LDG.E R16, desc[UR6][R16.64] ;  /* 0x0000000610107981 */ /* 0x000f28000c1e1900 */
[----:B------:R-:W4:Y:S01]  /*1a30*/  LDG.E R20, desc[UR6][R20.64] ;  /* 0x0000000614147981 */ /* 0x000f22000c1e1900 */
[----:B------:R-:W-:-:S04]  /*1a40*/  IADD3 R7, PT, PT, R7, 0x10, RZ ;  /* 0x0000001007077810 */ /* 0x000fc80007ffe0ff */
[----:B------:R-:W-:Y:S02]  /*1a50*/  ISETP.NE.AND P0, PT, R7, RZ, PT ;  /* 0x000000ff0700720c */ /* 0x000fe40003f05270 */
[----:B------:R-:W-:Y:S02]  /*1a60*/  IADD3 R6, PT, PT, R6, 0x2000, RZ ;  /* 0x0000200006067810 */ /* 0x000fe40007ffe0ff */
[----:B------:R-:W-:Y:S01]  /*1a70*/  IADD3 R2, PT, PT, R2, 0x2000, RZ ;  /* 0x0000200002027810 */ /* 0x000fe20007ffe0ff */
[----:B--2---:R-:W-:-:S04]  /*1a80*/  FADD R8, R8, R5 ;  /* 0x0000000508087221 */ /* 0x004fc80000000000 */
[----:B---3--:R-:W-:-:S04]  /*1a90*/  FADD R9, R8, R9 ;  /* 0x0000000908097221 */ /* 0x008fc80000000000 */
        /* <DEDUP_REMOVED lines=8> */
[----:B----4-:R-:W-:-:S04]  /*1b20*/  FADD R28, R11, R28 ;  /* 0x0000001c0b1c7221 */ /* 0x010fc80000000000 */
[----:B------:R-:W-:-:S04]  /*1b30*/  FADD R29, R28, R29 ;  /* 0x0000001d1c1d7221 */ /* 0x000fc80000000000 */
[----:B------:R-:W-:-:S04]  /*1b40*/  FADD R29, R29, R18 ;  /* 0x000000121d1d7221 */ /* 0x000fc80000000000 */
[----:B------:R-:W-:-:S04]  /*1b50*/  FADD R29, R29, R14 ;  /* 0x0000000e1d1d7221 */ /* 0x000fc80000000000 */
[----:B------:R-:W-:-:S04]  /*1b60*/  FADD R29, R29, R16 ;  /* 0x000000101d1d7221 */ /* 0x000fc80000000000 */
[----:B------:R-:W-:Y:S01]  /*1b70*/  FADD R5, R29, R20 ;  /* 0x000000141d057221 */ /* 0x000fe20000000000 */
[----:B------:R-:W-:Y:S06]  /*1b80*/  @P0 BRA `(.L_x_409) ;  /* 0xfffffff800f00947 */ /* 0x000fec000383ffff */
[----:B------:R-:W-:Y:S05]  /*1b90*/  BSYNC.RECONVERGENT B3 ;  /* 0x0000000000037941 */ /* 0x000fea0003800200 */
.L_x_408:
[----:B------:R-:W-:-:S07]  /*1ba0*/  IADD3 R6, PT, PT, R6, -0x1000, RZ ;  /* 0xfffff00006067810 */ /* 0x000fce0007ffe0ff */
.L_x_407:
[----:B------:R-:W-:Y:S05]  /*1bb0*/  BSYNC.RECONVERGENT B2 ;  /* 0x0000000000027941 */ /* 0x000fea0003800200 */
.L_x_406:
[----:B------:R-:W-:-:S13]  /*1bc0*/  ISETP.NE.AND P0, PT, R4, RZ, PT ;  /* 0x000000ff0400720c */ /* 0x000fda0003f05270 */
[----:B------:R-:W-:Y:S05]  /*1bd0*/  @!P0 BRA `(.L_x_405) ;  /* 0x0000000400248947 */ /* 0x000fea0003800000 */
[----:B------:R-:W-:Y:S01]  /*1be0*/  ISETP.GE.U32.AND P0, PT, R4, 0x8, PT ;  /* 0x000000080400780c */ /* 0x000fe20003f06070 */
[----:B------:R-:W-:Y:S01]  /*1bf0*/  BSSY.RECONVERGENT B2, `(.L_x_410) ;  /* 0x0000025000027945 */ /* 0x000fe20003800200 */
[----:B------:R-:W-:-:S04]  /*1c00*/  LOP3.LUT R22, R3, 0x7, RZ, 0xc0, !PT ;  /* 0x0000000703167812 */ /* 0x000fc800078ec0ff */
[----:B------:R-:W-:-:S07]  /*1c10*/  ISETP.NE.AND P1, PT, R22, RZ, PT ;  /* 0x000000ff1600720c */ /* 0x000fce0003f25270 */
[----:B------:R-:W-:Y:S06]  /*1c20*/  @!P0 BRA `(.L_x_411) ;  /* 0x0000000000848947 */ /* 0x000fec0003800000 */
[----:B------:R-:W-:-:S04]  /*1c30*/  IADD3 R7, PT, PT, R6, UR4, RZ ;  /* 0x0000000406077c10 */ /* 0x000fc8000fffe0ff */
        /* <DEDUP_REMOVED lines=32> */
.L_x_411:
[----:B------:R-:W-:Y:S05]  /*1e40*/  BSYNC.RECONVERGENT B2 ;  /* 0x0000000000027941 */ /* 0x000fea0003800200 */
.L_x_410:
        /* <DEDUP_REMOVED lines=23> */
.L_x_413:
[----:B------:R-:W-:Y:S05]  /*1fc0*/  BSYNC.RECONVERGENT B2 ;  /* 0x0000000000027941 */ /* 0x000fea0003800200 */
.L_x_412:
[----:B------:R-:W-:Y:S05]  /*1fd0*/  @!P1 BRA `(.L_x_405) ;  /* 0x0000000000249947 */ /* 0x000fea0003800000 */
[----:B------:R-:W-:Y:S02]  /*1fe0*/  IADD3 R7, PT, PT, R6, UR4, RZ ;  /* 0x0000000406077c10 */ /* 0x000fe4000fffe0ff */
[----:B------:R-:W-:-:S07]  /*1ff0*/  IADD3 R4, PT, PT, -R4, RZ, RZ ;  /* 0x000000ff04047210 */ /* 0x000fce0007ffe1ff */
.L_x_414:
[----:B------:R-:W-:-:S06]  /*2000*/  IMAD.WIDE.U32 R2, R7, 0x4, R12 ;  /* 0x0000000407027825 */ /* 0x000fcc00078e000c */
[----:B------:R-:W2:Y:S01]  /*2010*/  LDG.E R2, desc[UR6][R2.64] ;  /* 0x0000000602027981 */ /* 0x000ea2000c1e1900 */
[----:B------:R-:W-:Y:S02]  /*2020*/  IADD3 R4, PT, PT, R4, 0x1, RZ ;  /* 0x0000000104047810 */ /* 0x000fe40007ffe0ff */
[----:B------:R-:W-:Y:S02]  /*2030*/  IADD3 R7, PT, PT, R7, 0x200, RZ ;  /* 0x0000020007077810 */ /* 0x000fe40007ffe0ff */
[----:B------:R-:W-:Y:S01]  /*2040*/  ISETP.NE.AND P0, PT, R4, RZ, PT ;  /* 0x000000ff0400720c */ /* 0x000fe20003f05270 */
[----:B--2---:R-:W-:-:S12]  /*2050*/  FADD R5, R2, R5 ;  /* 0x0000000502057221 */ /* 0x004fd80000000000 */
[----:B------:R-:W-:Y:S05]  /*2060*/  @P0 BRA `(.L_x_414) ;  /* 0xfffffffc00e40947 */ /* 0x000fea000383ffff */
.L_x_405:
[----:B------:R-:W-:Y:S05]  /*2070*/  BSYNC.RECONVERGENT B1 ;  /* 0x0000000000017941 */ /* 0x000fea0003800200 */
.L_x_403:
        /* <DEDUP_REMOVED lines=33> */
[----:B------:R-:W3:Y:S04]  /*2290*/  LDS.128 R8, [UR4+0x30] ;  /* 0x00003004ff087984 */ /* 0x000ee80008000c00 */
[----:B------:R-:W4:Y:S01]  /*22a0*/  LDS.128 R16, [UR4+0x40] ;  /* 0x00004004ff107984 */ /* 0x000f220008000c00 */
[----:B0-----:R-:W-:-:S04]  /*22b0*/  FADD R5, R0, R5 ;  /* 0x0000000500057221 */ /* 0x001fc80000000000 */
        /* <DEDUP_REMOVED lines=13> */
[----:B------:R-:W-:-:S07]  /*2390*/  FADD R0, R18, R19 ;  /* 0x0000001312007221 */ /* 0x000fce0000000000 */
.L_x_401:
[----:B------:R-:W-:Y:S05]  /*23a0*/  BSYNC.RECONVERGENT B0 ;  /* 0x0000000000007941 */ /* 0x000fea0003800200 */
.L_x_386:
[----:B------:R-:W-:Y:S05]  /*23b0*/  @P0 EXIT ;  /* 0x000000000000094d */ /* 0x000fea0003800000 */
[----:B012---:R-:W0:Y:S01]  /*23c0*/  LDC.64 R2, c[0x0][0x388] ;  /* 0x0000e200ff027b82 */ /* 0x007e220000000a00 */
[----:B------:R-:W1:Y:S02]  /*23d0*/  LDCU UR4, c[0x0][0x398] ;  /* 0x00007300ff0477ac */ /* 0x000e640008000800 */
[----:B-1----:R-:W-:-:S05]  /*23e0*/  FADD R5, R0, UR4 ;  /* 0x0000000400057e21 */ /* 0x002fca0008000000 */
[----:B0-----:R-:W-:Y:S01]  /*23f0*/  STG.E desc[UR6][R2.64], R5 ;  /* 0x0000000502007986 */ /* 0x001fe2000c101906 */
[----:B------:R-:W-:Y:S05]  /*2400*/  EXIT ;  /* 0x000000000000794d */ /* 0x000fea0003800000 */
.L_x_415:
        /* <DEDUP_REMOVED lines=15> */
.L_x_596:


//--------------------- .text._ZN3cub18CUB_300001_SM_10006detail9transform16transform_kernelINS2_10policy_hubILb1EN4cuda3std3__45tupleIJN6thrust24THRUST_300001_SM_1000_NS6detail15normal_iteratorINSA_10device_ptrIfEEEEEEEE10policy1000El16replace_negativeSF_JPfEEEvT0_iT1_T2_DpNS2_10kernel_argIT3_EE --------------------------
	.section	.text._ZN3cub18CUB_300001_SM_10006detail9transform16transform_kernelINS2_10policy_hubILb1EN4cuda3std3__45tupleIJN6thrust24THRUST_300001_SM_1000_NS6detail15normal_iteratorINSA_10device_ptrIfEEEEEEEE10policy1000El16replace_negativeSF_JPfEEEvT0_iT1_T2_DpNS2_10kernel_argIT3_EE,"ax",@progbits
	.align	128
        .global         _ZN3cub18CUB_300001_SM_10006detail9transform16transform_kernelINS2_10policy_hubILb1EN4cuda3std3__45tupleIJN6thrust24THRUST_300001_SM_1000_NS6detail15normal_iteratorINSA_10device_ptrIfEEEEEEEE10policy1000El16replace_negativeSF_JPfEEEvT0_iT1_T2_DpNS2_10kernel_argIT3_EE
        .type           _ZN3cub18CUB_300001_SM_10006detail9transform16transform_kernelINS2_10policy_hubILb1EN4cuda3std3__45tupleIJN6thrust24THRUST_300001_SM_1000_NS6detail15normal_iteratorINSA_10device_ptrIfEEEEEEEE10policy1000El16replace_negativeSF_JPfEEEvT0_iT1_T2_DpNS2_10kernel_argIT3_EE,@function
        .size           _ZN3cub18CUB_300001_SM_10006detail9transform16transform_kernelINS2_10policy_hubILb1EN4cuda3std3__45tupleIJN6thrust24THRUST_300001_SM_1000_NS6detail15normal_iteratorINSA_10device_ptrIfEEEEEEEE10policy1000El16replace_negativeSF_JPfEEEvT0_iT1_T2_DpNS2_10kernel_argIT3_EE,(.L_x_597 - _ZN3cub18CUB_300001_SM_10006detail9transform16transform_kernelINS2_10policy_hubILb1EN4cuda3std3__45tupleIJN6thrust24THRUST_300001_SM_1000_NS6detail15normal_iteratorINSA_10device_ptrIfEEEEEEEE10policy1000El16replace_negativeSF_JPfEEEvT0_iT1_T2_DpNS2_10kernel_argIT3_EE)
        .other          _ZN3cub18CUB_300001_SM_10006detail9transform16transform_kernelINS2_10policy_hubILb1EN4cuda3std3__45tupleIJN6thrust24THRUST_300001_SM_1000_NS6detail15normal_iteratorINSA_10device_ptrIfEEEEEEEE10policy1000El16replace_negativeSF_JPfEEEvT0_iT1_T2_DpNS2_10kernel_argIT3_EE,@"STO_CUDA_ENTRY STV_DEFAULT"
_ZN3cub18CUB_300001_SM_10006detail9transform16transform_kernelINS2_10policy_hubILb1EN4cuda3std3__45tupleIJN6thrust24THRUST_300001_SM_1000_NS6detail15normal_iteratorINSA_10device_ptrIfEEEEEEEE10policy1000El16replace_negativeSF_JPfEEEvT0_iT1_T2_DpNS2_10kernel_argIT3_EE:
.text._ZN3cub18CUB_300001_SM_10006detail9transform16transform_kernelINS2_10policy_hubILb1EN4cuda3std3__45tupleIJN6thrust24THRUST_300001_SM_1000_NS6detail15normal_iteratorINSA_10device_ptrIfEEEEEEEE10policy1000El16replace_negativeSF_JPfEEEvT0_iT1_T2_DpNS2_10kernel_argIT3_EE:
[----:B------:R-:W-:Y:S08]  /*0000*/  LDC R1, c[0x0][0x37c] ;  /* 0x0000df00ff017b82 */ /* 0x000ff00000000800 */
[----:B------:R-:W0:Y:S01]  /*0010*/  LDC R0, c[0x0][0x388] ;  /* 0x0000e200ff007b82 */ /* 0x000e220000000800 */
[----:B------:R-:W1:Y:S01]  /*0020*/  LDCU.64 UR6, c[0x0][0x380] ;  /* 0x00007000ff0677ac */ /* 0x000e620008000a00 */
[----:B------:R-:W2:Y:S01]  /*0030*/  S2R R9, SR_TID.X ;  /* 0x0000000000097919 */ /* 0x000ea20000002100 */
[----:B------:R-:W-:Y:S05]  /*0040*/  BSSY.RECONVERGENT B0, `(.L_x_416) ;  /* 0x000001a000007945 */ /* 0x000fea0003800200 */
[----:B------:R-:W3:Y:S01]  /*0050*/  S2UR UR4, SR_CTAID.X ;  /* 0x00000000000479c3 */ /* 0x000ee20000002500 */
[----:B0-----:R-:W-:-:S05]  /*0060*/  IMAD.SHL.U32 R5, R0, 0x80, RZ ;  /* 0x0000008000057824 */ /* 0x001fca00078e00ff */
[----:B------:R-:W-:Y:S01]  /*0070*/  SHF.R.S32.HI R4, RZ, 0x1f, R5 ;  /* 0x0000001fff047819 */ /* 0x000fe20000011405 */
[----:B---3--:R-:W-:-:S04]  /*0080*/  IMAD.WIDE.U32 R2, R5, UR4, RZ ;  /* 0x0000000405027c25 */ /* 0x008fc8000f8e00ff */
[----:B------:R-:W-:Y:S01]  /*0090*/  IMAD R13, R4, UR4, RZ ;  /* 0x00000004040d7c24 */ /* 0x000fe2000f8e02ff */
[----:B-1----:R-:W-:Y:S01]  /*00a0*/  IADD3 R8, P1, PT, -R2, UR6, RZ ;  /* 0x0000000602087c10 */ /* 0x002fe2000ff3e1ff */
[----:B--2---:R-:W-:Y:S02]  /*00b0*/  IMAD.SHL.U32 R11, R9, 0x80, RZ ;  /* 0x00000080090b7824 */ /* 0x004fe400078e00ff */
[----:B------:R-:W-:Y:S01]  /*00c0*/  IMAD.IADD R13, R3, 0x1, R13 ;  /* 0x00000001030d7824 */ /* 0x000fe200078e020d */
[----:B------:R-:W-:-:S04]  /*00d0*/  ISETP.LT.U32.AND P0, PT, R8, R5, PT ;  /* 0x000000050800720c */ /* 0x000fc80003f01070 */
[----:B------:R-:W-:-:S04]  /*00e0*/  IADD3.X R7, PT, PT, ~R13, UR7, RZ, P1, !PT ;  /* 0x000000070d077c10 */ /* 0x000fc80008ffe5ff */
[----:B------:R-:W-:-:S04]  /*00f0*/  ISETP.LT.AND.EX P0, PT, R7, R4, PT, P0 ;  /* 0x000000040700720c */ /* 0x000fc80003f01300 */
[----:B------:R-:W-:-:S05]  /*0100*/  SEL R8, R8, R5, P0 ;  /* 0x0000000508087207 */ /* 0x000fca0000000000 */
[----:B------:R-:W-:-:S05]  /*0110*/  IMAD.SHL.U32 R4, R8, 0x4, RZ ;  /* 0x0000000408047824 */ /* 0x000fca00078e00ff */
[----:B------:R-:W-:-:S13]  /*0120*/  ISETP.GE.AND P0, PT, R11, R4, PT ;  /* 0x000000040b00720c */ /* 0x000fda0003f06270 */
[----:B------:R-:W-:Y:S05]  /*0130*/  @P0 BRA `(.L_x_417) ;  /* 0x0000000000280947 */ /* 0x000fea0003800000 */
[----:B------:R-:W0:Y:S02]  /*0140*/  LDC.64 R6, c[0x0][0x398] ;  /* 0x0000e600ff067b82 */ /* 0x000e240000000a00 */
[----:B0-----:R-:W-:-:S04]  /*0150*/  LEA R6, P0, R2, R6, 0x2 ;  /* 0x0000000602067211 */ /* 0x001fc800078010ff */
[----:B------:R-:W-:-:S03]  /*0160*/  LEA.HI.X R7, R2, R7, R13, 0x2, P0 ;  /* 0x0000000702077211 */ /* 0x000fc600000f140d */
[----:B------:R-:W-:-:S07]  /*0170*/  IMAD.WIDE.U32 R6, R9, 0x80, R6 ;  /* 0x0000008009067825 */ /* 0x000fce00078e0006 */
.L_x_418:
[----:B------:R-:W-:Y:S01]  /*0180*/  VIADD R11, R11, 0x4000 ;  /* 0x000040000b0b7836 */ /* 0x000fe20000000000 */
[----:B------:R0:W-:Y:S04]  /*0190*/  CCTL.E.PF2 [R6] ;  /* 0x000000000600798f */ /* 0x0001e80000800100 */
[----:B------:R-:W-:Y:S02]  /*01a0*/  ISETP.GE.AND P0, PT, R11, R4, PT ;  /* 0x000000040b00720c */ /* 0x000fe40003f06270 */
[----:B0-----:R-:W-:-:S05]  /*01b0*/  IADD3 R6, P1, PT, R6, 0x4000, RZ ;  /* 0x0000400006067810 */ /* 0x001fca0007f3e0ff */
[----:B------:R-:W-:-:S06]  /*01c0*/  IMAD.X R7, RZ, RZ, R7, P1 ;  /* 0x000000ffff077224 */ /* 0x000fcc00008e0607 */
[----:B------:R-:W-:Y:S05]  /*01d0*/  @!P0 BRA `(.L_x_418) ;  /* 0xfffffffc00e88947 */ /* 0x000fea000383ffff */
.L_x_417:
[----:B------:R-:W-:Y:S05]  /*01e0*/  BSYNC.RECONVERGENT B0 ;  /* 0x0000000000007941 */ /* 0x000fea0003800200 */
.L_x_416:
[----:B------:R-:W0:Y:S01]  /*01f0*/  LDCU.128 UR8, c[0x0][0x390] ;  /* 0x00007200ff0877ac */ /* 0x000e220008000c00 */
[----:B------:R-:W-:Y:S01]  /*0200*/  ISETP.NE.AND P0, PT, R5, R8, PT ;  /* 0x000000080500720c */ /* 0x000fe20003f05270 */
[C---:B------:R-:W-:Y:S01]  /*0210*/  IMAD.SHL.U32 R6, R2.reuse, 0x4, RZ ;  /* 0x0000000402067824 */ /* 0x040fe200078e00ff */
[----:B------:R-:W-:Y:S01]  /*0220*/  SHF.L.U64.HI R7, R2, 0x2, R13 ;  /* 0x0000000202077819 */ /* 0x000fe2000001020d */
[----:B------:R-:W1:Y:S03]  /*0230*/  LDCU.64 UR4, c[0x0][0x358] ;  /* 0x00006b00ff0477ac */ /* 0x000e660008000a00 */
[C---:B0-----:R-:W-:Y:S02]  /*0240*/  IADD3 R2, P1, PT, R6.reuse, UR10, RZ ;  /* 0x0000000a06027c10 */ /* 0x041fe4000ff3e0ff */
[----:B------:R-:W-:Y:S02]  /*0250*/  IADD3 R4, P2, PT, R6, UR8, RZ ;  /* 0x0000000806047c10 */ /* 0x000fe4000ff5e0ff */
[----:B------:R-:W-:-:S02]  /*0260*/  IADD3.X R3, PT, PT, R7, UR11, RZ, P1, !PT ;  /* 0x0000000b07037c10 */ /* 0x000fc40008ffe4ff */
[----:B------:R-:W-:Y:S01]  /*0270*/  IADD3.X R5, PT, PT, R7, UR9, RZ, P2, !PT ;  /* 0x0000000907057c10 */ /* 0x000fe200097fe4ff */
[----:B-1----:R-:W-:Y:S08]  /*0280*/  @!P0 BRA `(.L_x_419) ;  /* 0x0000001000bc8947 */ /* 0x002ff00003800000 */
[----:B------:R-:W-:-:S13]  /*0290*/  ISETP.GE.AND P0, PT, R0, 0x1, PT ;  /* 0x000000010000780c */ /* 0x000fda0003f06270 */
[----:B------:R-:W-:Y:S05]  /*02a0*/  @!P0 EXIT ;  /* 0x000000000000894d */ /* 0x000fea0003800000 */
[C---:B------:R-:W-:Y:S01]  /*02b0*/  ISETP.GE.U32.AND P0, PT, R0.reuse, 0x4, PT ;  /* 0x000000040000780c */ /* 0x040fe20003f06070 */
[----:B------:R-:W-:Y:S01]  /*02c0*/  IMAD.MOV.U32 R10, RZ, RZ, RZ ;  /* 0x000000ffff0a7224 */ /* 0x000fe200078e00ff */
[----:B------:R-:W-:-:S11]  /*02d0*/  LOP3.LUT R6, R0, 0x3, RZ, 0xc0, !PT ;  /* 0x0000000300067812 */ /* 0x000fd600078ec0ff */
[----:B------:R-:W-:Y:S05]  /*02e0*/  @!P0 BRA `(.L_x_420) ;  /* 0x0000001000648947 */ /* 0x000fea0003800000 */
[----:B------:R-:W-:-:S13]  /*02f0*/  ISETP.GE.AND P1, PT, R9, R8, PT ;  /* 0x000000080900720c */ /* 0x000fda0003f26270 */
[----:B------:R-:W-:-:S06]  /*0300*/  @!P1 IMAD.WIDE R10, R9, 0x4, R2 ;  /* 0x00000004090a9825 */ /* 0x000fcc00078e0202 */
[----:B------:R-:W2:Y:S01]  /*0310*/  @!P1 LDG.E R10, desc[UR4][R10.64] ;  /* 0x000000040a0a9981 */ /* 0x000ea2000c1e1900 */
[C---:B------:R-:W-:Y:S02]  /*0320*/  VIADD R17, R9.reuse, 0x80 ;  /* 0x0000008009117836 */ /* 0x040fe40000000000 */
[----:B------:R-:W-:-:S03]  /*0330*/  @!P1 IMAD.WIDE R12, R9, 0x4, R4 ;  /* 0x00000004090c9825 */ /* 0x000fc600078e0204 */
[----:B------:R-:W-:-:S13]  /*0340*/  ISETP.GE.AND P0, PT, R17, R8, PT ;  /* 0x000000081100720c */ /* 0x000fda0003f06270 */
[----:B------:R-:W-:Y:S01]  /*0350*/  @!P0 IMAD.WIDE R14, R17, 0x4, R2 ;  /* 0x00000004110e8825 */ /* 0x000fe200078e0202 */
[----:B--2---:R-:W-:-:S04]  /*0360*/  @!P1 FSETP.GEU.AND P2, PT, R10, RZ, PT ;  /* 0x000000ff0a00920b */ /* 0x004fc80003f4e000 */
[----:B------:R-:W-:-:S05]  /*0370*/  @!P1 FSEL R7, R10, RZ, P2 ;  /* 0x000000ff0a079208 */ /* 0x000fca0001000000 */
[----:B------:R0:W-:Y:S04]  /*0380*/  @!P1 STG.E desc[UR4][R12.64], R7 ;  /* 0x000000070c009986 */ /* 0x0001e8000c101904 */
[----:B------:R-:W2:Y:S01]  /*0390*/  @!P0 LDG.E R14, desc[UR4][R14.64] ;  /* 0x000000040e0e8981 */ /* 0x000ea2000c1e1900 */
[----:B------:R-:W-:Y:S02]  /*03a0*/  VIADD R21, R9, 0x100 ;  /* 0x0000010009157836 */ /* 0x000fe40000000000 */
        /* <DEDUP_REMOVED lines=8> */
[----:B0-----:R-:W-:-:S03]  /*0430*/  @!P1 IMAD.WIDE R12, R21, 0x4, R4 ;  /* 0x00000004150c9825 */ /* 0x001fc600078e0204 */
[----:B------:R-:W-:-:S13]  /*0440*/  ISETP.GE.AND P2, PT, R23, R8, PT ;  /* 0x000000081700720c */ /* 0x000fda0003f46270 */
[----:B------:R-:W-:Y:S01]  /*0450*/  @!P2 IMAD.WIDE R14, R23, 0x4, R2 ;  /* 0x00000004170ea825 */ /* 0x000fe200078e0202 */
[----:B--2---:R-:W-:-:S04]  /*0460*/  @!P1 FSETP.GEU.AND P0, PT, R16, RZ, PT ;  /* 0x000000ff1000920b */ /* 0x004fc80003f0e000 */
[----:B------:R-:W-:-:S05]  /*0470*/  @!P1 FSEL R7, R16, RZ, P0 ;  /* 0x000000ff10079208 */ /* 0x000fca0000000000 */
[----:B------:R0:W-:Y:S04]  /*0480*/  @!P1 STG.E desc[UR4][R12.64], R7 ;  /* 0x000000070c009986 */ /* 0x0001e8000c101904 */
[----:B------:R-:W2:Y:S01]  /*0490*/  @!P2 LDG.E R14, desc[UR4][R14.64] ;  /* 0x000000040e0ea981 */ /* 0x000ea2000c1e1900 */
[----:B-1----:R-:W-:Y:S01]  /*04a0*/  @!P2 IMAD.WIDE R18, R23, 0x4, R4 ;  /* 0x000000041712a825 */ /* 0x002fe200078e0204 */
[----:B------:R-:W-:Y:S02]  /*04b0*/  LOP3.LUT R10, R0, 0x7ffffffc, RZ, 0xc0, !PT ;  /* 0x7ffffffc000a7812 */ /* 0x000fe400078ec0ff */
[----:B--2---:R-:W-:-:S04]  /*04c0*/  @!P2 FSETP.GEU.AND P0, PT, R14, RZ, PT ;  /* 0x000000ff0e00a20b */ /* 0x004fc80003f0e000 */
[----:B------:R-:W-:Y:S02]  /*04d0*/  @!P2 FSEL R11, R14, RZ, P0 ;  /* 0x000000ff0e0ba208 */ /* 0x000fe40000000000 */
[----:B------:R-:W-:-:S03]  /*04e0*/  ISETP.NE.AND P0, PT, R10, 0x4, PT ;  /* 0x000000040a00780c */ /* 0x000fc60003f05270 */
[----:B------:R0:W-:Y:S10]  /*04f0*/  @!P2 STG.E desc[UR4][R18.64], R11 ;  /* 0x0000000b1200a986 */ /* 0x0001f4000c101904 */
[----:B------:R-:W-:Y:S05]  /*0500*/  @!P0 BRA `(.L_x_420) ;  /* 0x0000000c00dc8947 */ /* 0x000fea0003800000 */
[----:B0-----:R-:W-:-:S05]  /*0510*/  IMAD.MOV.U32 R7, RZ, RZ, 0x4 ;  /* 0x00000004ff077424 */ /* 0x001fca00078e00ff */
[----:B------:R-:W-:-:S13]  /*0520*/  ISETP.GE.AND P0, PT, R7, R10, PT ;  /* 0x0000000a0700720c */ /* 0x000fda0003f06270 */
[----:B------:R-:W-:Y:S05]  /*0530*/  @P0 BRA `(.L_x_421) ;  /* 0x0000000c00440947 */ /* 0x000fea0003800000 */
[----:B------:R-:W-:Y:S01]  /*0540*/  IMAD.IADD R0, R10, 0x1, -R7 ;  /* 0x000000010a007824 */ /* 0x000fe200078e0a07 */
[----:B------:R-:W-:-:S04]  /*0550*/  PLOP3.LUT P0, PT, PT, PT, PT, 0x80, 0x8 ;  /* 0x000000000008781c */ /* 0x000fc80003f0f070 */
[----:B------:R-:W-:-:S13]  /*0560*/  ISETP.GT.AND P1, PT, R0, 0xc, PT ;  /* 0x0000000c0000780c */ /* 0x000fda0003f24270 */
[----:B------:R-:W-:Y:S05]  /*0570*/  @!P1 BRA `(.L_x_422) ;  /* 0x0000000800149947 */ /* 0x000fea0003800000 */
[----:B------:R-:W-:Y:S01]  /*0580*/  PLOP3.LUT P0, PT, PT, PT, PT, 0x8, 0x80 ;  /* 0x000000000080781c */ /* 0x000fe20003f0e170 */
[----:B------:R-:W-:-:S12]  /*0590*/  VIADD R0, R10, 0xfffffff4 ;  /* 0xfffffff40a007836 */ /* 0x000fd80000000000 */
.L_x_423:
[----:B------:R-:W-:-:S05]  /*05a0*/  IMAD R11, R7, 0x80, R9 ;  /* 0x00000080070b7824 */ /* 0x000fca00078e0209 */
        /* <DEDUP_REMOVED lines=27> */
[----:B------:R-:W-:Y:S02]  /*0760*/  VIADD R25, R11, 0x200 ;  /* 0x000002000b197836 */ /* 0x000fe40000000000 */
[----:B-1----:R-:W-:-:S03]  /*0770*/  @!P1 IMAD.WIDE R12, R27, 0x4, R4 ;  /* 0x000000041b0c9825 */ /* 0x002fc600078e0204 */
        /* <DEDUP_REMOVED lines=94> */
[----:B-1----:R-:W-:-:S04]  /*0d60*/  @!P1 IMAD.WIDE R12, R27, 0x4, R4 ;  /* 0x000000041b0c9825 */ /* 0x002fc800078e0204 */
[----:B------:R-:W-:Y:S01]  /*0d70*/  VIADD R7, R7, 0x10 ;  /* 0x0000001007077836 */ /* 0x000fe20000000000 */
[----:B--2---:R-:W-:-:S04]  /*0d80*/  @!P1 FSETP.GEU.AND P2, PT, R16, RZ, PT ;  /* 0x000000ff1000920b */ /* 0x004fc80003f4e000 */
[----:B------:R-:W-:-:S05]  /*0d90*/  @!P1 FSEL R19, R16, RZ, P2 ;  /* 0x000000ff10139208 */ /* 0x000fca0001000000 */
[----:B------:R0:W-:Y:S01]  /*0da0*/  @!P1 STG.E desc[UR4][R12.64], R19 ;  /* 0x000000130c009986 */ /* 0x0001e2000c101904 */
[----:B------:R-:W-:-:S13]  /*0db0*/  ISETP.GE.AND P1, PT, R7, R0, PT ;  /* 0x000000000700720c */ /* 0x000fda0003f26270 */
[----:B0-----:R-:W-:Y:S05]  /*0dc0*/  @!P1 BRA `(.L_x_423) ;  /* 0xfffffff400f49947 */ /* 0x001fea000383ffff */
.L_x_422:
[----:B------:R-:W-:-:S05]  /*0dd0*/  IMAD.IADD R0, R10, 0x1, -R7 ;  /* 0x000000010a007824 */ /* 0x000fca00078e0a07 */
[----:B------:R-:W-:-:S13]  /*0de0*/  ISETP.GT.AND P1, PT, R0, 0x4, PT ;  /* 0x000000040000780c */ /* 0x000fda0003f24270 */
[----:B------:R-:W-:Y:S05]  /*0df0*/  @!P1 BRA `(.L_x_424) ;  /* 0x00000004000c9947 */ /* 0x000fea0003800000 */
        /* <DEDUP_REMOVED lines=29> */
[----:B-1----:R-:W-:-:S04]  /*0fd0*/  @!P0 IMAD.WIDE R12, R23, 0x4, R4 ;  /* 0x00000004170c8825 */ /* 0x002fc800078e0204 */
[----:B------:R-:W-:-:S05]  /*0fe0*/  IMAD R7, R0, 0x80, R9 ;  /* 0x0000008000077824 */ /* 0x000fca00078e0209 */
[----:B------:R-:W-:-:S13]  /*0ff0*/  ISETP.GE.AND P1, PT, R7, R8, PT ;  /* 0x000000080700720c */ /* 0x000fda0003f26270 */
[----:B------:R-:W-:Y:S01]  /*1000*/  @!P1 IMAD.WIDE R18, R7, 0x4, R2 ;  /* 0x0000000407129825 */ /* 0x000fe200078e0202 */
[----:B--2---:R-:W-:-:S04]  /*1010*/  @!P0 FSETP.GEU.AND P2, PT, R16, RZ, PT ;  /* 0x000000ff1000820b */ /* 0x004fc80003f4e000 */
[----:B------:R-:W-:-:S05]  /*1020*/  @!P0 FSEL R21, R16, RZ, P2 ;  /* 0x000000ff10158208 */ /* 0x000fca0001000000 */
[----:B------:R1:W-:Y:S04]  /*1030*/  @!P0 STG.E desc[UR4][R12.64], R21 ;  /* 0x000000150c008986 */ /* 0x0003e8000c101904 */
[----:B------:R-:W2:Y:S01]  /*1040*/  @!P1 LDG.E R18, desc[UR4][R18.64] ;  /* 0x0000000412129981 */ /* 0x000ea2000c1e1900 */
[C---:B------:R-:W-:Y:S02]  /*1050*/  VIADD R23, R7.reuse, 0x80 ;  /* 0x0000008007177836 */ /* 0x040fe40000000000 */
        /* <DEDUP_REMOVED lines=26> */
[----:B------:R-:W-:Y:S02]  /*1200*/  @!P2 FSEL R19, R16, RZ, P0 ;  /* 0x000000ff1013a208 */ /* 0x000fe40000000000 */
[----:B------:R-:W-:-:S03]  /*1210*/  PLOP3.LUT P0, PT, PT, PT, PT, 0x8, 0x80 ;  /* 0x000000000080781c */ /* 0x000fc60003f0e170 */
[----:B------:R0:W-:Y:S10]  /*1220*/  @!P2 STG.E desc[UR4][R12.64], R19 ;  /* 0x000000130c00a986 */ /* 0x0001f4000c101904 */
.L_x_424:
[----:B------:R-:W-:-:S13]  /*1230*/  ISETP.EQ.AND P1, PT, R7, R10, PT ;  /* 0x0000000a0700720c */ /* 0x000fda0003f22270 */
[----:B------:R-:W-:Y:S05]  /*1240*/  @!P0 BRA P1, `(.L_x_420) ;  /* 0x00000000008c8947 */ /* 0x000fea0000800000 */
.L_x_421:
[----:B------:R-:W-:-:S05]  /*1250*/  IMAD R23, R7, 0x80, R9 ;  /* 0x0000008007177824 */ /* 0x000fca00078e0209 */
[----:B------:R-:W-:-:S13]  /*1260*/  ISETP.GE.AND P1, PT, R23, R8, PT ;  /* 0x000000081700720c */ /* 0x000fda0003f26270 */
[----:B0-2---:R-:W-:-:S06]  /*1270*/  @!P1 IMAD.WIDE R14, R23, 0x4, R2 ;  /* 0x00000004170e9825 */ /* 0x005fcc00078e0202 */
        /* <DEDUP_REMOVED lines=24> */
[----:B------:R-:W3:Y:S01]  /*1400*/  @!P2 LDG.E R12, desc[UR4][R12.64] ;  /* 0x000000040c0ca981 */ /* 0x000ee2000c1e1900 */
[----:B-1----:R-:W-:-:S04]  /*1410*/  @!P2 IMAD.WIDE R14, R23, 0x4, R4 ;  /* 0x00000004170ea825 */ /* 0x002fc800078e0204 */
[----:B------:R-:W-:Y:S01]  /*1420*/  VIADD R7, R7, 0x4 ;  /* 0x0000000407077836 */ /* 0x000fe20000000000 */
[----:B---3--:R-:W-:-:S04]  /*1430*/  @!P2 FSETP.GEU.AND P0, PT, R12, RZ, PT ;  /* 0x000000ff0c00a20b */ /* 0x008fc80003f0e000 */
[----:B------:R-:W-:Y:S02]  /*1440*/  @!P2 FSEL R11, R12, RZ, P0 ;  /* 0x000000ff0c0ba208 */ /* 0x000fe40000000000 */
[----:B------:R-:W-:-:S03]  /*1450*/  ISETP.NE.AND P0, PT, R7, R10, PT ;  /* 0x0000000a0700720c */ /* 0x000fc60003f05270 */
[----:B------:R2:W-:Y:S10]  /*1460*/  @!P2 STG.E desc[UR4][R14.64], R11 ;  /* 0x0000000b0e00a986 */ /* 0x0005f4000c101904 */
[----:B------:R-:W-:Y:S05]  /*1470*/  @P0 BRA `(.L_x_421) ;  /* 0xfffffffc00740947 */ /* 0x000fea000383ffff */
.L_x_420:
[----:B------:R-:W-:-:S13]  /*1480*/  ISETP.NE.AND P0, PT, R6, RZ, PT ;  /* 0x000000ff0600720c */ /* 0x000fda0003f05270 */
[----:B------:R-:W-:Y:S05]  /*1490*/  @!P0 EXIT ;  /* 0x000000000000894d */ /* 0x000fea0003800000 */
[----:B------:R-:W-:Y:S02]  /*14a0*/  IMAD R9, R10, 0x80, R9 ;  /* 0x000000800a097824 */ /* 0x000fe400078e0209 */
[----:B------:R-:W-:-:S07]  /*14b0*/  IMAD.MOV R0, RZ, RZ, -R6 ;  /* 0x000000ffff007224 */ /* 0x000fce00078e0a06 */
.L_x_425:
[----:B------:R-:W-:-:S13]  /*14c0*/  ISETP.GE.AND P0, PT, R9, R8, PT ;  /* 0x000000080900720c */ /* 0x000fda0003f06270 */
[----:B0-----:R-:W-:-:S06]  /*14d0*/  @!P0 IMAD.WIDE R6, R9, 0x4, R2 ;  /* 0x0000000409068825 */ /* 0x001fcc00078e0202 */
[----:B------:R-:W3:Y:S01]  /*14e0*/  @!P0 LDG.E R6, desc[UR4][R6.64] ;  /* 0x0000000406068981 */ /* 0x000ee2000c1e1900 */
[----:B--2---:R-:W-:-:S04]  /*14f0*/  @!P0 IMAD.WIDE R10, R9, 0x4, R4 ;  /* 0x00000004090a8825 */ /* 0x004fc800078e0204 */
[----:B------:R-:W-:Y:S02]  /*1500*/  VIADD R0, R0, 0x1 ;  /* 0x0000000100007836 */ /* 0x000fe40000000000 */
[----:B------:R-:W-:Y:S01]  /*1510*/  VIADD R9, R9, 0x80 ;  /* 0x0000008009097836 */ /* 0x000fe20000000000 */
[----:B---3--:R-:W-:-:S04]  /*1520*/  @!P0 FSETP.GEU.AND P1, PT, R6, RZ, PT ;  /* 0x000000ff0600820b */ /* 0x008fc80003f2e000 */
[----:B------:R-:W-:-:S05]  /*1530*/  @!P0 FSEL R13, R6, RZ, P1 ;  /* 0x000000ff060d8208 */ /* 0x000fca0000800000 */
[----:B------:R1:W-:Y:S01]  /*1540*/  @!P0 STG.E desc[UR4][R10.64], R13 ;  /* 0x0000000d0a008986 */ /* 0x0003e2000c101904 */
[----:B------:R-:W-:-:S13]  /*1550*/  ISETP.NE.AND P0, PT, R0, RZ, PT ;  /* 0x000000ff0000720c */ /* 0x000fda0003f05270 */
[----:B-1----:R-:W-:Y:S05]  /*1560*/  @P0 BRA `(.L_x_425) ;  /* 0xfffffffc00d40947 */ /* 0x002fea000383ffff */
[----:B------:R-:W-:Y:S05]  /*1570*/  EXIT ;  /* 0x000000000000794d */ /* 0x000fea0003800000 */
.L_x_419:
[----:B------:R-:W-:-:S13]  /*1580*/  ISETP.GE.AND P0, PT, R0, 0x1, PT ;  /* 0x000000010000780c */ /* 0x000fda0003f06270 */
[----:B------:R-:W-:Y:S05]  /*1590*/  @!P0 EXIT ;  /* 0x000000000000894d */ /* 0x000fea0003800000 */
[C---:B------:R-:W-:Y:S01]  /*15a0*/  ISETP.GE.U32.AND P1, PT, R0.reuse, 0x8, PT ;  /* 0x000000080000780c */ /* 0x040fe20003f26070 */
[----:B------:R-:W-:Y:S01]  /*15b0*/  IMAD.MOV.U32 R8, RZ, RZ, RZ ;  /* 0x000000ffff087224 */ /* 0x000fe200078e00ff */
[----:B------:R-:W-:-:S04]  /*15c0*/  LOP3.LUT R24, R0, 0x7, RZ, 0xc0, !PT ;  /* 0x0000000700187812 */ /* 0x000fc800078ec0ff */
[----:B------:R-:W-:-:S07]  /*15d0*/  ISETP.NE.AND P0, PT, R24, RZ, PT ;  /* 0x000000ff1800720c */ /* 0x000fce0003f05270 */
[----:B------:R-:W-:Y:S06]  /*15e0*/  @!P1 BRA `(.L_x_426) ;  /* 0x0000000000d09947 */ /* 0x000fec0003800000 */
[----:B------:R-:W-:Y:S01]  /*15f0*/  IMAD.WIDE.U32 R16, R9, 0x4, R6 ;  /* 0x0000000409107825 */ /* 0x000fe200078e0006 */
[----:B------:R-:W-:-:S03]  /*1600*/  LOP3.LUT R8, R0, 0x7ffffff8, RZ, 0xc0, !PT ;  /* 0x7ffffff800087812 */ /* 0x000fc600078ec0ff */
[----:B------:R-:W-:Y:S02]  /*1610*/  IMAD.MOV.U32 R19, RZ, RZ, R17 ;  /* 0x000000ffff137224 */ /* 0x000fe400078e0011 */
[----:B------:R-:W-:Y:S02]  /*1620*/  VIADD R17, R9, 0x80 ;  /* 0x0000008009117836 */ /* 0x000fe40000000000 */
[----:B------:R-:W-:-:S07]  /*1630*/  IMAD.MOV R18, RZ, RZ, -R8 ;  /* 0x000000ffff127224 */ /* 0x000fce00078e0a08 */
.L_x_427:
[----:B------:R-:W-:-:S04]  /*1640*/  IADD3 R20, P1, PT, R16, UR10, RZ ;  /* 0x0000000a10147c10 */ /* 0x000fc8000ff3e0ff */
[----:B--2---:R-:W-:-:S05]  /*1650*/  IADD3.X R21, PT, PT, R19, UR11, RZ, P1, !PT ;  /* 0x0000000b13157c10 */ /* 0x004fca0008ffe4ff */
[----:B------:R-:W2:Y:S01]  /*1660*/  LDG.E R20, desc[UR4][R20.64] ;  /* 0x0000000414147981 */ /* 0x000ea2000c1e1900 */
[----:B------:R-:W-:Y:S01]  /*1670*/  IMAD.WIDE R12, R17, 0x4, R6 ;  /* 0x00000004110c7825 */ /* 0x000fe200078e0206 */
[----:B------:R-:W-:Y:S02]  /*1680*/  IADD3 R14, P2, PT, R16, UR8, RZ ;  /* 0x00000008100e7c10 */ /* 0x000fe4000ff5e0ff */
[----:B------:R-:W-:Y:S02]  /*1690*/  IADD3 R10, P3, PT, R12, UR10, RZ ;  /* 0x0000000a0c0a7c10 */ /* 0x000fe4000ff7e0ff */
[----:B------:R-:W-:Y:S02]  /*16a0*/  IADD3.X R15, PT, PT, R19, UR9, RZ, P2, !PT ;  /* 0x00000009130f7c10 */ /* 0x000fe400097fe4ff */
[----:B------:R-:W-:Y:S02]  /*16b0*/  IADD3.X R11, PT, PT, R13, UR11, RZ, P3, !PT ;  /* 0x0000000b0d0b7c10 */ /* 0x000fe40009ffe4ff */
[----:B--2---:R-:W-:-:S04]  /*16c0*/  FSETP.GEU.AND P1, PT, R20, RZ, PT ;  /* 0x000000ff1400720b */ /* 0x004fc80003f2e000 */
[----:B------:R-:W-:-:S05]  /*16d0*/  FSEL R23, R20, RZ, P1 ;  /* 0x000000ff14177208 */ /* 0x000fca0000800000 */
[----:B------:R0:W-:Y:S04]  /*16e0*/  STG.E desc[UR4][R14.64], R23 ;  /* 0x000000170e007986 */ /* 0x0001e8000c101904 */
[----:B------:R-:W2:Y:S01]  /*16f0*/  LDG.E R22, desc[UR4][R10.64] ;  /* 0x000000040a167981 */ /* 0x000ea2000c1e1900 */
[----:B------:R-:W-:-:S04]  /*1700*/  IADD3 R12, P2, PT, R12, UR8, RZ ;  /* 0x000000080c0c7c10 */ /* 0x000fc8000ff5e0ff */
[----:B------:R-:W-:Y:S02]  /*1710*/  IADD3.X R13, PT, PT, R13, UR9, RZ, P2, !PT ;  /* 0x000000090d0d7c10 */ /* 0x000fe400097fe4ff */
[----:B--2---:R-:W-:-:S04]  /*1720*/  FSETP.GEU.AND P1, PT, R22, RZ, PT ;  /* 0x000000ff1600720b */ /* 0x004fc80003f2e000 */
[----:B------:R-:W-:-:S05]  /*1730*/  FSEL R21, R22, RZ, P1 ;  /* 0x000000ff16157208 */ /* 0x000fca0000800000 */
[----:B------:R1:W-:Y:S04]  /*1740*/  STG.E desc[UR4][R12.64], R21 ;  /* 0x000000150c007986 */ /* 0x0003e8000c101904 */
[----:B------:R-:W2:Y:S02]  /*1750*/  LDG.E R20, desc[UR4][R10.64+0x200] ;  /* 0x000200040a147981 */ /* 0x000ea4000c1e1900 */
[----:B--2---:R-:W-:-:S04]  /*1760*/  FSETP.GEU.AND P1, PT, R20, RZ, PT ;  /* 0x000000ff1400720b */ /* 0x004fc80003f2e000 */
[----:B------:R-:W-:-:S05]  /*1770*/  FSEL R25, R20, RZ, P1 ;  /* 0x000000ff14197208 */ /* 0x000fca0000800000 */
[----:B------:R-:W-:Y:S04]  /*1780*/  STG.E desc[UR4][R12.64+0x200], R25 ;  /* 0x000200190c007986 */ /* 0x000fe8000c101904 */
[----:B0-----:R-:W2:Y:S02]  /*1790*/  LDG.E R14, desc[UR4][R10.64+0x400] ;  /* 0x000400040a0e7981 */ /* 0x001ea4000c1e1900 */
[----:B--2---:R-:W-:-:S04]  /*17a0*/  FSETP.GEU.AND P1, PT, R14, RZ, PT ;  /* 0x000000ff0e00720b */ /* 0x004fc80003f2e000 */
[----:B------:R-:W-:-:S05]  /*17b0*/  FSEL R15, R14, RZ, P1 ;  /* 0x000000ff0e0f7208 */ /* 0x000fca0000800000 */
[----:B------:R0:W-:Y:S04]  /*17c0*/  STG.E desc[UR4][R12.64+0x400], R15 ;  /* 0x0004000f0c007986 */ /* 0x0001e8000c101904 */
[----:B------:R-:W2:Y:S02]  /*17d0*/  LDG.E R14, desc[UR4][R10.64+0x600] ;  /* 0x000600040a0e7981 */ /* 0x000ea4000c1e1900 */
[----:B--2---:R-:W-:-:S04]  /*17e0*/  FSETP.GEU.AND P1, PT, R14, RZ, PT ;  /* 0x000000ff0e00720b */ /* 0x004fc80003f2e000 */
[----:B-1----:R-:W-:-:S05]  /*17f0*/  FSEL R21, R14, RZ, P1 ;  /* 0x000000ff0e157208 */ /* 0x002fca0000800000 */
[----:B------:R1:W-:Y:S04]  /*1800*/  STG.E desc[UR4][R12.64+0x600], R21 ;  /* 0x000600150c007986 */ /* 0x0003e8000c101904 */
[----:B------:R-:W2:Y:S02]  /*1810*/  LDG.E R14, desc[UR4][R10.64+0x800] ;  /* 0x000800040a0e7981 */ /* 0x000ea4000c1e1900 */
[----:B--2---:R-:W-:-:S04]  /*1820*/  FSETP.GEU.AND P1, PT, R14, RZ, PT ;  /* 0x000000ff0e00720b */ /* 0x004fc80003f2e000 */
[----:B------:R-:W-:-:S05]  /*1830*/  FSEL R23, R14, RZ, P1 ;  /* 0x000000ff0e177208 */ /* 0x000fca0000800000 */
[----:B------:R2:W-:Y:S04]  /*1840*/  STG.E desc[UR4][R12.64+0x800], R23 ;  /* 0x000800170c007986 */ /* 0x0005e8000c101904 */
[----:B------:R-:W3:Y:S02]  /*1850*/  LDG.E R14, desc[UR4][R10.64+0xa00] ;  /* 0x000a00040a0e7981 */ /* 0x000ee4000c1e1900 */
[----:B---3--:R-:W-:-:S04]  /*1860*/  FSETP.GEU.AND P1, PT, R14, RZ, PT ;  /* 0x000000ff0e00720b */ /* 0x008fc80003f2e000 */
[----:B0-----:R-:W-:-:S05]  /*1870*/  FSEL R15, R14, RZ, P1 ;  /* 0x000000ff0e0f7208 */ /* 0x001fca0000800000 */
[----:B------:R2:W-:Y:S04]  /*1880*/  STG.E desc[UR4][R12.64+0xa00], R15 ;  /* 0x000a000f0c007986 */ /* 0x0005e8000c101904 */
[----:B------:R-:W3:Y:S01]  /*1890*/  LDG.E R14, desc[UR4][R10.64+0xc00] ;  /* 0x000c00040a0e7981 */ /* 0x000ee2000c1e1900 */
[----:B------:R-:W-:Y:S01]  /*18a0*/  VIADD R18, R18, 0x8 ;  /* 0x0000000812127836 */ /* 0x000fe20000000000 */
[----:B------:R-:W-:Y:S01]  /*18b0*/  IADD3 R16, P2, PT, R16, 0x1000, RZ ;  /* 0x0000100010107810 */ /* 0x000fe20007f5e0ff */
[----:B------:R-:W-:-:S04]  /*18c0*/  VIADD R17, R17, 0x400 ;  /* 0x0000040011117836 */ /* 0x000fc80000000000 */
[----:B------:R-:W-:Y:S01]  /*18d0*/  IMAD.X R19, RZ, RZ, R19, P2 ;  /* 0x000000ffff137224 */ /* 0x000fe200010e0613 */
[----:B---3--:R-:W-:-:S04]  /*18e0*/  FSETP.GEU.AND P1, PT, R14, RZ, PT ;  /* 0x000000ff0e00720b */ /* 0x008fc80003f2e000 */
[----:B-1----:R-:W-:Y:S02]  /*18f0*/  FSEL R21, R14, RZ, P1 ;  /* 0x000000ff0e157208 */ /* 0x002fe40000800000 */
[----:B------:R-:W-:-:S03]  /*1900*/  ISETP.NE.AND P1, PT, R18, RZ, PT ;  /* 0x000000ff1200720c */ /* 0x000fc60003f25270 */
[----:B------:R2:W-:Y:S10]  /*1910*/  STG.E desc[UR4][R12.64+0xc00], R21 ;  /* 0x000c00150c007986 */ /* 0x0005f4000c101904 */
[----:B------:R-:W-:Y:S05]  /*1920*/  @P1 BRA `(.L_x_427) ;  /* 0xfffffffc00441947 */ /* 0x000fea000383ffff */
.L_x_426:
[----:B------:R-:W-:Y:S05]  /*1930*/  @!P0 EXIT ;  /* 0x000000000000894d */ /* 0x000fea0003800000 */
[----:B------:R-:W-:Y:S02]  /*1940*/  ISETP.GE.U32.AND P1, PT, R24, 0x4, PT ;  /* 0x000000041800780c */ /* 0x000fe40003f26070 */
[----:B------:R-:W-:-:S04]  /*1950*/  LOP3.LUT R14, R0, 0x3, RZ, 0xc0, !PT ;  /* 0x00000003000e7812 */ /* 0x000fc800078ec0ff */
[----:B------:R-:W-:-:S07]  /*1960*/  ISETP.NE.AND P0, PT, R14, RZ, PT ;  /* 0x000000ff0e00720c */ /* 0x000fce0003f05270 */
[----:B------:R-:W-:Y:S06]  /*1970*/  @!P1 BRA `(.L_x_428) ;  /* 0x0000000000509947 */ /* 0x000fec0003800000 */
[----:B------:R-:W-:-:S04]  /*1980*/  IMAD R7, R8, 0x80, R9 ;  /* 0x0000008008077824 */ /* 0x000fc800078e0209 */
[----:B------:R-:W-:-:S05]  /*1990*/  IMAD.WIDE R10, R7, 0x4, R2 ;  /* 0x00000004070a7825 */ /* 0x000fca00078e0202 */
[----:B--2---:R-:W2:Y:S01]  /*19a0*/  LDG.E R12, desc[UR4][R10.64] ;  /* 0x000000040a0c7981 */ /* 0x004ea2000c1e1900 */
[----:B------:R-:W-:Y:S01]  /*19b0*/  IMAD.WIDE R6, R7, 0x4, R4 ;  /* 0x0000000407067825 */ /* 0x000fe200078e0204 */
[----:B--2---:R-:W-:-:S04]  /*19c0*/  FSETP.GEU.AND P1, PT, R12, RZ, PT ;  /* 0x000000ff0c00720b */ /* 0x004fc80003f2e000 */
[----:B------:R-:W-:-:S05]  /*19d0*/  FSEL R13, R12, RZ, P1 ;  /* 0x000000ff0c0d7208 */ /* 0x000fca0000800000 */
[----:B------:R0:W-:Y:S04]  /*19e0*/  STG.E desc[UR4][R6.64], R13 ;  /* 0x0000000d06007986 */ /* 0x0001e8000c101904 */
[----:B------:R-:W2:Y:S02]  /*19f0*/  LDG.E R12, desc[UR4][R10.64+0x200] ;  /* 0x000200040a0c7981 */ /* 0x000ea4000c1e1900 */
[----:B--2---:R-:W-:-:S04]  /*1a00*/  FSETP.GEU.AND P1, PT, R12, RZ, PT ;  /* 0x000000ff0c00720b */ /* 0x004fc80003f2e000 */
[----:B------:R-:W-:-:S05]  /*1a10*/  FSEL R15, R12, RZ, P1 ;  /* 0x000000ff0c0f7208 */ /* 0x000fca0000800000 */
[----:B------:R1:W-:Y:S04]  /*1a20*/  STG.E desc[UR4][R6.64+0x200], R15 ;  /* 0x0002000f06007986 */ /* 0x0003e8000c101904 */
[----:B------:R-:W2:Y:S02]  /*1a30*/  LDG.E R12, desc[UR4][R10.64+0x400] ;  /* 0x000400040a0c7981 */ /* 0x000ea4000c1e1900 */
[----:B--2---:R-:W-:-:S04]  /*1a40*/  FSETP.GEU.AND P1, PT, R12, RZ, PT ;  /* 0x000000ff0c00720b */ /* 0x004fc80003f2e000 */
[----:B------:R-:W-:-:S05]  /*1a50*/  FSEL R17, R12, RZ, P1 ;  /* 0x000000ff0c117208 */ /* 0x000fca0000800000 */
[----:B------:R1:W-:Y:S04]  /*1a60*/  STG.E desc[UR4][R6.64+0x400], R17 ;  /* 0x0004001106007986 */ /* 0x0003e8000c101904 */
[----:B------:R-:W2:Y:S01]  /*1a70*/  LDG.E R12, desc[UR4][R10.64+0x600] ;  /* 0x000600040a0c7981 */ /* 0x000ea2000c1e1900 */
[----:B------:R-:W-:Y:S01]  /*1a80*/  VIADD R8, R8, 0x4 ;  /* 0x0000000408087836 */ /* 0x000fe20000000000 */
[----:B--2---:R-:W-:-:S04]  /*1a90*/  FSETP.GEU.AND P1, PT, R12, RZ, PT ;  /* 0x000000ff0c00720b */ /* 0x004fc80003f2e000 */
[----:B0-----:R-:W-:-:S05]  /*1aa0*/  FSEL R13, R12, RZ, P1 ;  /* 0x000000ff0c0d7208 */ /* 0x001fca0000800000 */
[----:B------:R1:W-:Y:S04]  /*1ab0*/  STG.E desc[UR4][R6.64+0x600], R13 ;  /* 0x0006000d06007986 */ /* 0x0003e8000c101904 */
.L_x_428:
[----:B------:R-:W-:Y:S05]  /*1ac0*/  @!P0 EXIT ;  /* 0x000000000000894d */ /* 0x000fea0003800000 */
[----:B------:R-:W-:Y:S02]  /*1ad0*/  ISETP.NE.AND P0, PT, R14, 0x1, PT ;  /* 0x000000010e00780c */ /* 0x000fe40003f05270 */
[----:B------:R-:W-:-:S04]  /*1ae0*/  LOP3.LUT R0, R0, 0x1, RZ, 0xc0, !PT ;  /* 0x0000000100007812 */ /* 0x000fc800078ec0ff */
[----:B------:R-:W-:-:S07]  /*1af0*/  ISETP.NE.U32.AND P1, PT, R0, 0x1, PT ;  /* 0x000000010000780c */ /* 0x000fce0003f25070 */
[----:B------:R-:W-:Y:S06]  /*1b00*/  @!P0 BRA `(.L_x_429) ;  /* 0x0000000000308947 */ /* 0x000fec0003800000 */
[----:B------:R-:W-:-:S04]  /*1b10*/  IMAD R11, R8, 0x80, R9 ;  /* 0x00000080080b7824 */ /* 0x000fc800078e0209 */
[----:B-1----:R-:W-:-:S05]  /*1b20*/  IMAD.WIDE R6, R11, 0x4, R2 ;  /* 0x000000040b067825 */ /* 0x002fca00078e0202 */
[----:B------:R-:W3:Y:S01]  /*1b30*/  LDG.E R0, desc[UR4][R6.64] ;  /* 0x0000000406007981 */ /* 0x000ee2000c1e1900 */
[----:B------:R-:W-:Y:S01]  /*1b40*/  IMAD.WIDE R10, R11, 0x4, R4 ;  /* 0x000000040b0a7825 */ /* 0x000fe200078e0204 */
[----:B---3--:R-:W-:-:S04]  /*1b50*/  FSETP.GEU.AND P0, PT, R0, RZ, PT ;  /* 0x000000ff0000720b */ /* 0x008fc80003f0e000 */
[----:B--2---:R-:W-:-:S05]  /*1b60*/  FSEL R13, R0, RZ, P0 ;  /* 0x000000ff000d7208 */ /* 0x004fca0000000000 */
[----:B------:R0:W-:Y:S04]  /*1b70*/  STG.E desc[UR4][R10.64], R13 ;  /* 0x0000000d0a007986 */ /* 0x0001e8000c101904 */
[----:B------:R-:W2:Y:S01]  /*1b80*/  LDG.E R0, desc[UR4][R6.64+0x200] ;  /* 0x0002000406007981 */ /* 0x000ea2000c1e1900 */
[----:B------:R-:W-:Y:S01]  /*1b90*/  VIADD R8, R8, 0x2 ;  /* 0x0000000208087836 */ /* 0x000fe20000000000 */
[----:B--2---:R-:W-:-:S04]  /*1ba0*/  FSETP.GEU.AND P0, PT, R0, RZ, PT ;  /* 0x000000ff0000720b */ /* 0x004fc80003f0e000 */
[----:B------:R-:W-:-:S05]  /*1bb0*/  FSEL R15, R0, RZ, P0 ;  /* 0x000000ff000f7208 */ /* 0x000fca0000000000 */
[----:B------:R0:W-:Y:S04]  /*1bc0*/  STG.E desc[UR4][R10.64+0x200], R15 ;  /* 0x0002000f0a007986 */ /* 0x0001e8000c101904 */
.L_x_429:
[----:B------:R-:W-:Y:S05]  /*1bd0*/  @P1 EXIT ;  /* 0x000000000000194d */ /* 0x000fea0003800000 */
[----:B------:R-:W-:-:S04]  /*1be0*/  IMAD R9, R8, 0x80, R9 ;  /* 0x0000008008097824 */ /* 0x000fc800078e0209 */
[----:B------:R-:W-:-:S06]  /*1bf0*/  IMAD.WIDE R2, R9, 0x4, R2 ;  /* 0x0000000409027825 */ /* 0x000fcc00078e0202 */
[----:B------:R-:W3:Y:S01]  /*1c00*/  LDG.E R2, desc[UR4][R2.64] ;  /* 0x0000000402027981 */ /* 0x000ee2000c1e1900 */
[----:B------:R-:W-:Y:S01]  /*1c10*/  IMAD.WIDE R4, R9, 0x4, R4 ;  /* 0x0000000409047825 */ /* 0x000fe200078e0204 */
[----:B---3--:R-:W-:-:S04]  /*1c20*/  FSETP.GEU.AND P0, PT, R2, RZ, PT ;  /* 0x000000ff0200720b */ /* 0x008fc80003f0e000 */
[----:B-1----:R-:W-:-:S05]  /*1c30*/  FSEL R7, R2, RZ, P0 ;  /* 0x000000ff02077208 */ /* 0x002fca0000000000 */
[----:B------:R-:W-:Y:S01]  /*1c40*/  STG.E desc[UR4][R4.64], R7 ;  /* 0x0000000704007986 */ /* 0x000fe2000c101904 */
[----:B------:R-:W-:Y:S05]  /*1c50*/  EXIT ;  /* 0x000000000000794d */ /* 0x000fea0003800000 */
.L_x_430:
        /* <DEDUP_REMOVED lines=10> */
.L_x_597:


//--------------------- .text._ZN3cub18CUB_300001_SM_10006detail9transform16transform_kernelINS2_10policy_hubILb1EN4cuda3std3__45tupleIJN6thrust24THRUST_300001_SM_1000_NS6detail15normal_iteratorINSA_10device_ptrIfEEEEEEEE10policy1000Ei16replace_negativeSF_JPfEEEvT0_iT1_T2_DpNS2_10kernel_argIT3_EE --------------------------
	.section	.text._ZN3cub18CUB_300001_SM_10006detail9transform16transform_kernelINS2_10policy_hubILb1EN4cuda3std3__45tupleIJN6thrust24THRUST_300001_SM_1000_NS6detail15normal_iteratorINSA_10device_ptrIfEEEEEEEE10policy1000Ei16replace_negativeSF_JPfEEEvT0_iT1_T2_DpNS2_10kernel_argIT3_EE,"ax",@progbits
	.align	128
        .global         _ZN3cub18CUB_300001_SM_10006detail9transform16transform_kernelINS2_10policy_hubILb1EN4cuda3std3__45tupleIJN6thrust24THRUST_300001_SM_1000_NS6detail15normal_iteratorINSA_10device_ptrIfEEEEEEEE10policy1000Ei16replace_negativeSF_JPfEEEvT0_iT1_T2_DpNS2_10kernel_argIT3_EE
        .type           _ZN3cub18CUB_300001_SM_10006detail9transform16transform_kernelINS2_10policy_hubILb1EN4cuda3std3__45tupleIJN6thrust24THRUST_300001_SM_1000_NS6detail15normal_iteratorINSA_10device_ptrIfEEEEEEEE10policy1000Ei16replace_negativeSF_JPfEEEvT0_iT1_T2_DpNS2_10kernel_argIT3_EE,@function
        .size           _ZN3cub18CUB_300001_SM_10006detail9transform16transform_kernelINS2_10policy_hubILb1EN4cuda3std3__45tupleIJN6thrust24THRUST_300001_SM_1000_NS6detail15normal_iteratorINSA_10device_ptrIfEEEEEEEE10policy1000Ei16replace_negativeSF_JPfEEEvT0_iT1_T2_DpNS2_10kernel_argIT3_EE,(.L_x_598 - _ZN3cub18CUB_300001_SM_10006detail9transform16transform_kernelINS2_10policy_hubILb1EN4cuda3std3__45tupleIJN6thrust24THRUST_300001_SM_1000_NS6detail15normal_iteratorINSA_10device_ptrIfEEEEEEEE10policy1000Ei16replace_negativeSF_JPfEEEvT0_iT1_T2_DpNS2_10kernel_argIT3_EE)
        .other          _ZN3cub18CUB_300001_SM_10006detail9transform16transform_kernelINS2_10policy_hubILb1EN4cuda3std3__45tupleIJN6thrust24THRUST_300001_SM_1000_NS6detail15normal_iteratorINSA_10device_ptrIfEEEEEEEE10policy1000Ei16replace_negativeSF_JPfEEEvT0_iT1_T2_DpNS2_10kernel_argIT3_EE,@"STO_CUDA_ENTRY STV_DEFAULT"
_ZN3cub18CUB_300001_SM_10006detail9transform16transform_kernelINS2_10policy_hubILb1EN4cuda3std3__45tupleIJN6thrust24THRUST_300001_SM_1000_NS6detail15normal_iteratorINSA_10device_ptrIfEEEEEEEE10policy1000Ei16replace_negativeSF_JPfEEEvT0_iT1_T2_DpNS2_10kernel_argIT3_EE:
.text._ZN3cub18CUB_300001_SM_10006detail9transform16transform_kernelINS2_10policy_hubILb1EN4cuda3std3__45tupleIJN6thrust24THRUST_300001_SM_1000_NS6detail15normal_iteratorINSA_10device_ptrIfEEEEEEEE10policy1000Ei16replace_negativeSF_JPfEEEvT0_iT1_T2_DpNS2_10kernel_argIT3_EE:
[----:B------:R-:W-:Y:S08]  /*0000*/  LDC R1, c[0x0][0x37c] ;  /* 0x0000df00ff017b82 */ /* 0x000ff00000000800 */
[----:B------:R-:W0:Y:S01]  /*0010*/  LDC.64 R6, c[0x0][0x380] ;  /* 0x0000e000ff067b82 */ /* 0x000e220000000a00 */
[----:B------:R-:W1:Y:S01]  /*0020*/  S2R R11, SR_TID.X ;  /* 0x00000000000b7919 */ /* 0x000e620000002100 */
[----:B------:R-:W-:Y:S06]  /*0030*/  BSSY.RECONVERGENT B0, `(.L_x_431) ;  /* 0x0000013000007945 */ /* 0x000fec0003800200 */
[----:B------:R-:W2:Y:S01]  /*0040*/  S2UR UR4, SR_CTAID.X ;  /* 0x00000000000479c3 */ /* 0x000ea20000002500 */
[----:B0-----:R-:W-:-:S04]  /*0050*/  IMAD.SHL.U32 R5, R7, 0x80, RZ ;  /* 0x0000008007057824 */ /* 0x001fc800078e00ff */
[----:B--2---:R-:W-:Y:S02]  /*0060*/  IMAD R9, R5, UR4, RZ ;  /* 0x0000000405097c24 */ /* 0x004fe4000f8e02ff */
[----:B-1----:R-:W-:Y:S02]  /*0070*/  IMAD.SHL.U32 R13, R11, 0x80, RZ ;  /* 0x000000800b0d7824 */ /* 0x002fe400078e00ff */
[----:B------:R-:W-:-:S05]  /*0080*/  IMAD.IADD R6, R6, 0x1, -R9 ;  /* 0x0000000106067824 */ /* 0x000fca00078e0a09 */
[----:B------:R-:W-:-:S05]  /*0090*/  VIMNMX R0, PT, PT, R5, R6, PT ;  /* 0x0000000605007248 */ /* 0x000fca0003fe0100 */
[----:B------:R-:W-:-:S05]  /*00a0*/  IMAD.SHL.U32 R4, R0, 0x4, RZ ;  /* 0x0000000400047824 */ /* 0x000fca00078e00ff */
[----:B------:R-:W-:-:S13]  /*00b0*/  ISETP.GE.AND P0, PT, R13, R4, PT ;  /* 0x000000040d00720c */ /* 0x000fda0003f06270 */
[----:B------:R-:W-:Y:S05]  /*00c0*/  @P0 BRA `(.L_x_432) ;  /* 0x0000000000240947 */ /* 0x000fea0003800000 */
[----:B------:R-:W0:Y:S02]  /*00d0*/  LDC.64 R2, c[0x0][0x398] ;  /* 0x0000e600ff027b82 */ /* 0x000e240000000a00 */
[----:B0-----:R-:W-:-:S04]  /*00e0*/  IMAD.WIDE.U32 R2, R11, 0x80, R2 ;  /* 0x000000800b027825 */ /* 0x001fc800078e0002 */
[----:B------:R-:W-:-:S07]  /*00f0*/  IMAD.WIDE R2, R9, 0x4, R2 ;  /* 0x0000000409027825 */ /* 0x000fce00078e0202 */
.L_x_433:
[----:B------:R-:W-:Y:S01]  /*0100*/  VIADD R13, R13, 0x4000 ;  /* 0x000040000d0d7836 */ /* 0x000fe20000000000 */
[----:B------:R0:W-:Y:S04]  /*0110*/  CCTL.E.PF2 [R2] ;  /* 0x000000000200798f */ /* 0x0001e80000800100 */
[----:B------:R-:W-:Y:S02]  /*0120*/  ISETP.GE.AND P0, PT, R13, R4, PT ;  /* 0x000000040d00720c */ /* 0x000fe40003f06270 */
[----:B0-----:R-:W-:-:S05]  /*0130*/  IADD3 R2, P1, PT, R2, 0x4000, RZ ;  /* 0x0000400002027810 */ /* 0x001fca0007f3e0ff */
[----:B------:R-:W-:-:S06]  /*0140*/  IMAD.X R3, RZ, RZ, R3, P1 ;  /* 0x000000ffff037224 */ /* 0x000fcc00008e0603 */
[----:B------:R-:W-:Y:S05]  /*0150*/  @!P0 BRA `(.L_x_433) ;  /* 0xfffffffc00e88947 */ /* 0x000fea000383ffff */
.L_x_432:
[----:B------:R-:W-:Y:S05]  /*0160*/  BSYNC.RECONVERGENT B0 ;  /* 0x0000000000007941 */ /* 0x000fea0003800200 */
.L_x_431:
[----:B------:R-:W0:Y:S01]  /*0170*/  LDCU.128 UR8, c[0x0][0x390] ;  /* 0x00007200ff0877ac */ /* 0x000e220008000c00 */
[----:B------:R-:W-:Y:S01]  /*0180*/  ISETP.GT.AND P0, PT, R5, R6, PT ;  /* 0x000000060500720c */ /* 0x000fe20003f04270 */
[----:B------:R-:W-:Y:S01]  /*0190*/  IMAD.WIDE R8, R9, 0x4, RZ ;  /* 0x0000000409087825 */ /* 0x000fe200078e02ff */
[----:B------:R-:W1:Y:S02]  /*01a0*/  LDCU.64 UR4, c[0x0][0x358] ;  /* 0x00006b00ff0477ac */ /* 0x000e640008000a00 */
[C---:B0-----:R-:W-:Y:S02]  /*01b0*/  IADD3 R2, P1, PT, R8.reuse, UR10, RZ ;  /* 0x0000000a08027c10 */ /* 0x041fe4000ff3e0ff */
[----:B------:R-:W-:Y:S02]  /*01c0*/  IADD3 R4, P2, PT, R8, UR8, RZ ;  /* 0x0000000808047c10 */ /* 0x000fe4000ff5e0ff */
[C---:B------:R-:W-:Y:S02]  /*01d0*/  IADD3.X R3, PT, PT, R9.reuse, UR11, RZ, P1, !PT ;  /* 0x0000000b09037c10 */ /* 0x040fe40008ffe4ff */
[----:B------:R-:W-:-:S03]  /*01e0*/  IADD3.X R5, PT, PT, R9, UR9, RZ, P2, !PT ;  /* 0x0000000909057c10 */ /* 0x000fc600097fe4ff */
[----:B-1----:R-:W-:Y:S06]  /*01f0*/  @P0 BRA `(.L_x_434) ;  /* 0x0000000400b80947 */ /* 0x002fec0003800000 */
[----:B------:R-:W-:-:S13]  /*0200*/  ISETP.GE.AND P0, PT, R7, 0x1, PT ;  /* 0x000000010700780c */ /* 0x000fda0003f06270 */
[----:B------:R-:W-:Y:S05]  /*0210*/  @!P0 EXIT ;  /* 0x000000000000894d */ /* 0x000fea0003800000 */
[C---:B------:R-:W-:Y:S01]  /*0220*/  ISETP.GE.U32.AND P1, PT, R7.reuse, 0x8, PT ;  /* 0x000000080700780c */ /* 0x040fe20003f26070 */
[----:B------:R-:W-:Y:S01]  /*0230*/  IMAD.MOV.U32 R0, RZ, RZ, RZ ;  /* 0x000000ffff007224 */ /* 0x000fe200078e00ff */
[----:B------:R-:W-:-:S04]  /*0240*/  LOP3.LUT R24, R7, 0x7, RZ, 0xc0, !PT ;  /* 0x0000000707187812 */ /* 0x000fc800078ec0ff */
[----:B------:R-:W-:-:S07]  /*0250*/  ISETP.NE.AND P0, PT, R24, RZ, PT ;  /* 0x000000ff1800720c */ /* 0x000fce0003f05270 */
[----:B------:R-:W-:Y:S06]  /*0260*/  @!P1 BRA `(.L_x_435) ;  /* 0x0000000000d09947 */ /* 0x000fec0003800000 */
[----:B------:R-:W-:Y:S01]  /*0270*/  LOP3.LUT R0, R7, 0x7ffffff8, RZ, 0xc0, !PT ;  /* 0x7ffffff807007812 */ /* 0x000fe200078ec0ff */
[----:B------:R-:W-:-:S04]  /*0280*/  IMAD.WIDE.U32 R20, R11, 0x4, R8 ;  /* 0x000000040b147825 */ /* 0x000fc800078e0008 */
[----:B------:R-:W-:Y:S02]  /*0290*/  IMAD.MOV.U32 R6, RZ, RZ, R20 ;  /* 0x000000ffff067224 */ /* 0x000fe400078e0014 */
[----:B------:R-:W-:Y:S02]  /*02a0*/  VIADD R19, R11, 0x80 ;  /* 0x000000800b137836 */ /* 0x000fe40000000000 */
[----:B------:R-:W-:-:S07]  /*02b0*/  IMAD.MOV R10, RZ, RZ, -R0 ;  /* 0x000000ffff0a7224 */ /* 0x000fce00078e0a00 */
.L_x_436:
        /* <DEDUP_REMOVED lines=47> */
.L_x_435:
[----:B------:R-:W-:Y:S05]  /*05b0*/  @!P0 EXIT ;  /* 0x000000000000894d */ /* 0x000fea0003800000 */
[----:B------:R-:W-:Y:S02]  /*05c0*/  ISETP.GE.U32.AND P1, PT, R24, 0x4, PT ;  /* 0x000000041800780c */ /* 0x000fe40003f26070 */
[----:B------:R-:W-:-:S04]  /*05d0*/  LOP3.LUT R10, R7, 0x3, RZ, 0xc0, !PT ;  /* 0x00000003070a7812 */ /* 0x000fc800078ec0ff */
[----:B------:R-:W-:-:S07]  /*05e0*/  ISETP.NE.AND P0, PT, R10, RZ, PT ;  /* 0x000000ff0a00720c */ /* 0x000fce0003f05270 */
[----:B------:R-:W-:Y:S06]  /*05f0*/  @!P1 BRA `(.L_x_437) ;  /* 0x0000000000509947 */ /* 0x000fec0003800000 */
[----:B------:R-:W-:-:S04]  /*0600*/  IMAD R9, R0, 0x80, R11 ;  /* 0x0000008000097824 */ /* 0x000fc800078e020b */
[----:B------:R-:W-:-:S05]  /*0610*/  IMAD.WIDE R12, R9, 0x4, R2 ;  /* 0x00000004090c7825 */ /* 0x000fca00078e0202 */
[----:B------:R-:W3:Y:S01]  /*0620*/  LDG.E R6, desc[UR4][R12.64] ;  /* 0x000000040c067981 */ /* 0x000ee2000c1e1900 */
[----:B------:R-:W-:Y:S01]  /*0630*/  IMAD.WIDE R8, R9, 0x4, R4 ;  /* 0x0000000409087825 */ /* 0x000fe200078e0204 */
[----:B---3--:R-:W-:-:S04]  /*0640*/  FSETP.GEU.AND P1, PT, R6, RZ, PT ;  /* 0x000000ff0600720b */ /* 0x008fc80003f2e000 */
[----:B--2---:R-:W-:-:S05]  /*0650*/  FSEL R15, R6, RZ, P1 ;  /* 0x000000ff060f7208 */ /* 0x004fca0000800000 */
        /* <DEDUP_REMOVED lines=14> */
.L_x_437:
[----:B------:R-:W-:Y:S05]  /*0740*/  @!P0 EXIT ;  /* 0x000000000000894d */ /* 0x000fea0003800000 */
[----:B------:R-:W-:Y:S02]  /*0750*/  ISETP.NE.AND P0, PT, R10, 0x1, PT ;  /* 0x000000010a00780c */ /* 0x000fe40003f05270 */
[----:B------:R-:W-:-:S04]  /*0760*/  LOP3.LUT R7, R7, 0x1, RZ, 0xc0, !PT ;  /* 0x0000000107077812 */ /* 0x000fc800078ec0ff */
[----:B------:R-:W-:-:S07]  /*0770*/  ISETP.NE.U32.AND P1, PT, R7, 0x1, PT ;  /* 0x000000010700780c */ /* 0x000fce0003f25070 */
[----:B------:R-:W-:Y:S06]  /*0780*/  @!P0 BRA `(.L_x_438) ;  /* 0x0000000000308947 */ /* 0x000fec0003800000 */
[----:B-1----:R-:W-:-:S04]  /*0790*/  IMAD R9, R0, 0x80, R11 ;  /* 0x0000008000097824 */ /* 0x002fc800078e020b */
[----:B------:R-:W-:-:S05]  /*07a0*/  IMAD.WIDE R6, R9, 0x4, R2 ;  /* 0x0000000409067825 */ /* 0x000fca00078e0202 */
[----:B------:R-:W3:Y:S01]  /*07b0*/  LDG.E R10, desc[UR4][R6.64] ;  /* 0x00000004060a7981 */ /* 0x000ee2000c1e1900 */
[----:B------:R-:W-:Y:S01]  /*07c0*/  IMAD.WIDE R8, R9, 0x4, R4 ;  /* 0x0000000409087825 */ /* 0x000fe200078e0204 */
[----:B---3--:R-:W-:-:S04]  /*07d0*/  FSETP.GEU.AND P0, PT, R10, RZ, PT ;  /* 0x000000ff0a00720b */ /* 0x008fc80003f0e000 */
[----:B------:R-:W-:-:S05]  /*07e0*/  FSEL R13, R10, RZ, P0 ;  /* 0x000000ff0a0d7208 */ /* 0x000fca0000000000 */
[----:B------:R0:W-:Y:S04]  /*07f0*/  STG.E desc[UR4][R8.64], R13 ;  /* 0x0000000d08007986 */ /* 0x0001e8000c101904 */
[----:B------:R-:W3:Y:S01]  /*0800*/  LDG.E R10, desc[UR4][R6.64+0x200] ;  /* 0x00020004060a7981 */ /* 0x000ee2000c1e1900 */
[----:B------:R-:W-:Y:S01]  /*0810*/  VIADD R0, R0, 0x2 ;  /* 0x0000000200007836 */ /* 0x000fe20000000000 */
[----:B---3--:R-:W-:-:S04]  /*0820*/  FSETP.GEU.AND P0, PT, R10, RZ, PT ;  /* 0x000000ff0a00720b */ /* 0x008fc80003f0e000 */
[----:B--2---:R-:W-:-:S05]  /*0830*/  FSEL R15, R10, RZ, P0 ;  /* 0x000000ff0a0f7208 */ /* 0x004fca0000000000 */
[----:B------:R0:W-:Y:S04]  /*0840*/  STG.E desc[UR4][R8.64+0x200], R15 ;  /* 0x0002000f08007986 */ /* 0x0001e8000c101904 */
.L_x_438:
[----:B------:R-:W-:Y:S05]  /*0850*/  @P1 EXIT ;  /* 0x000000000000194d */ /* 0x000fea0003800000 */
[----:B------:R-:W-:-:S04]  /*0860*/  IMAD R11, R0, 0x80, R11 ;  /* 0x00000080000b7824 */ /* 0x000fc800078e020b */
[----:B------:R-:W-:-:S06]  /*0870*/  IMAD.WIDE R2, R11, 0x4, R2 ;  /* 0x000000040b027825 */ /* 0x000fcc00078e0202 */
[----:B------:R-:W3:Y:S01]  /*0880*/  LDG.E R2, desc[UR4][R2.64] ;  /* 0x0000000402027981 */ /* 0x000ee2000c1e1900 */
[----:B------:R-:W-:Y:S01]  /*0890*/  IMAD.WIDE R4, R11, 0x4, R4 ;  /* 0x000000040b047825 */ /* 0x000fe200078e0204 */
[----:B---3--:R-:W-:-:S04]  /*08a0*/  FSETP.GEU.AND P0, PT, R2, RZ, PT ;  /* 0x000000ff0200720b */ /* 0x008fc80003f0e000 */
[----:B------:R-:W-:-:S05]  /*08b0*/  FSEL R7, R2, RZ, P0 ;  /* 0x000000ff02077208 */ /* 0x000fca0000000000 */
[----:B------:R-:W-:Y:S01]  /*08c0*/  STG.E desc[UR4][R4.64], R7 ;  /* 0x0000000704007986 */ /* 0x000fe2000c101904 */
[----:B------:R-:W-:Y:S05]  /*08d0*/  EXIT ;  /* 0x000000000000794d */ /* 0x000fea0003800000 */
.L_x_434:
[----:B------:R-:W-:-:S13]  /*08e0*/  ISETP.GE.AND P0, PT, R7, 0x1, PT ;  /* 0x000000010700780c */ /* 0x000fda0003f06270 */
[----:B------:R-:W-:Y:S05]  /*08f0*/  @!P0 EXIT ;  /* 0x000000000000894d */ /* 0x000fea0003800000 */
[C---:B------:R-:W-:Y:S01]  /*0900*/  ISETP.GE.U32.AND P0, PT, R7.reuse, 0x4, PT ;  /* 0x000000040700780c */ /* 0x040fe20003f06070 */
[----:B------:R-:W-:Y:S01]  /*0910*/  IMAD.MOV.U32 R8, RZ, RZ, RZ ;  /* 0x000000ffff087224 */ /* 0x000fe200078e00ff */
[----:B------:R-:W-:-:S11]  /*0920*/  LOP3.LUT R6, R7, 0x3, RZ, 0xc0, !PT ;  /* 0x0000000307067812 */ /* 0x000fd600078ec0ff */
[----:B------:R-:W-:Y:S05]  /*0930*/  @!P0 BRA `(.L_x_439) ;  /* 0x0000000c00e08947 */ /* 0x000fea0003800000 */
[----:B------:R-:W-:Y:S01]  /*0940*/  LOP3.LUT R8, R7, 0x7ffffffc, RZ, 0xc0, !PT ;  /* 0x7ffffffc07087812 */ /* 0x000fe200078ec0ff */
[----:B------:R-:W-:-:S03]  /*0950*/  IMAD.MOV.U32 R7, RZ, RZ, RZ ;  /* 0x000000ffff077224 */ /* 0x000fc600078e00ff */
[----:B------:R-:W-:-:S13]  /*0960*/  ISETP.GT.AND P0, PT, R8, RZ, PT ;  /* 0x000000ff0800720c */ /* 0x000fda0003f04270 */
[----:B------:R-:W-:Y:S05]  /*0970*/  @!P0 BRA `(.L_x_440) ;  /* 0x0000000c00448947 */ /* 0x000fea0003800000 */
[----:B------:R-:W-:Y:S01]  /*0980*/  IMAD.IADD R9, R8, 0x1, -R7 ;  /* 0x0000000108097824 */ /* 0x000fe200078e0a07 */
[----:B------:R-:W-:-:S04]  /*0990*/  PLOP3.LUT P0, PT, PT, PT, PT, 0x80, 0x8 ;  /* 0x000000000008781c */ /* 0x000fc80003f0f070 */
[----:B------:R-:W-:-:S13]  /*09a0*/  ISETP.GT.AND P1, PT, R9, 0xc, PT ;  /* 0x0000000c0900780c */ /* 0x000fda0003f24270 */
[----:B------:R-:W-:Y:S05]  /*09b0*/  @!P1 BRA `(.L_x_441) ;  /* 0x0000000800149947 */ /* 0x000fea0003800000 */
[----:B------:R-:W-:Y:S01]  /*09c0*/  PLOP3.LUT P0, PT, PT, PT, PT, 0x8, 0x80 ;  /* 0x000000000080781c */ /* 0x000fe20003f0e170 */
[----:B------:R-:W-:-:S12]  /*09d0*/  VIADD R10, R8, 0xfffffff4 ;  /* 0xfffffff4080a7836 */ /* 0x000fd80000000000 */
.L_x_442:
        /* <DEDUP_REMOVED lines=131> */
.L_x_441:
        /* <DEDUP_REMOVED lines=70> */
.L_x_443:
[----:B------:R-:W-:-:S13]  /*1670*/  ISETP.NE.OR P0, PT, R7, R8, P0 ;  /* 0x000000080700720c */ /* 0x000fda0000705670 */
[----:B------:R-:W-:Y:S05]  /*1680*/  @!P0 BRA `(.L_x_439) ;  /* 0x00000000008c8947 */ /* 0x000fea0003800000 */
.L_x_440:
        /* <DEDUP_REMOVED lines=35> */
.L_x_439:
[----:B------:R-:W-:-:S13]  /*18c0*/  ISETP.NE.AND P0, PT, R6, RZ, PT ;  /* 0x000000ff0600720c */ /* 0x000fda0003f05270 */
[----:B------:R-:W-:Y:S05]  /*18d0*/  @!P0 EXIT ;  /* 0x000000000000894d */ /* 0x000fea0003800000 */
[----:B------:R-:W-:Y:S02]  /*18e0*/  IMAD R11, R8, 0x80, R11 ;  /* 0x00000080080b7824 */ /* 0x000fe400078e020b */
[----:B------:R-:W-:-:S07]  /*18f0*/  IMAD.MOV R10, RZ, RZ, -R6 ;  /* 0x000000ffff0a7224 */ /* 0x000fce00078e0a06 */
.L_x_444:
[----:B------:R-:W-:-:S13]  /*1900*/  ISETP.GE.AND P0, PT, R11, R0, PT ;  /* 0x000000000b00720c */ /* 0x000fda0003f06270 */
[----:B------:R-:W-:-:S06]  /*1910*/  @!P0 IMAD.WIDE R6, R11, 0x4, R2 ;  /* 0x000000040b068825 */ /* 0x000fcc00078e0202 */
[----:B------:R-:W3:Y:S01]  /*1920*/  @!P0 LDG.E R6, desc[UR4][R6.64] ;  /* 0x0000000406068981 */ /* 0x000ee2000c1e1900 */
[----:B0-2---:R-:W-:-:S04]  /*1930*/  @!P0 IMAD.WIDE R8, R11, 0x4, R4 ;  /* 0x000000040b088825 */ /* 0x005fc800078e0204 */
[----:B------:R-:W-:Y:S01]  /*1940*/  VIADD R10, R10, 0x1 ;  /* 0x000000010a0a7836 */ /* 0x000fe20000000000 */
[----:B---3--:R-:W-:-:S04]  /*1950*/  @!P0 FSETP.GEU.AND P1, PT, R6, RZ, PT ;  /* 0x000000ff0600820b */ /* 0x008fc80003f2e000 */
[----:B------:R-:W-:-:S05]  /*1960*/  @!P0 FSEL R13, R6, RZ, P1 ;  /* 0x000000ff060d8208 */ /* 0x000fca0000800000 */
[----:B------:R0:W-:Y:S01]  /*1970*/  @!P0 STG.E desc[UR4][R8.64], R13 ;  /* 0x0000000d08008986 */ /* 0x0001e2000c101904 */
[----:B------:R-:W-:-:S13]  /*1980*/  ISETP.NE.AND P0, PT, R10, RZ, PT ;  /* 0x000000ff0a00720c */ /* 0x000fda0003f05270 */
[----:B0-----:R-:W-:Y:S05]  /*1990*/  @!P0 EXIT ;  /* 0x000000000000894d */ /* 0x001fea0003800000 */
[----:B------:R-:W-:Y:S01]  /*19a0*/  VIADD R11, R11, 0x80 ;  /* 0x000000800b0b7836 */ /* 0x000fe20000000000 */
[----:B------:R-:W-:Y:S06]  /*19b0*/  BRA `(.L_x_444) ;  /* 0xfffffffc00d07947 */ /* 0x000fec000383ffff */
.L_x_445:
        /* <DEDUP_REMOVED lines=12> */
.L_x_598:


//--------------------- .text._ZN3cub18CUB_300001_SM_10006detail9transform16transform_kernelINS2_10policy_hubILb0EN4cuda3std3__45tupleIJN6thrust24THRUST_300001_SM_1000_NS6detail15normal_iteratorINSA_10device_ptrIfEEEESF_EEEE10policy1000ElNS7_10multipliesIfEESF_JPfSL_EEEvT0_iT1_T2_DpNS2_10kernel_argIT3_EE --------------------------
	.section	.text._ZN3cub18CUB_300001_SM_10006detail9transform16transform_kernelINS2_10policy_hubILb0EN4cuda3std3__45tupleIJN6thrust24THRUST_300001_SM_1000_NS6detail15normal_iteratorINSA_10device_ptrIfEEEESF_EEEE10policy1000ElNS7_10multipliesIfEESF_JPfSL_EEEvT0_iT1_T2_DpNS2_10kernel_argIT3_EE,"ax",@progbits
	.align	128
        .global         _ZN3cub18CUB_300001_SM_10006detail9transform16transform_kernelINS2_10policy_hubILb0EN4cuda3std3__45tupleIJN6thrust24THRUST_300001_SM_1000_NS6detail15normal_iteratorINSA_10device_ptrIfEEEESF_EEEE10policy1000ElNS7_10multipliesIfEESF_JPfSL_EEEvT0_iT1_T2_DpNS2_10kernel_argIT3_EE
        .type           _ZN3cub18CUB_300001_SM_10006detail9transform16transform_kernelINS2_10policy_hubILb0EN4cuda3std3__45tupleIJN6thrust24THRUST_300001_SM_1000_NS6detail15normal_iteratorINSA_10device_ptrIfEEEESF_EEEE10policy1000ElNS7_10multipliesIfEESF_JPfSL_EEEvT0_iT1_T2_DpNS2_10kernel_argIT3_EE,@function
        .size           _ZN3cub18CUB_300001_SM_10006detail9transform16transform_kernelINS2_10policy_hubILb0EN4cuda3std3__45tupleIJN6thrust24THRUST_300001_SM_1000_NS6detail15normal_iteratorINSA_10device_ptrIfEEEESF_EEEE10policy1000ElNS7_10multipliesIfEESF_JPfSL_EEEvT0_iT1_T2_DpNS2_10kernel_argIT3_EE,(.L_x_583 - _ZN3cub18CUB_300001_SM_10006detail9transform16transform_kernelINS2_10policy_hubILb0EN4cuda3std3__45tupleIJN6thrust24THRUST_300001_SM_1000_NS6detail15normal_iteratorINSA_10device_ptrIfEEEESF_EEEE10policy1000ElNS7_10multipliesIfEESF_JPfSL_EEEvT0_iT1_T2_DpNS2_10kernel_argIT3_EE)
        .other          _ZN3cub18CUB_300001_SM_10006detail9transform16transform_kernelINS2_10policy_hubILb0EN4cuda3std3__45tupleIJN6thrust24THRUST_300001_SM_1000_NS6detail15normal_iteratorINSA_10device_ptrIfEEEESF_EEEE10policy1000ElNS7_10multipliesIfEESF_JPfSL_EEEvT0_iT1_T2_DpNS2_10kernel_argIT3_EE,@"STO_CUDA_ENTRY STV_DEFAULT"
_ZN3cub18CUB_300001_SM_10006detail9transform16transform_kernelINS2_10policy_hubILb0EN4cuda3std3__45tupleIJN6thrust24THRUST_300001_SM_1000_NS6detail15normal_iteratorINSA_10device_ptrIfEEEESF_EEEE10policy1000ElNS7_10multipliesIfEESF_JPfSL_EEEvT0_iT1_T2_DpNS2_10kernel_argIT3_EE:
.text._ZN3cub18CUB_300001_SM_10006detail9transform16transform_kernelINS2_10policy_hubILb0EN4cuda3std3__45tupleIJN6thrust24THRUST_300001_SM_1000_NS6detail15normal_iteratorINSA_10device_ptrIfEEEESF_EEEE10policy1000ElNS7_10multipliesIfEESF_JPfSL_EEEvT0_iT1_T2_DpNS2_10kernel_argIT3_EE:
[----:B------:R-:W-:Y:S01]  /*0000*/  LDC R1, c[0x0][0x37c] ;  /* 0x0000df00ff017b82 */ /* 0x000fe20000000800 */
[----:B------:R-:W1:Y:S07]  /*0010*/  LDCU UR24, c[0x0][0x388] ;  /* 0x00007100ff1877ac */ /* 0x000e6e0008000800 */
[----:B------:R-:W2:Y:S01]  /*0020*/  S2UR UR5, SR_CTAID.X ;  /* 0x00000000000579c3 */ /* 0x000ea20000002500 */
[----:B------:R-:W3:Y:S01]  /*0030*/  LDCU UR7, c[0x0][0x370] ;  /* 0x00006e00ff0777ac */ /* 0x000ee20008000800 */
[----:B------:R-:W4:Y:S06]  /*0040*/  LDCU.64 UR22, c[0x0][0x358] ;  /* 0x00006b00ff1677ac */ /* 0x000f2c0008000a00 */
[----:B------:R-:W5:Y:S01]  /*0050*/  LDC.64 R2, c[0x0][0x380] ;  /* 0x0000e000ff027b82 */ /* 0x000f620000000a00 */
[----:B-1----:R-:W-:-:S04]  /*0060*/  USHF.L.U32 UR19, UR24, 0x7, URZ ;  /* 0x0000000718137899 */ /* 0x002fc800080006ff */
[----:B------:R-:W-:Y:S02]  /*0070*/  USHF.R.S32.HI UR8, URZ, 0x1f, UR19 ;  /* 0x0000001fff087899 */ /* 0x000fe40008011413 */
[----:B--2---:R-:W-:Y:S02]  /*0080*/  UIMAD.WIDE.U32 UR20, UR19, UR5, URZ ;  /* 0x00000005131472a5 */ /* 0x004fe4000f8e00ff */
[----:B------:R-:W-:Y:S02]  /*0090*/  UIMAD UR6, UR8, UR5, URZ ;  /* 0x00000005080672a4 */ /* 0x000fe4000f8e02ff */
[----:B------:R-:W-:Y:S02]  /*00a0*/  UIADD3 UR4, UPT, UPT, UR5, 0x2, URZ ;  /* 0x0000000205047890 */ /* 0x000fe4000fffe0ff */
[----:B------:R-:W-:Y:S02]  /*00b0*/  UIADD3 UR6, UPT, UPT, UR21, UR6, URZ ;  /* 0x0000000615067290 */ /* 0x000fe4000fffe0ff */
[----:B---3--:R-:W-:Y:S01]  /*00c0*/  UISETP.GE.U32.AND UP0, UPT, UR4, UR7, UPT ;  /* 0x000000070400728c */ /* 0x008fe2000bf06070 */
[----:B-----5:R-:W-:-:S03]  /*00d0*/  IADD3 R0, P0, PT, R2, -UR20, RZ ;  /* 0x8000001402007c10 */ /* 0x020fc6000ff1e0ff */
[----:B------:R-:W-:Y:S01]  /*00e0*/  UISETP.EQ.OR UP0, UPT, UR5, URZ, UP0 ;  /* 0x000000ff0500728c */ /* 0x000fe20008702670 */
[----:B------:R-:W-:Y:S02]  /*00f0*/  IADD3.X R2, PT, PT, R3, ~UR6, RZ, P0, !PT ;  /* 0x8000000603027c10 */ /* 0x000fe400087fe4ff */
[----:B------:R-:W-:-:S04]  /*0100*/  ISETP.LT.U32.AND P0, PT, R0, UR19, PT ;  /* 0x0000001300007c0c */ /* 0x000fc8000bf01070 */
[----:B------:R-:W-:-:S04]  /*0110*/  ISETP.LT.AND.EX P0, PT, R2, UR8, PT, P0 ;  /* 0x0000000802007c0c */ /* 0x000fc8000bf01300 */
[----:B------:R-:W-:Y:S01]  /*0120*/  SEL R0, R0, UR19, P0 ;  /* 0x0000001300007c07 */ /* 0x000fe20008000000 */
[----:B----4-:R-:W-:Y:S08]  /*0130*/  BRA.U UP0, `(.L_x_446) ;  /* 0x0000000100e47547 */ /* 0x010ff0000b800000 */
[----:B------:R-:W1:Y:S01]  /*0140*/  S2R R2, SR_TID.X ;  /* 0x0000000000027919 */ /* 0x000e620000002100 */
[----:B------:R-:W-:Y:S01]  /*0150*/  ELECT P0, URZ, PT ;  /* 0x0000000000ff782f */ /* 0x000fe20003800000 */
[----:B------:R-:W-:Y:S03]  /*0160*/  BSSY.RECONVERGENT B0, `(.L_x_447) ;  /* 0x000002e000007945 */ /* 0x000fe60003800200 */
[----:B-1----:R-:W-:-:S13]  /*0170*/  ISETP.GT.U32.OR P0, PT, R2, 0x1f, !P0 ;  /* 0x0000001f0200780c */ /* 0x002fda0004704470 */
[----:B------:R-:W-:Y:S05]  /*0180*/  @P0 BRA `(.L_x_448) ;  /* 0x0000000000ac0947 */ /* 0x000fea0003800000 */
[----:B------:R-:W1:Y:S01]  /*0190*/  S2UR UR18, SR_CgaCtaId ;  /* 0x00000000001279c3 */ /* 0x000e620000008800 */
[----:B------:R-:W2:Y:S01]  /*01a0*/  LDCU UR15, c[0x0][0x3a0] ;  /* 0x00007400ff0f77ac */ /* 0x000ea20008000800 */
[----:B------:R-:W3:Y:S01]  /*01b0*/  LDCU UR17, c[0x0][0x3b0] ;  /* 0x00007600ff1177ac */ /* 0x000ee20008000800 */
[----:B------:R-:W-:Y:S01]  /*01c0*/  ULEA UR14, UR24, 0xf, 0x9 ;  /* 0x0000000f180e7891 */ /* 0x000fe2000f8e48ff */
[----:B------:R-:W-:Y:S01]  /*01d0*/  UMOV UR7, 0x400 ;  /* 0x0000040000077882 */ /* 0x000fe20000000000 */
[----:B------:R-:W-:Y:S01]  /*01e0*/  UMOV UR10, 0x1 ;  /* 0x00000001000a7882 */ /* 0x000fe20000000000 */
[----:B------:R-:W4:Y:S01]  /*01f0*/  LDCU.64 UR4, c[0x0][0x398] ;  /* 0x00007300ff0477ac */ /* 0x000f220008000a00 */
[----:B------:R-:W-:-:S04]  /*0200*/  UIADD3 UR10, UPT, UPT, -UR10, 0x100000, URZ ;  /* 0x001000000a0a7890 */ /* 0x000fc8000fffe1ff */
[----:B------:R-:W-:Y:S02]  /*0210*/  USHF.L.U32 UR11, UR10, 0xb, URZ ;  /* 0x0000000b0a0b7899 */ /* 0x000fe400080006ff */
[----:B------:R-:W-:Y:S02]  /*0220*/  USHF.L.U32 UR10, UR10, 0x1, URZ ;  /* 0x000000010a0a7899 */ /* 0x000fe400080006ff */
[----:B--2---:R-:W-:Y:S01]  /*0230*/  UIADD3 UR15, UPT, UPT, UR14, UR15, URZ ;  /* 0x0000000f0e0f7290 */ /* 0x004fe2000fffe0ff */
[----:B------:R-:W2:Y:S01]  /*0240*/  LDCU.64 UR12, c[0x0][0x3a8] ;  /* 0x00007500ff0c77ac */ /* 0x000ea20008000a00 */
[----:B---3--:R-:W-:Y:S02]  /*0250*/  UIADD3 UR14, UPT, UPT, UR14, UR17, URZ ;  /* 0x000000110e0e7290 */ /* 0x008fe4000fffe0ff */
[----:B-1----:R-:W-:Y:S02]  /*0260*/  ULEA UR17, UR18, UR7, 0x18 ;  /* 0x0000000712117291 */ /* 0x002fe4000f8ec0ff */
[----:B------:R-:W-:-:S02]  /*0270*/  UIADD3 UR16, UPT, UPT, UR7, 0x80, URZ ;  /* 0x0000008007107890 */ /* 0x000fc4000fffe0ff */
[----:B------:R-:W-:Y:S02]  /*0280*/  USHF.L.U64.HI UR9, UR20, 0x2, UR6 ;  /* 0x0000000214097899 */ /* 0x000fe40008010206 */
[----:B------:R-:W-:Y:S02]  /*0290*/  USHF.L.U32 UR8, UR20, 0x2, URZ ;  /* 0x0000000214087899 */ /* 0x000fe400080006ff */
[----:B------:R-:W-:Y:S02]  /*02a0*/  ULOP3.LUT UR15, UR15, 0xfffffff0, URZ, 0xc0, !UPT ;  /* 0xfffffff00f0f7892 */ /* 0x000fe4000f8ec0ff */
[----:B------:R-:W-:Y:S01]  /*02b0*/  ULOP3.LUT UR14, UR14, 0xfffffff0, URZ, 0xc0, !UPT ;  /* 0xfffffff00e0e7892 */ /* 0x000fe2000f8ec0ff */
[----:B------:R-:W1:Y:S02]  /*02c0*/  FENCE.VIEW.ASYNC.S ;  /* 0x00000000000073c6 */ /* 0x000e640000000000 */
[----:B-1----:R1:W3:Y:S02]  /*02d0*/  SYNCS.EXCH.64 URZ, [UR17], UR10 ;  /* 0x0000000a11ff75b2 */ /* 0x0022e40008000100 */
[----:B------:R-:W-:Y:S01]  /*02e0*/  @!PT LDS RZ, [RZ] ;  /* 0x00000000fffff984 */ /* 0x000fe20000000800 */
[----:B------:R-:W-:Y:S01]  /*02f0*/  @!PT LDS RZ, [RZ] ;  /* 0x00000000fffff984 */ /* 0x000fe20000000800 */
[----:B------:R-:W-:Y:S01]  /*0300*/  @!PT LDS RZ, [RZ] ;  /* 0x00000000fffff984 */ /* 0x000fe20000000800 */
[----:B------:R-:W-:Y:S01]  /*0310*/  @!PT LDS RZ, [RZ] ;  /* 0x00000000fffff984 */ /* 0x000fe20000000800 */
[----:B---3--:R3:W-:Y:S06]  /*0320*/  MEMBAR.ALL.CTA ;  /* 0x0000000000007992 */ /* 0x0087ec0000008000 */
[----:B---3--:R-:W3:Y:S01]  /*0330*/  FENCE.VIEW.ASYNC.S ;  /* 0x00000000000073c6 */ /* 0x008ee20000000000 */
[----:B------:R-:W-:-:S02]  /*0340*/  ULEA UR16, UR18, UR16, 0x18 ;  /* 0x0000001012107291 */ /* 0x000fc4000f8ec0ff */
[----:B----4-:R-:W-:Y:S02]  /*0350*/  UIADD3.64 UR4, UPT, UPT, UR8, UR4, URZ ;  /* 0x0000000408047297 */ /* 0x010fe4000fffe0ff */
[----:B------:R-:W-:Y:S02]  /*0360*/  USHF.R.U32.HI UR7, URZ, 0x4, UR15 ;  /* 0x00000004ff077899 */ /* 0x000fe4000801160f */
[----:B--2---:R-:W-:Y:S02]  /*0370*/  UIADD3.64 UR8, UPT, UPT, UR8, UR12, URZ ;  /* 0x0000000c08087297 */ /* 0x004fe4000fffe0ff */
[----:B------:R-:W-:Y:S02]  /*0380*/  UIADD3 UR15, UPT, UPT, UR15, UR14, URZ ;  /* 0x0000000e0f0f7290 */ /* 0x000fe4000fffe0ff */
[----:B------:R-:W-:Y:S02]  /*0390*/  ULEA UR12, UR24, UR16, 0x9 ;  /* 0x00000010180c7291 */ /* 0x000fe4000f8e48ff */
[----:B------:R-:W-:-:S02]  /*03a0*/  USHF.R.U32.HI UR14, URZ, 0x4, UR14 ;  /* 0x00000004ff0e7899 */ /* 0x000fc4000801160e */
[----:B------:R-:W-:Y:S01]  /*03b0*/  UPRMT UR7, UR7, 0x5410, URZ ;  /* 0x0000541007077896 */ /* 0x000fe200080000ff */
[----:B------:R-:W-:Y:S01]  /*03c0*/  IMAD.U32 R2, RZ, RZ, UR15 ;  /* 0x0000000fff027e24 */ /* 0x000fe2000f8e00ff */
[----:B------:R-:W-:Y:S02]  /*03d0*/  UIADD3 UR12, UPT, UPT, UR12, 0x80, URZ ;  /* 0x000000800c0c7890 */ /* 0x000fe4000fffe0ff */
[----:B------:R-:W-:Y:S01]  /*03e0*/  UPRMT UR14, UR14, 0x5410, URZ ;  /* 0x000054100e0e7896 */ /* 0x000fe200080000ff */
[----:B------:R-:W-:-:S04]  /*03f0*/  UMOV UR13, UR17 ;  /* 0x00000011000d7c82 */ /* 0x000fc80008000000 */
[----:B---3--:R1:W-:Y:S04]  /*0400*/  UBLKCP.S.G [UR16], [UR4], UR7 ;  /* 0x00000010040073ba */ /* 0x0083e80008000207 */
[----:B------:R1:W-:Y:S01]  /*0410*/  UBLKCP.S.G [UR12], [UR8], UR14 ;  /* 0x0000000c080073ba */ /* 0x0003e2000800020e */
[----:B------:R1:W-:Y:S01]  /*0420*/  SYNCS.ARRIVE.TRANS64 RZ, [UR17], R2 ;  /* 0x00000002ffff79a7 */ /* 0x0003e20008000011 */
[----:B------:R-:W-:Y:S01]  /*0430*/  NOP ;  /* 0x0000000000007918 */ /* 0x000fe20000000000 */
.L_x_448:
[----:B-1----:R-:W-:Y:S05]  /*0440*/  BSYNC.RECONVERGENT B0 ;  /* 0x0000000000007941 */ /* 0x002fea0003800200 */
.L_x_447:
[----:B------:R-:W1:Y:S08]  /*0450*/  S2UR UR5, SR_CgaCtaId ;  /* 0x00000000000579c3 */ /* 0x000e700000008800 */
[----:B------:R-:W-:Y:S01]  /*0460*/  BAR.SYNC.DEFER_BLOCKING 0x0 ;  /* 0x0000000000007b1d */ /* 0x000fe20000010000 */
[----:B------:R-:W-:-:S05]  /*0470*/  SHF.L.U32 R2, RZ, 0x1f, RZ ;  /* 0x0000001fff027819 */ /* 0x000fca00000006ff */
[----:B------:R-:W-:Y:S02]  /*0480*/  UMOV UR4, 0x400 ;  /* 0x0000040000047882 */ /* 0x000fe40000000000 */
[----:B-1----:R-:W-:-:S12]  /*0490*/  ULEA UR4, UR5, UR4, 0x18 ;  /* 0x0000000405047291 */ /* 0x002fd8000f8ec0ff */
.L_x_449:
[----:B------:R-:W1:Y:S02]  /*04a0*/  SYNCS.PHASECHK.TRANS64.TRYWAIT P0, [UR4], R2 ;  /* 0x00000002ff0075a7 */ /* 0x000e640008001104 */
[----:B-1----:R-:W-:Y:S05]  /*04b0*/  @!P0 BRA `(.L_x_449) ;  /* 0xfffffffc00f88947 */ /* 0x002fea000383ffff */
[----:B------:R-:W-:Y:S05]  /*04c0*/  BRA `(.L_x_450) ;  /* 0x0000001400407947 */ /* 0x000fea0003800000 */
.L_x_446:
[----:B------:R-:W1:Y:S01]  /*04d0*/  S2R R3, SR_TID.Y ;  /* 0x0000000000037919 */ /* 0x000e620000002200 */
[----:B------:R-:W2:Y:S01]  /*04e0*/  LDCU UR9, c[0x0][0x360] ;  /* 0x00006c00ff0977ac */ /* 0x000ea20008000800 */
[----:B------:R-:W-:Y:S01]  /*04f0*/  IMAD.SHL.U32 R4, R0, 0x4, RZ ;  /* 0x0000000400047824 */ /* 0x000fe200078e00ff */
[----:B------:R-:W-:Y:S01]  /*0500*/  BSSY.RECONVERGENT B0, `(.L_x_451) ;  /* 0x00000aa000007945 */ /* 0x000fe20003800200 */
[----:B------:R-:W1:Y:S01]  /*0510*/  S2R R6, SR_TID.Z ;  /* 0x0000000000067919 */ /* 0x000e620000002300 */
[----:B------:R-:W2:Y:S01]  /*0520*/  LDCU UR10, c[0x0][0x364] ;  /* 0x00006c80ff0a77ac */ /* 0x000ea20008000800 */
[----:B------:R-:W3:Y:S01]  /*0530*/  LDC R2, c[0x0][0x368] ;  /* 0x0000da00ff027b82 */ /* 0x000ee20000000800 */
[----:B------:R-:W-:Y:S01]  /*0540*/  SHF.R.S32.HI R5, RZ, 0x1f, R4 ;  /* 0x0000001fff057819 */ /* 0x000fe20000011404 */
[----:B------:R-:W4:Y:S03]  /*0550*/  S2R R8, SR_TID.X ;  /* 0x0000000000087919 */ /* 0x000f260000002100 */
[----:B------:R-:W-:-:S02]  /*0560*/  SHF.R.U64 R4, R4, 0x2, R5 ;  /* 0x0000000204047819 */ /* 0x000fc40000001205 */
[----:B------:R-:W-:Y:S01]  /*0570*/  SHF.R.U32.HI R5, RZ, 0x2, R5 ;  /* 0x00000002ff057819 */ /* 0x000fe20000011605 */
[----:B--2---:R-:W-:Y:S02]  /*0580*/  UIMAD UR4, UR9, UR10, URZ ;  /* 0x0000000a090472a4 */ /* 0x004fe4000f8e02ff */
[----:B-1----:R-:W-:Y:S02]  /*0590*/  IMAD R3, R6, UR10, R3 ;  /* 0x0000000a06037c24 */ /* 0x002fe4000f8e0203 */
[----:B------:R-:W-:Y:S02]  /*05a0*/  IMAD.MOV.U32 R6, RZ, RZ, RZ ;  /* 0x000000ffff067224 */ /* 0x000fe400078e00ff */
[----:B----4-:R-:W-:Y:S02]  /*05b0*/  IMAD R3, R3, UR9, R8 ;  /* 0x0000000903037c24 */ /* 0x010fe4000f8e0208 */
[----:B---3--:R-:W-:Y:S01]  /*05c0*/  IMAD R8, R2, UR4, RZ ;  /* 0x0000000402087c24 */ /* 0x008fe2000f8e02ff */
[----:B------:R-:W-:-:S02]  /*05d0*/  UMOV UR4, URZ ;  /* 0x000000ff00047c82 */ /* 0x000fc40008000000 */
[----:B------:R-:W-:-:S04]  /*05e0*/  ISETP.GT.U32.AND P0, PT, R4, R3, PT ;  /* 0x000000030400720c */ /* 0x000fc80003f04070 */
[----:B------:R-:W-:-:S13]  /*05f0*/  ISETP.GT.U32.AND.EX P0, PT, R5, RZ, PT, P0 ;  /* 0x000000ff0500720c */ /* 0x000fda0003f04100 */
[----:B------:R-:W-:Y:S05]  /*0600*/  @!P0 BRA `(.L_x_452) ;  /* 0x0000000800648947 */ /* 0x000fea0003800000 */
[----:B------:R-:W-:Y:S01]  /*0610*/  IMAD.IADD R9, R8, 0x1, R3 ;  /* 0x0000000108097824 */ /* 0x000fe200078e0203 */
[----:B------:R-:W-:Y:S01]  /*0620*/  BSSY.RECONVERGENT B1, `(.L_x_453) ;  /* 0x0000024000017945 */ /* 0x000fe20003800200 */
[----:B------:R-:W-:-:S03]  /*0630*/  IMAD.MOV.U32 R12, RZ, RZ, -0x1 ;  /* 0xffffffffff0c7424 */ /* 0x000fc600078e00ff */
[CC--:B------:R-:W-:Y:S02]  /*0640*/  ISETP.GT.U32.AND P1, PT, R4.reuse, R9.reuse, PT ;  /* 0x000000090400720c */ /* 0x0c0fe40003f24070 */
[CC--:B------:R-:W-:Y:S02]  /*0650*/  ISETP.GT.U32.AND P0, PT, R4.reuse, R9.reuse, PT ;  /* 0x000000090400720c */ /* 0x0c0fe40003f04070 */
[C---:B------:R-:W-:Y:S02]  /*0660*/  ISETP.GT.U32.AND.EX P1, PT, R5.reuse, RZ, PT, P1 ;  /* 0x000000ff0500720c */ /* 0x040fe40003f24110 */
[----:B------:R-:W-:Y:S02]  /*0670*/  ISETP.GT.U32.AND.EX P0, PT, R5, RZ, PT, P0 ;  /* 0x000000ff0500720c */ /* 0x000fe40003f04100 */
[----:B------:R-:W-:Y:S02]  /*0680*/  SEL R10, R4, R9, P1 ;  /* 0x00000009040a7207 */ /* 0x000fe40000800000 */
[----:B------:R-:W-:-:S02]  /*0690*/  SEL R7, RZ, 0x1, !P0 ;  /* 0x00000001ff077807 */ /* 0x000fc40004000000 */
[----:B------:R-:W-:Y:S02]  /*06a0*/  SEL R11, R5, RZ, P1 ;  /* 0x000000ff050b7207 */ /* 0x000fe40000800000 */
[----:B------:R-:W-:-:S04]  /*06b0*/  IADD3 R14, P0, P1, R10, -R7, -R9 ;  /* 0x800000070a0e7210 */ /* 0x000fc8000791e809 */
[----:B------:R-:W-:-:S04]  /*06c0*/  IADD3.X R15, PT, PT, R11, -0x1, R12, P0, P1 ;  /* 0xffffffff0b0f7810 */ /* 0x000fc800007e240c */
[----:B------:R-:W-:-:S13]  /*06d0*/  ISETP.NE.U32.AND P0, PT, R15, RZ, PT ;  /* 0x000000ff0f00720c */ /* 0x000fda0003f05070 */
[----:B------:R-:W-:Y:S05]  /*06e0*/  @P0 BRA `(.L_x_454) ;  /* 0x0000000000500947 */ /* 0x000fea0003800000 */
[----:B------:R-:W1:Y:S01]  /*06f0*/  I2F.U32.RP R9, R8 ;  /* 0x0000000800097306 */ /* 0x000e620000209000 */
[----:B------:R-:W-:Y:S01]  /*0700*/  IMAD.MOV R13, RZ, RZ, -R8 ;  /* 0x000000ffff0d7224 */ /* 0x000fe200078e0a08 */
[----:B------:R-:W-:-:S06]  /*0710*/  ISETP.NE.U32.AND P2, PT, R8, RZ, PT ;  /* 0x000000ff0800720c */ /* 0x000fcc0003f45070 */
[----:B-1----:R-:W1:Y:S02]  /*0720*/  MUFU.RCP R9, R9 ;  /* 0x0000000900097308 */ /* 0x002e640000001000 */
[----:B-1----:R-:W-:-:S06]  /*0730*/  VIADD R10, R9, 0xffffffe ;  /* 0x0ffffffe090a7836 */ /* 0x002fcc0000000000 */
[----:B------:R1:W2:Y:S02]  /*0740*/  F2I.FTZ.U32.TRUNC.NTZ R11, R10 ;  /* 0x0000000a000b7305 */ /* 0x0002a4000021f000 */
[----:B-1----:R-:W-:Y:S02]  /*0750*/  IMAD.MOV.U32 R10, RZ, RZ, RZ ;  /* 0x000000ffff0a7224 */ /* 0x002fe400078e00ff */
[----:B--2---:R-:W-:-:S04]  /*0760*/  IMAD R13, R13, R11, RZ ;  /* 0x0000000b0d0d7224 */ /* 0x004fc800078e02ff */
[----:B------:R-:W-:-:S06]  /*0770*/  IMAD.HI.U32 R11, R11, R13, R10 ;  /* 0x0000000d0b0b7227 */ /* 0x000fcc00078e000a */
[----:B------:R-:W-:-:S04]  /*0780*/  IMAD.HI.U32 R10, R11, R14, RZ ;  /* 0x0000000e0b0a7227 */ /* 0x000fc800078e00ff */
[----:B------:R-:W-:-:S04]  /*0790*/  IMAD.MOV R11, RZ, RZ, -R10 ;  /* 0x000000ffff0b7224 */ /* 0x000fc800078e0a0a */
[----:B------:R-:W-:-:S05]  /*07a0*/  IMAD R11, R8, R11, R14 ;  /* 0x0000000b080b7224 */ /* 0x000fca00078e020e */
[----:B------:R-:W-:-:S13]  /*07b0*/  ISETP.GE.U32.AND P0, PT, R11, R8, PT ;  /* 0x000000080b00720c */ /* 0x000fda0003f06070 */
[----:B------:R-:W-:Y:S02]  /*07c0*/  @P0 IMAD.IADD R11, R11, 0x1, -R8 ;  /* 0x000000010b0b0824 */ /* 0x000fe400078e0a08 */
[----:B------:R-:W-:-:S03]  /*07d0*/  @P0 VIADD R10, R10, 0x1 ;  /* 0x000000010a0a0836 */ /* 0x000fc60000000000 */
[----:B------:R-:W-:Y:S01]  /*07e0*/  ISETP.GE.U32.AND P1, PT, R11, R8, PT ;  /* 0x000000080b00720c */ /* 0x000fe20003f26070 */
[----:B------:R-:W-:-:S12]  /*07f0*/  IMAD.MOV.U32 R11, RZ, RZ, RZ ;  /* 0x000000ffff0b7224 */ /* 0x000fd800078e00ff */
[----:B------:R-:W-:Y:S02]  /*0800*/  @P1 IADD3 R10, PT, PT, R10, 0x1, RZ ;  /* 0x000000010a0a1810 */ /* 0x000fe40007ffe0ff */
[----:B------:R-:W-:Y:S01]  /*0810*/  @!P2 LOP3.LUT R10, RZ, R8, RZ, 0x33, !PT ;  /* 0x00000008ff0aa212 */ /* 0x000fe200078e33ff */
[----:B------:R-:W-:Y:S06]  /*0820*/  BRA `(.L_x_455) ;  /* 0x00000000000c7947 */ /* 0x000fec0003800000 */
.L_x_454:
[----:B------:R-:W-:Y:S01]  /*0830*/  IMAD.MOV.U32 R9, RZ, RZ, R14 ;  /* 0x000000ffff097224 */ /* 0x000fe200078e000e */
[----:B------:R-:W-:-:S07]  /*0840*/  MOV R14, 0x860 ;  /* 0x00000860000e7802 */ /* 0x000fce0000000f00 */
[----:B------:R-:W-:Y:S05]  /*0850*/  CALL.REL.NOINC `($__internal_0_$__cuda_sm20_div_u64) ;  /* 0x0000001400707944 */ /* 0x000fea0003c00000 */
.L_x_455:
[----:B------:R-:W-:Y:S05]  /*0860*/  BSYNC.RECONVERGENT B1 ;  /* 0x0000000000017941 */ /* 0x000fea0003800200 */
.L_x_453:
[----:B------:R-:W-:Y:S01]  /*0870*/  IADD3 R9, P0, PT, R10, R7, RZ ;  /* 0x000000070a097210 */ /* 0x000fe20007f1e0ff */
[----:B------:R-:W1:Y:S01]  /*0880*/  LDC R13, c[0x0][0x3a0] ;  /* 0x0000e800ff0d7b82 */ /* 0x000e620000000800 */
[----:B------:R-:W-:Y:S01]  /*0890*/  BSSY.RECONVERGENT B1, `(.L_x_456) ;  /* 0x0000033000017945 */ /* 0x000fe20003800200 */
[----:B------:R-:W-:Y:S01]  /*08a0*/  IMAD.MOV.U32 R29, RZ, RZ, R3 ;  /* 0x000000ffff1d7224 */ /* 0x000fe200078e0003 */
[C---:B------:R-:W-:Y:S01]  /*08b0*/  LOP3.LUT R7, R9.reuse, 0x3, RZ, 0xc0, !PT ;  /* 0x0000000309077812 */ /* 0x040fe200078ec0ff */
[----:B------:R-:W-:Y:S01]  /*08c0*/  IMAD.X R10, RZ, RZ, R11, P0 ;  /* 0x000000ffff0a7224 */ /* 0x000fe200000e060b */
[----:B------:R-:W-:Y:S02]  /*08d0*/  ISETP.GE.U32.AND P0, PT, R9, 0x3, PT ;  /* 0x000000030900780c */ /* 0x000fe40003f06070 */
[----:B------:R-:W-:Y:S02]  /*08e0*/  ISETP.NE.U32.AND P1, PT, R7, 0x3, PT ;  /* 0x000000030700780c */ /* 0x000fe40003f25070 */
[----:B------:R-:W-:Y:S01]  /*08f0*/  ISETP.GE.U32.AND.EX P0, PT, R10, RZ, PT, P0 ;  /* 0x000000ff0a00720c */ /* 0x000fe20003f06100 */
[----:B------:R-:W-:Y:S01]  /*0900*/  IMAD.MOV.U32 R10, RZ, RZ, R6 ;  /* 0x000000ffff0a7224 */ /* 0x000fe200078e0006 */
[----:B------:R-:W-:-:S02]  /*0910*/  ISETP.NE.AND.EX P1, PT, RZ, RZ, PT, P1 ;  /* 0x000000ffff00720c */ /* 0x000fc40003f25310 */
[----:B-1----:R-:W-:-:S11]  /*0920*/  SHF.R.S32.HI R11, RZ, 0x1f, R13 ;  /* 0x0000001fff0b7819 */ /* 0x002fd6000001140d */
[----:B------:R-:W-:Y:S05]  /*0930*/  @!P1 BRA `(.L_x_457) ;  /* 0x0000000000a09947 */ /* 0x000fea0003800000 */
[----:B------:R-:W1:Y:S01]  /*0940*/  S2UR UR7, SR_CgaCtaId ;  /* 0x00000000000779c3 */ /* 0x000e620000008800 */
[----:B------:R-:W2:Y:S01]  /*0950*/  LDCU.64 UR12, c[0x0][0x398] ;  /* 0x00007300ff0c77ac */ /* 0x000ea20008000a00 */
[C---:B------:R-:W-:Y:S01]  /*0960*/  IMAD.SHL.U32 R7, R3.reuse, 0x4, RZ ;  /* 0x0000000403077824 */ /* 0x040fe200078e00ff */
[----:B------:R-:W-:Y:S01]  /*0970*/  MOV R29, R3 ;  /* 0x00000003001d7202 */ /* 0x000fe20000000f00 */
[----:B------:R-:W-:Y:S01]  /*0980*/  IMAD.U32 R14, RZ, RZ, UR20 ;  /* 0x00000014ff0e7e24 */ /* 0x000fe2000f8e00ff */
[----:B------:R-:W-:Y:S01]  /*0990*/  UMOV UR5, 0x400 ;  /* 0x0000040000057882 */ /* 0x000fe20000000000 */
[----:B------:R-:W-:Y:S01]  /*09a0*/  IMAD.U32 R15, RZ, RZ, UR21 ;  /* 0x00000015ff0f7e24 */ /* 0x000fe2000f8e00ff */
[----:B------:R-:W-:Y:S01]  /*09b0*/  SHF.L.U64.HI R15, R3, 0x2, R6 ;  /* 0x00000002030f7819 */ /* 0x000fe20000010206 */
[----:B------:R-:W-:Y:S01]  /*09c0*/  IMAD.U32 R12, RZ, RZ, UR6 ;  /* 0x00000006ff0c7e24 */ /* 0x000fe2000f8e00ff */
[----:B------:R-:W-:Y:S01]  /*09d0*/  LEA R10, P1, R14, R7, 0x2 ;  /* 0x000000070e0a7211 */ /* 0x000fe200078210ff */
[----:B------:R-:W-:Y:S01]  /*09e0*/  VIADD R9, R9, 0x1 ;  /* 0x0000000109097836 */ /* 0x000fe20000000000 */
[----:B------:R-:W-:Y:S01]  /*09f0*/  UIADD3 UR5, UPT, UPT, UR5, 0x80, URZ ;  /* 0x0000008005057890 */ /* 0x000fe2000fffe0ff */
[----:B------:R-:W-:Y:S01]  /*0a00*/  IMAD R7, R2, UR10, RZ ;  /* 0x0000000a02077c24 */ /* 0x000fe2000f8e02ff */
[----:B------:R-:W-:-:S02]  /*0a10*/  LEA.HI.X R14, R14, R15, R12, 0x2, P1 ;  /* 0x0000000f0e0e7211 */ /* 0x000fc400008f140c */
[----:B------:R-:W-:Y:S01]  /*0a20*/  LOP3.LUT R9, R9, 0x3, RZ, 0xc0, !PT ;  /* 0x0000000309097812 */ /* 0x000fe200078ec0ff */
[----:B------:R-:W-:Y:S01]  /*0a30*/  IMAD R7, R7, UR9, RZ ;  /* 0x0000000907077c24 */ /* 0x000fe2000f8e02ff */
[----:B--2---:R-:W-:Y:S01]  /*0a40*/  IADD3 R17, P1, P2, R10, UR12, R13 ;  /* 0x0000000c0a117c10 */ /* 0x004fe2000fa3e00d */
[----:B------:R-:W-:-:S03]  /*0a50*/  IMAD.MOV.U32 R10, RZ, RZ, R6 ;  /* 0x000000ffff0a7224 */ /* 0x000fc600078e0006 */
[----:B------:R-:W-:Y:S01]  /*0a60*/  IADD3.X R18, PT, PT, R14, UR13, R11, P1, P2 ;  /* 0x0000000d0e127c10 */ /* 0x000fe20008fe440b */
[----:B-1----:R-:W-:Y:S01]  /*0a70*/  ULEA UR5, UR7, UR5, 0x18 ;  /* 0x0000000507057291 */ /* 0x002fe2000f8ec0ff */
[----:B------:R-:W-:-:S05]  /*0a80*/  IADD3 R9, P1, PT, RZ, -R9, RZ ;  /* 0x80000009ff097210 */ /* 0x000fca0007f3e0ff */
[----:B------:R-:W-:Y:S02]  /*0a90*/  VIADD R12, R13, UR5 ;  /* 0x000000050d0c7c36 */ /* 0x000fe40008000000 */
[----:B------:R-:W-:Y:S02]  /*0aa0*/  IMAD.X R16, RZ, RZ, -0x1, P1 ;  /* 0xffffffffff107424 */ /* 0x000fe400008e06ff */
[----:B------:R-:W-:-:S07]  /*0ab0*/  IMAD R12, R3, 0x4, R12 ;  /* 0x00000004030c7824 */ /* 0x000fce00078e020c */
.L_x_458:
[----:B------:R-:W-:Y:S01]  /*0ac0*/  IADD3 R9, P1, PT, R9, 0x1, RZ ;  /* 0x0000000109097810 */ /* 0x000fe20007f3e0ff */
[----:B------:R-:W-:Y:S01]  /*0ad0*/  IMAD.MOV.U32 R14, RZ, RZ, R17 ;  /* 0x000000ffff0e7224 */ /* 0x000fe200078e0011 */
[C---:B------:R-:W-:Y:S01]  /*0ae0*/  IADD3 R29, P2, PT, R8.reuse, R29, RZ ;  /* 0x0000001d081d7210 */ /* 0x040fe20007f5e0ff */
[----:B------:R-:W-:Y:S01]  /*0af0*/  IMAD.MOV.U32 R15, RZ, RZ, R18 ;  /* 0x000000ffff0f7224 */ /* 0x000fe200078e0012 */
[C---:B------:R-:W-:Y:S01]  /*0b00*/  LEA R17, P3, R8.reuse, R17, 0x2 ;  /* 0x0000001108117211 */ /* 0x040fe200078610ff */
[----:B------:R-:W-:Y:S01]  /*0b10*/  IMAD.X R16, RZ, RZ, R16, P1 ;  /* 0x000000ffff107224 */ /* 0x000fe200008e0610 */
[----:B------:R-:W-:Y:S01]  /*0b20*/  ISETP.NE.U32.AND P1, PT, R9, RZ, PT ;  /* 0x000000ff0900720c */ /* 0x000fe20003f25070 */
[----:B------:R-:W-:Y:S01]  /*0b30*/  IMAD.X R10, RZ, RZ, R10, P2 ;  /* 0x000000ffff0a7224 */ /* 0x000fe200010e060a */
[----:B------:R-:W-:Y:S01]  /*0b40*/  @!PT LDS RZ, [RZ] ;  /* 0x00000000fffff984 */ /* 0x000fe20000000800 */
[----:B------:R-:W-:Y:S01]  /*0b50*/  @!PT LDS RZ, [RZ] ;  /* 0x00000000fffff984 */ /* 0x000fe20000000800 */
[----:B------:R-:W-:Y:S01]  /*0b60*/  @!PT LDS RZ, [RZ] ;  /* 0x00000000fffff984 */ /* 0x000fe20000000800 */
[----:B------:R1:W-:Y:S01]  /*0b70*/  LDGSTS.E [R12], desc[UR22][R14.64] ;  /* 0x000000000e0c7fae */ /* 0x0003e2000b9a1016 */
[----:B------:R-:W-:Y:S02]  /*0b80*/  LEA.HI.X R18, R8, R18, RZ, 0x2, P3 ;  /* 0x0000001208127211 */ /* 0x000fe400018f14ff */
[----:B------:R-:W-:Y:S01]  /*0b90*/  ISETP.NE.AND.EX P1, PT, R16, RZ, PT, P1 ;  /* 0x000000ff1000720c */ /* 0x000fe20003f25310 */
[----:B-1----:R-:W-:-:S12]  /*0ba0*/  IMAD R12, R7, 0x4, R12 ;  /* 0x00000004070c7824 */ /* 0x002fd800078e020c */
[----:B------:R-:W-:Y:S05]  /*0bb0*/  @P1 BRA `(.L_x_458) ;  /* 0xfffffffc00c01947 */ /* 0x000fea000383ffff */
.L_x_457:
[----:B------:R-:W-:Y:S05]  /*0bc0*/  BSYNC.RECONVERGENT B1 ;  /* 0x0000000000017941 */ /* 0x000fea0003800200 */
.L_x_456:
[----:B------:R-:W-:Y:S05]  /*0bd0*/  @!P0 BRA `(.L_x_452) ;  /* 0x0000000000f08947 */ /* 0x000fea0003800000 */
[----:B------:R-:W1:Y:S01]  /*0be0*/  S2UR UR8, SR_CgaCtaId ;  /* 0x00000000000879c3 */ /* 0x000e620000008800 */
[----:B------:R-:W2:Y:S01]  /*0bf0*/  LDCU.64 UR12, c[0x0][0x398] ;  /* 0x00007300ff0c77ac */ /* 0x000ea20008000a00 */
[C---:B------:R-:W-:Y:S01]  /*0c00*/  IMAD.SHL.U32 R9, R29.reuse, 0x4, RZ ;  /* 0x000000041d097824 */ /* 0x040fe200078e00ff */
[----:B------:R-:W-:Y:S01]  /*0c10*/  MOV R14, UR20 ;  /* 0x00000014000e7c02 */ /* 0x000fe20008000f00 */
[----:B------:R-:W-:Y:S01]  /*0c20*/  IMAD.U32 R15, RZ, RZ, UR21 ;  /* 0x00000015ff0f7e24 */ /* 0x000fe2000f8e00ff */
[C---:B------:R-:W-:Y:S01]  /*0c30*/  SHF.L.U64.HI R15, R29.reuse, 0x2, R10 ;  /* 0x000000021d0f7819 */ /* 0x040fe2000001020a */
[----:B------:R-:W-:Y:S01]  /*0c40*/  IMAD.U32 R12, RZ, RZ, UR6 ;  /* 0x00000006ff0c7e24 */ /* 0x000fe2000f8e00ff */
[----:B------:R-:W-:Y:S01]  /*0c50*/  LEA R9, P0, R14, R9, 0x2 ;  /* 0x000000090e097211 */ /* 0x000fe200078010ff */
[----:B------:R-:W-:Y:S01]  /*0c60*/  UMOV UR7, 0x400 ;  /* 0x0000040000077882 */ /* 0x000fe20000000000 */
[----:B------:R-:W-:Y:S01]  /*0c70*/  IMAD.SHL.U32 R18, R8, 0x4, RZ ;  /* 0x0000000408127824 */ /* 0x000fe200078e00ff */
[----:B------:R-:W-:Y:S01]  /*0c80*/  UIADD3 UR7, UPT, UPT, UR7, 0x80, URZ ;  /* 0x0000008007077890 */ /* 0x000fe2000fffe0ff */
[----:B------:R-:W-:Y:S01]  /*0c90*/  LEA.HI.X R12, R14, R15, R12, 0x2, P0 ;  /* 0x0000000f0e0c7211 */ /* 0x000fe200000f140c */
[----:B------:R-:W-:Y:S01]  /*0ca0*/  IMAD R24, R2, UR10, RZ ;  /* 0x0000000a02187c24 */ /* 0x000fe2000f8e02ff */
[----:B------:R-:W-:Y:S01]  /*0cb0*/  IADD3 R14, P0, PT, R29, UR20, RZ ;  /* 0x000000141d0e7c10 */ /* 0x000fe2000ff1e0ff */
[----:B------:R-:W-:Y:S01]  /*0cc0*/  UMOV UR5, URZ ;  /* 0x000000ff00057c82 */ /* 0x000fe20008000000 */
[----:B------:R-:W-:Y:S01]  /*0cd0*/  SHF.R.U32.HI R19, RZ, 0x1e, R8 ;  /* 0x0000001eff137819 */ /* 0x000fe20000011608 */
[----:B------:R-:W-:Y:S01]  /*0ce0*/  IMAD R24, R24, UR9, RZ ;  /* 0x0000000918187c24 */ /* 0x000fe2000f8e02ff */
[----:B------:R-:W-:-:S02]  /*0cf0*/  IADD3.X R15, PT, PT, R10, UR6, RZ, P0, !PT ;  /* 0x000000060a0f7c10 */ /* 0x000fc400087fe4ff */
[----:B--2---:R-:W-:Y:S02]  /*0d00*/  IADD3 R7, P1, PT, R13, UR12, RZ ;  /* 0x0000000c0d077c10 */ /* 0x004fe4000ff3e0ff */
[C---:B------:R-:W-:Y:S01]  /*0d10*/  SHF.L.U64.HI R15, R14.reuse, 0x2, R15 ;  /* 0x000000020e0f7819 */ /* 0x040fe2000001020f */
[----:B------:R-:W-:Y:S01]  /*0d20*/  IMAD.SHL.U32 R14, R14, 0x4, RZ ;  /* 0x000000040e0e7824 */ /* 0x000fe200078e00ff */
[----:B------:R-:W-:Y:S01]  /*0d30*/  IADD3.X R11, PT, PT, R11, UR13, RZ, P1, !PT ;  /* 0x0000000d0b0b7c10 */ /* 0x000fe20008ffe4ff */
[----:B-1----:R-:W-:Y:S01]  /*0d40*/  ULEA UR7, UR8, UR7, 0x18 ;  /* 0x0000000708077291 */ /* 0x002fe2000f8ec0ff */
[-C--:B------:R-:W-:Y:S01]  /*0d50*/  IADD3 R22, P1, PT, R18, R9.reuse, RZ ;  /* 0x0000000912167210 */ /* 0x080fe20007f3e0ff */
[C---:B------:R-:W-:Y:S01]  /*0d60*/  IMAD.WIDE.U32 R14, R8.reuse, 0xc, R14 ;  /* 0x0000000c080e7825 */ /* 0x040fe200078e000e */
[----:B------:R-:W-:-:S03]  /*0d70*/  LEA R20, P0, R8, R9, 0x3 ;  /* 0x0000000908147211 */ /* 0x000fc600078018ff */
[----:B------:R-:W-:Y:S01]  /*0d80*/  VIADD R16, R13, UR7 ;  /* 0x000000070d107c36 */ /* 0x000fe20008000000 */
[----:B------:R-:W-:Y:S01]  /*0d90*/  LEA.HI.X R26, R8, R12, RZ, 0x3, P0 ;  /* 0x0000000c081a7211 */ /* 0x000fe200000f1cff */
[----:B------:R-:W-:Y:S02]  /*0da0*/  IMAD.X R28, R19, 0x1, R12, P1 ;  /* 0x00000001131c7824 */ /* 0x000fe400008e060c */
[----:B------:R-:W-:Y:S02]  /*0db0*/  IMAD R13, R29, 0x4, R16 ;  /* 0x000000041d0d7824 */ /* 0x000fe400078e0210 */
[----:B------:R-:W-:Y:S02]  /*0dc0*/  VIADD R23, R15, UR5 ;  /* 0x000000050f177c36 */ /* 0x000fe40008000000 */
[C-C-:B------:R-:W-:Y:S02]  /*0dd0*/  IMAD R21, R24.reuse, 0x4, R13.reuse ;  /* 0x0000000418157824 */ /* 0x140fe400078e020d */
[----:B------:R-:W-:-:S02]  /*0de0*/  IMAD R25, R24, 0x8, R13 ;  /* 0x0000000818197824 */ /* 0x000fc400078e020d */
[----:B------:R-:W-:-:S07]  /*0df0*/  IMAD R27, R24, 0xc, R13 ;  /* 0x0000000c181b7824 */ /* 0x000fce00078e020d */
.L_x_459:
[----:B------:R-:W-:-:S04]  /*0e00*/  IADD3 R16, P0, PT, R7, R9, RZ ;  /* 0x0000000907107210 */ /* 0x000fc80007f1e0ff */
[----:B------:R-:W-:-:S05]  /*0e10*/  IADD3.X R17, PT, PT, R11, R12, RZ, P0, !PT ;  /* 0x0000000c0b117210 */ /* 0x000fca00007fe4ff */
[----:B------:R-:W-:Y:S01]  /*0e20*/  @!PT LDS RZ, [RZ] ;  /* 0x00000000fffff984 */ /* 0x000fe20000000800 */
[----:B------:R-:W-:Y:S01]  /*0e30*/  @!PT LDS RZ, [RZ] ;  /* 0x00000000fffff984 */ /* 0x000fe20000000800 */
[----:B------:R-:W-:Y:S01]  /*0e40*/  @!PT LDS RZ, [RZ] ;  /* 0x00000000fffff984 */ /* 0x000fe20000000800 */
[----:B------:R1:W-:Y:S02]  /*0e50*/  LDGSTS.E [R13], desc[UR22][R16.64] ;  /* 0x00000000100d7fae */ /* 0x0003e4000b9a1016 */
[----:B-1----:R-:W-:Y:S01]  /*0e60*/  IADD3 R16, P0, PT, R7, R22, RZ ;  /* 0x0000001607107210 */ /* 0x002fe20007f1e0ff */
[----:B------:R-:W-:-:S04]  /*0e70*/  IMAD R13, R24, 0x10, R13 ;  /* 0x00000010180d7824 */ /* 0x000fc800078e020d */
[----:B------:R-:W-:-:S05]  /*0e80*/  IMAD.X R17, R11, 0x1, R28, P0 ;  /* 0x000000010b117824 */ /* 0x000fca00000e061c */
[----:B------:R1:W-:Y:S02]  /*0e90*/  LDGSTS.E [R21], desc[UR22][R16.64] ;  /* 0x0000000010157fae */ /* 0x0003e4000b9a1016 */
[----:B-1----:R-:W-:Y:S01]  /*0ea0*/  IADD3 R16, P0, PT, R7, R20, RZ ;  /* 0x0000001407107210 */ /* 0x002fe20007f1e0ff */
[----:B------:R-:W-:-:S04]  /*0eb0*/  IMAD R21, R24, 0x10, R21 ;  /* 0x0000001018157824 */ /* 0x000fc800078e0215 */
[----:B------:R-:W-:-:S05]  /*0ec0*/  IMAD.X R17, R11, 0x1, R26, P0 ;  /* 0x000000010b117824 */ /* 0x000fca00000e061a */
[----:B------:R1:W-:Y:S02]  /*0ed0*/  LDGSTS.E [R25], desc[UR22][R16.64] ;  /* 0x0000000010197fae */ /* 0x0003e4000b9a1016 */
[----:B-1----:R-:W-:Y:S01]  /*0ee0*/  IADD3 R16, P0, PT, R7, R14, RZ ;  /* 0x0000000e07107210 */ /* 0x002fe20007f1e0ff */
[----:B------:R-:W-:Y:S01]  /*0ef0*/  IMAD R25, R24, 0x10, R25 ;  /* 0x0000001018197824 */ /* 0x000fe200078e0219 */
[----:B------:R-:W-:-:S03]  /*0f00*/  LEA R7, P1, R8, R7, 0x4 ;  /* 0x0000000708077211 */ /* 0x000fc600078220ff */
[----:B------:R-:W-:Y:S01]  /*0f10*/  IMAD.X R17, R11, 0x1, R23, P0 ;  /* 0x000000010b117824 */ /* 0x000fe200000e0617 */
[----:B------:R-:W-:Y:S02]  /*0f20*/  IADD3 R29, P0, PT, R18, R29, RZ ;  /* 0x0000001d121d7210 */ /* 0x000fe40007f1e0ff */
[----:B------:R-:W-:Y:S02]  /*0f30*/  LEA.HI.X R11, R8, R11, RZ, 0x4, P1 ;  /* 0x0000000b080b7211 */ /* 0x000fe400008f24ff */
[----:B------:R1:W-:Y:S01]  /*0f40*/  LDGSTS.E [R27], desc[UR22][R16.64] ;  /* 0x00000000101b7fae */ /* 0x0003e2000b9a1016 */
[----:B------:R-:W-:Y:S01]  /*0f50*/  IMAD.X R10, R19, 0x1, R10, P0 ;  /* 0x00000001130a7824 */ /* 0x000fe200000e060a */
[----:B------:R-:W-:-:S04]  /*0f60*/  ISETP.GE.U32.AND P0, PT, R29, R4, PT ;  /* 0x000000041d00720c */ /* 0x000fc80003f06070 */
[----:B------:R-:W-:Y:S01]  /*0f70*/  ISETP.GE.U32.AND.EX P0, PT, R10, R5, PT, P0 ;  /* 0x000000050a00720c */ /* 0x000fe20003f06100 */
[----:B-1----:R-:W-:-:S12]  /*0f80*/  IMAD R27, R24, 0x10, R27 ;  /* 0x00000010181b7824 */ /* 0x002fd800078e021b */
[----:B------:R-:W-:Y:S05]  /*0f90*/  @!P0 BRA `(.L_x_459) ;  /* 0xfffffffc00988947 */ /* 0x000fea000383ffff */
.L_x_452:
[----:B------:R-:W-:Y:S05]  /*0fa0*/  BSYNC.RECONVERGENT B0 ;  /* 0x0000000000007941 */ /* 0x000fea0003800200 */
.L_x_451:
[----:B------:R-:W-:Y:S01]  /*0fb0*/  ISETP.GT.U32.AND P0, PT, R4, R3, PT ;  /* 0x000000030400720c */ /* 0x000fe20003f04070 */
[----:B------:R-:W0:Y:S01]  /*0fc0*/  LDGDEPBAR ;  /* 0x00000000000079af */ /* 0x000e220000000000 */
[----:B------:R-:W-:Y:S02]  /*0fd0*/  BSSY.RECONVERGENT B0, `(.L_x_460) ;  /* 0x000009c000007945 */ /* 0x000fe40003800200 */
[----:B------:R-:W-:-:S13]  /*0fe0*/  ISETP.GT.U32.AND.EX P0, PT, R5, R6, PT, P0 ;  /* 0x000000060500720c */ /* 0x000fda0003f04100 */
        /* <DEDUP_REMOVED lines=17> */
[----:B------:R-:W-:Y:S01]  /*1100*/  ISETP.NE.U32.AND P2, PT, R8, RZ, PT ;  /* 0x000000ff0800720c */ /* 0x000fe20003f45070 */
[----:B------:R-:W-:-:S05]  /*1110*/  IMAD.MOV.U32 R10, RZ, RZ, RZ ;  /* 0x000000ffff0a7224 */ /* 0x000fca00078e00ff */
[----:B-1----:R-:W1:Y:S02]  /*1120*/  MUFU.RCP R13, R13 ;  /* 0x0000000d000d7308 */ /* 0x002e640000001000 */
[----:B-1----:R-:W-:-:S06]  /*1130*/  IADD3 R11, PT, PT, R13, 0xffffffe, RZ ;  /* 0x0ffffffe0d0b7810 */ /* 0x002fcc0007ffe0ff */
[----:B------:R-:W1:Y:S02]  /*1140*/  F2I.FTZ.U32.TRUNC.NTZ R11, R11 ;  /* 0x0000000b000b7305 */ /* 0x000e64000021f000 */
[----:B-1----:R-:W-:-:S04]  /*1150*/  IMAD R9, R9, R11, RZ ;  /* 0x0000000b09097224 */ /* 0x002fc800078e02ff */
[----:B------:R-:W-:-:S04]  /*1160*/  IMAD.HI.U32 R9, R11, R9, R10 ;  /* 0x000000090b097227 */ /* 0x000fc800078e000a */
[----:B------:R-:W-:Y:S02]  /*1170*/  IMAD.MOV.U32 R11, RZ, RZ, RZ ;  /* 0x000000ffff0b7224 */ /* 0x000fe400078e00ff */
[----:B------:R-:W-:-:S04]  /*1180*/  IMAD.HI.U32 R10, R9, R12, RZ ;  /* 0x0000000c090a7227 */ /* 0x000fc800078e00ff */
[----:B------:R-:W-:-:S04]  /*1190*/  IMAD.MOV R9, RZ, RZ, -R10 ;  /* 0x000000ffff097224 */ /* 0x000fc800078e0a0a */
[----:B------:R-:W-:-:S05]  /*11a0*/  IMAD R9, R8, R9, R12 ;  /* 0x0000000908097224 */ /* 0x000fca00078e020c */
[----:B------:R-:W-:-:S13]  /*11b0*/  ISETP.GE.U32.AND P0, PT, R9, R8, PT ;  /* 0x000000080900720c */ /* 0x000fda0003f06070 */
[----:B------:R-:W-:Y:S02]  /*11c0*/  @P0 IMAD.IADD R9, R9, 0x1, -R8 ;  /* 0x0000000109090824 */ /* 0x000fe400078e0a08 */
[----:B------:R-:W-:-:S03]  /*11d0*/  @P0 VIADD R10, R10, 0x1 ;  /* 0x000000010a0a0836 */ /* 0x000fc60000000000 */
[----:B------:R-:W-:-:S13]  /*11e0*/  ISETP.GE.U32.AND P1, PT, R9, R8, PT ;  /* 0x000000080900720c */ /* 0x000fda0003f26070 */
[----:B------:R-:W-:Y:S01]  /*11f0*/  @P1 VIADD R10, R10, 0x1 ;  /* 0x000000010a0a1836 */ /* 0x000fe20000000000 */
[----:B------:R-:W-:Y:S01]  /*1200*/  @!P2 LOP3.LUT R10, RZ, R8, RZ, 0x33, !PT ;  /* 0x00000008ff0aa212 */ /* 0x000fe200078e33ff */
[----:B------:R-:W-:Y:S06]  /*1210*/  BRA `(.L_x_464) ;  /* 0x00000000000c7947 */ /* 0x000fec0003800000 */
.L_x_463:
[----:B------:R-:W-:Y:S01]  /*1220*/  IMAD.MOV.U32 R9, RZ, RZ, R12 ;  /* 0x000000ffff097224 */ /* 0x000fe200078e000c */
[----:B------:R-:W-:-:S07]  /*1230*/  MOV R14, 0x1250 ;  /* 0x00001250000e7802 */ /* 0x000fce0000000f00 */
[----:B------:R-:W-:Y:S05]  /*1240*/  CALL.REL.NOINC `($__internal_0_$__cuda_sm20_div_u64) ;  /* 0x0000000800f47944 */ /* 0x000fea0003c00000 */
.L_x_464:
[----:B------:R-:W-:Y:S05]  /*1250*/  BSYNC.RECONVERGENT B1 ;  /* 0x0000000000017941 */ /* 0x000fea0003800200 */
.L_x_462:
[----:B------:R-:W-:Y:S01]  /*1260*/  IADD3 R7, P0, PT, R10, R7, RZ ;  /* 0x000000070a077210 */ /* 0x000fe20007f1e0ff */
[----:B------:R-:W1:Y:S01]  /*1270*/  LDC R12, c[0x0][0x3b0] ;  /* 0x0000ec00ff0c7b82 */ /* 0x000e620000000800 */
[----:B------:R-:W-:Y:S02]  /*1280*/  BSSY.RECONVERGENT B1, `(.L_x_465) ;  /* 0x0000031000017945 */ /* 0x000fe40003800200 */
[C---:B------:R-:W-:Y:S01]  /*1290*/  LOP3.LUT R9, R7.reuse, 0x3, RZ, 0xc0, !PT ;  /* 0x0000000307097812 */ /* 0x040fe200078ec0ff */
[----:B------:R-:W-:Y:S01]  /*12a0*/  IMAD.X R10, RZ, RZ, R11, P0 ;  /* 0x000000ffff0a7224 */ /* 0x000fe200000e060b */
[----:B------:R-:W-:Y:S02]  /*12b0*/  ISETP.GE.U32.AND P0, PT, R7, 0x3, PT ;  /* 0x000000030700780c */ /* 0x000fe40003f06070 */
[----:B------:R-:W-:Y:S02]  /*12c0*/  ISETP.NE.U32.AND P1, PT, R9, 0x3, PT ;  /* 0x000000030900780c */ /* 0x000fe40003f25070 */
[----:B------:R-:W-:-:S02]  /*12d0*/  ISETP.GE.U32.AND.EX P0, PT, R10, RZ, PT, P0 ;  /* 0x000000ff0a00720c */ /* 0x000fc40003f06100 */
[----:B------:R-:W-:Y:S02]  /*12e0*/  ISETP.NE.AND.EX P1, PT, RZ, RZ, PT, P1 ;  /* 0x000000ffff00720c */ /* 0x000fe40003f25310 */
[----:B-1----:R-:W-:-:S11]  /*12f0*/  SHF.R.S32.HI R13, RZ, 0x1f, R12 ;  /* 0x0000001fff0d7819 */ /* 0x002fd6000001140c */
[----:B------:R-:W-:Y:S05]  /*1300*/  @!P1 BRA `(.L_x_466) ;  /* 0x0000000000a09947 */ /* 0x000fea0003800000 */
[----:B------:R-:W1:Y:S01]  /*1310*/  S2UR UR7, SR_CgaCtaId ;  /* 0x00000000000779c3 */ /* 0x000e620000008800 */
[----:B------:R-:W2:Y:S01]  /*1320*/  LDCU.64 UR12, c[0x0][0x3a8] ;  /* 0x00007500ff0c77ac */ /* 0x000ea20008000a00 */
[----:B------:R-:W-:Y:S01]  /*1330*/  IMAD.U32 R10, RZ, RZ, UR20 ;  /* 0x00000014ff0a7e24 */ /* 0x000fe2000f8e00ff */
[----:B------:R-:W-:Y:S01]  /*1340*/  SHF.L.U32 R15, R3, 0x2, RZ ;  /* 0x00000002030f7819 */ /* 0x000fe200000006ff */
[----:B------:R-:W-:Y:S01]  /*1350*/  VIADD R9, R7, 0x1 ;  /* 0x0000000107097836 */ /* 0x000fe20000000000 */
[----:B------:R-:W-:Y:S01]  /*1360*/  UMOV UR5, 0x400 ;  /* 0x0000040000057882 */ /* 0x000fe20000000000 */
[----:B------:R-:W-:Y:S01]  /*1370*/  IMAD.U32 R16, RZ, RZ, UR6 ;  /* 0x00000006ff107e24 */ /* 0x000fe2000f8e00ff */
[----:B------:R-:W-:Y:S01]  /*1380*/  UIADD3 UR5, UPT, UPT, UR5, 0x80, URZ ;  /* 0x0000008005057890 */ /* 0x000fe2000fffe0ff */
[----:B------:R-:W3:Y:S01]  /*1390*/  LDC R14, c[0x0][0x388] ;  /* 0x0000e200ff0e7b82 */ /* 0x000ee20000000800 */
[----:B------:R-:W-:Y:S01]  /*13a0*/  SHF.L.U64.HI R7, R3, 0x2, R6 ;  /* 0x0000000203077819 */ /* 0x000fe20000010206 */
[----:B------:R-:W-:Y:S01]  /*13b0*/  IMAD.U32 R11, RZ, RZ, UR21 ;  /* 0x00000015ff0b7e24 */ /* 0x000fe2000f8e00ff */
[----:B------:R-:W-:Y:S01]  /*13c0*/  LEA R15, P1, R10, R15, 0x2 ;  /* 0x0000000f0a0f7211 */ /* 0x000fe200078210ff */
[----:B------:R-:W-:Y:S01]  /*13d0*/  IMAD R11, R2, UR10, RZ ;  /* 0x0000000a020b7c24 */ /* 0x000fe2000f8e02ff */
[----:B------:R-:W-:-:S02]  /*13e0*/  LOP3.LUT R9, R9, 0x3, RZ, 0xc0, !PT ;  /* 0x0000000309097812 */ /* 0x000fc400078ec0ff */
[----:B------:R-:W-:Y:S01]  /*13f0*/  LEA.HI.X R16, R10, R7, R16, 0x2, P1 ;  /* 0x000000070a107211 */ /* 0x000fe200008f1410 */
[----:B------:R-:W-:Y:S01]  /*1400*/  IMAD R18, R11, UR9, RZ ;  /* 0x000000090b127c24 */ /* 0x000fe2000f8e02ff */
[----:B------:R-:W-:Y:S02]  /*1410*/  IADD3 R9, P3, PT, RZ, -R9, RZ ;  /* 0x80000009ff097210 */ /* 0x000fe40007f7e0ff */
[----:B--2---:R-:W-:-:S04]  /*1420*/  IADD3 R15, P1, P2, R15, UR12, R12 ;  /* 0x0000000c0f0f7c10 */ /* 0x004fc8000fa3e00c */
[----:B------:R-:W-:Y:S01]  /*1430*/  IADD3.X R16, PT, PT, R16, UR13, R13, P1, P2 ;  /* 0x0000000d10107c10 */ /* 0x000fe20008fe440d */
[----:B-1----:R-:W-:-:S06]  /*1440*/  ULEA UR5, UR7, UR5, 0x18 ;  /* 0x0000000507057291 */ /* 0x002fcc000f8ec0ff */
[----:B------:R-:W-:-:S04]  /*1450*/  VIADD R7, R12, UR5 ;  /* 0x000000050c077c36 */ /* 0x000fc80008000000 */
[----:B---3--:R-:W-:Y:S02]  /*1460*/  IMAD R10, R14, 0x200, R7 ;  /* 0x000002000e0a7824 */ /* 0x008fe400078e0207 */
[----:B------:R-:W-:Y:S02]  /*1470*/  IMAD.X R14, RZ, RZ, -0x1, P3 ;  /* 0xffffffffff0e7424 */ /* 0x000fe400018e06ff */
[----:B------:R-:W-:-:S07]  /*1480*/  IMAD R7, R3, 0x4, R10 ;  /* 0x0000000403077824 */ /* 0x000fce00078e020a */
.L_x_467:
[----:B------:R-:W-:Y:S01]  /*1490*/  IADD3 R9, P1, PT, R9, 0x1, RZ ;  /* 0x0000000109097810 */ /* 0x000fe20007f3e0ff */
[----:B------:R-:W-:Y:S01]  /*14a0*/  IMAD.MOV.U32 R10, RZ, RZ, R15 ;  /* 0x000000ffff0a7224 */ /* 0x000fe200078e000f */
[C---:B------:R-:W-:Y:S01]  /*14b0*/  IADD3 R3, P2, PT, R8.reuse, R3, RZ ;  /* 0x0000000308037210 */ /* 0x040fe20007f5e0ff */
[----:B------:R-:W-:Y:S01]  /*14c0*/  IMAD.MOV.U32 R11, RZ, RZ, R16 ;  /* 0x000000ffff0b7224 */ /* 0x000fe200078e0010 */
[----:B------:R-:W-:Y:S01]  /*14d0*/  LEA R15, P3, R8, R15, 0x2 ;  /* 0x0000000f080f7211 */ /* 0x000fe200078610ff */
[----:B------:R-:W-:Y:S01]  /*14e0*/  IMAD.X R14, RZ, RZ, R14, P1 ;  /* 0x000000ffff0e7224 */ /* 0x000fe200008e060e */
[----:B------:R-:W-:Y:S02]  /*14f0*/  ISETP.NE.U32.AND P1, PT, R9, RZ, PT ;  /* 0x000000ff0900720c */ /* 0x000fe40003f25070 */
[----:B------:R-:W-:Y:S01]  /*1500*/  @!PT LDS RZ, [RZ] ;  /* 0x00000000fffff984 */ /* 0x000fe20000000800 */
[----:B------:R-:W-:Y:S01]  /*1510*/  @!PT LDS RZ, [RZ] ;  /* 0x00000000fffff984 */ /* 0x000fe20000000800 */
[----:B------:R-:W-:Y:S01]  /*1520*/  @!PT LDS RZ, [RZ] ;  /* 0x00000000fffff984 */ /* 0x000fe20000000800 */
[----:B------:R1:W-:Y:S01]  /*1530*/  LDGSTS.E [R7+0x80], desc[UR22][R10.64] ;  /* 0x000800000a077fae */ /* 0x0003e2000b9a1016 */
[----:B------:R-:W-:Y:S02]  /*1540*/  IADD3.X R6, PT, PT, RZ, R6, RZ, P2, !PT ;  /* 0x00000006ff067210 */ /* 0x000fe400017fe4ff */
[----:B------:R-:W-:-:S02]  /*1550*/  ISETP.NE.AND.EX P1, PT, R14, RZ, PT, P1 ;  /* 0x000000ff0e00720c */ /* 0x000fc40003f25310 */
[----:B------:R-:W-:Y:S01]  /*1560*/  LEA.HI.X R16, R8, R16, RZ, 0x2, P3 ;  /* 0x0000001008107211 */ /* 0x000fe200018f14ff */
[----:B-1----:R-:W-:-:S10]  /*1570*/  IMAD R7, R18, 0x4, R7 ;  /* 0x0000000412077824 */ /* 0x002fd400078e0207 */
[----:B------:R-:W-:Y:S05]  /*1580*/  @P1 BRA `(.L_x_467) ;  /* 0xfffffffc00c01947 */ /* 0x000fea000383ffff */
.L_x_466:
[----:B------:R-:W-:Y:S05]  /*1590*/  BSYNC.RECONVERGENT B1 ;  /* 0x0000000000017941 */ /* 0x000fea0003800200 */
.L_x_465:
[----:B------:R-:W-:Y:S05]  /*15a0*/  @!P0 BRA `(.L_x_461) ;  /* 0x0000000000f88947 */ /* 0x000fea0003800000 */
[----:B------:R-:W1:Y:S01]  /*15b0*/  S2UR UR7, SR_CgaCtaId ;  /* 0x00000000000779c3 */ /* 0x000e620000008800 */
[----:B------:R-:W-:Y:S01]  /*15c0*/  UMOV UR5, 0x400 ;  /* 0x0000040000057882 */ /* 0x000fe20000000000 */
[----:B------:R-:W2:Y:S01]  /*15d0*/  LDCU.64 UR12, c[0x0][0x3a8] ;  /* 0x00007500ff0c77ac */ /* 0x000ea20008000a00 */
[C---:B------:R-:W-:Y:S01]  /*15e0*/  IADD3 R14, P0, PT, R3.reuse, UR20, RZ ;  /* 0x00000014030e7c10 */ /* 0x040fe2000ff1e0ff */
[C---:B------:R-:W-:Y:S01]  /*15f0*/  IMAD.SHL.U32 R9, R3.reuse, 0x4, RZ ;  /* 0x0000000403097824 */ /* 0x040fe200078e00ff */
[----:B------:R-:W-:Y:S01]  /*1600*/  UIADD3 UR5, UPT, UPT, UR5, 0x80, URZ ;  /* 0x0000008005057890 */ /* 0x000fe2000fffe0ff */
[----:B------:R-:W-:Y:S02]  /*1610*/  IMAD.U32 R10, RZ, RZ, UR20 ;  /* 0x00000014ff0a7e24 */ /* 0x000fe4000f8e00ff */
[----:B------:R-:W3:Y:S01]  /*1620*/  LDC R16, c[0x0][0x388] ;  /* 0x0000e200ff107b82 */ /* 0x000ee20000000800 */
[----:B------:R-:W-:Y:S01]  /*1630*/  IMAD.U32 R11, RZ, RZ, UR21 ;  /* 0x00000015ff0b7e24 */ /* 0x000fe2000f8e00ff */
[----:B------:R-:W-:Y:S01]  /*1640*/  SHF.L.U64.HI R11, R3, 0x2, R6 ;  /* 0x00000002030b7819 */ /* 0x000fe20000010206 */
[----:B------:R-:W-:Y:S01]  /*1650*/  IMAD.U32 R17, RZ, RZ, UR6 ;  /* 0x00000006ff117e24 */ /* 0x000fe2000f8e00ff */
[----:B------:R-:W-:Y:S01]  /*1660*/  LEA R9, P2, R10, R9, 0x2 ;  /* 0x000000090a097211 */ /* 0x000fe200078410ff */
[----:B------:R-:W-:-:S03]  /*1670*/  IMAD R21, R2, UR10, RZ ;  /* 0x0000000a02157c24 */ /* 0x000fc6000f8e02ff */
[----:B------:R-:W-:Y:S01]  /*1680*/  LEA.HI.X R10, R10, R11, R17, 0x2, P2 ;  /* 0x0000000b0a0a7211 */ /* 0x000fe200010f1411 */
[----:B------:R-:W-:Y:S01]  /*1690*/  IMAD R21, R21, UR9, RZ ;  /* 0x0000000915157c24 */ /* 0x000fe2000f8e02ff */
[----:B--2---:R-:W-:Y:S01]  /*16a0*/  IADD3 R7, P1, PT, R12, UR12, RZ ;  /* 0x0000000c0c077c10 */ /* 0x004fe2000ff3e0ff */
[----:B-1----:R-:W-:-:S03]  /*16b0*/  ULEA UR5, UR7, UR5, 0x18 ;  /* 0x0000000507057291 */ /* 0x002fc6000f8ec0ff */
[----:B------:R-:W-:Y:S02]  /*16c0*/  IADD3.X R11, PT, PT, R13, UR13, RZ, P1, !PT ;  /* 0x0000000d0d0b7c10 */ /* 0x000fe40008ffe4ff */
[----:B------:R-:W-:Y:S02]  /*16d0*/  SHF.R.U32.HI R13, RZ, 0x1e, R8 ;  /* 0x0000001eff0d7819 */ /* 0x000fe40000011608 */
[----:B------:R-:W-:Y:S01]  /*16e0*/  LEA R22, P1, R8, R9, 0x3 ;  /* 0x0000000908167211 */ /* 0x000fe200078218ff */
[----:B------:R-:W-:Y:S01]  /*16f0*/  VIADD R15, R12, UR5 ;  /* 0x000000050c0f7c36 */ /* 0x000fe20008000000 */
[----:B------:R-:W-:Y:S01]  /*1700*/  UMOV UR5, URZ ;  /* 0x000000ff00057c82 */ /* 0x000fe20008000000 */
[C---:B------:R-:W-:Y:S01]  /*1710*/  IMAD.SHL.U32 R12, R8.reuse, 0x4, RZ ;  /* 0x00000004080c7824 */ /* 0x040fe200078e00ff */
[----:B------:R-:W-:Y:S01]  /*1720*/  LEA.HI.X R28, R8, R10, RZ, 0x3, P1 ;  /* 0x0000000a081c7211 */ /* 0x000fe200008f1cff */
[----:B---3--:R-:W-:Y:S01]  /*1730*/  IMAD R16, R16, 0x200, R15 ;  /* 0x0000020010107824 */ /* 0x008fe200078e020f */
[----:B------:R-:W-:-:S02]  /*1740*/  IADD3.X R15, PT, PT, R6, UR6, RZ, P0, !PT ;  /* 0x00000006060f7c10 */ /* 0x000fc400087fe4ff */
[----:B------:R-:W-:Y:S01]  /*1750*/  IADD3 R20, P0, PT, R12, R9, RZ ;  /* 0x000000090c147210 */ /* 0x000fe20007f1e0ff */
[----:B------:R-:W-:Y:S01]  /*1760*/  IMAD R2, R3, 0x4, R16 ;  /* 0x0000000403027824 */ /* 0x000fe200078e0210 */
[C---:B------:R-:W-:Y:S01]  /*1770*/  SHF.L.U64.HI R15, R14.reuse, 0x2, R15 ;  /* 0x000000020e0f7819 */ /* 0x040fe2000001020f */
[----:B------:R-:W-:Y:S01]  /*1780*/  IMAD.SHL.U32 R14, R14, 0x4, RZ ;  /* 0x000000040e0e7824 */ /* 0x000fe200078e00ff */
[----:B------:R-:W-:Y:S01]  /*1790*/  IADD3.X R26, PT, PT, R13, R10, RZ, P0, !PT ;  /* 0x0000000a0d1a7210 */ /* 0x000fe200007fe4ff */
[----:B------:R-:W-:Y:S02]  /*17a0*/  IMAD R24, R21, 0x4, R2 ;  /* 0x0000000415187824 */ /* 0x000fe400078e0202 */
[----:B------:R-:W-:-:S04]  /*17b0*/  IMAD.WIDE.U32 R14, R8, 0xc, R14 ;  /* 0x0000000c080e7825 */ /* 0x000fc800078e000e */
[----:B------:R-:W-:Y:S02]  /*17c0*/  VIADD R23, R15, UR5 ;  /* 0x000000050f177c36 */ /* 0x000fe40008000000 */
[C-C-:B------:R-:W-:Y:S02]  /*17d0*/  IMAD R25, R21.reuse, 0x8, R2.reuse ;  /* 0x0000000815197824 */ /* 0x140fe400078e0202 */
[----:B------:R-:W-:-:S07]  /*17e0*/  IMAD R27, R21, 0xc, R2 ;  /* 0x0000000c151b7824 */ /* 0x000fce00078e0202 */
.L_x_468:
[----:B------:R-:W-:-:S05]  /*17f0*/  IADD3 R18, P0, PT, R7, R9, RZ ;  /* 0x0000000907127210 */ /* 0x000fca0007f1e0ff */
[----:B------:R-:W-:Y:S01]  /*1800*/  IMAD.X R19, R11, 0x1, R10, P0 ;  /* 0x000000010b137824 */ /* 0x000fe200000e060a */
[----:B------:R-:W-:-:S04]  /*1810*/  IADD3 R16, P0, PT, R7, R20, RZ ;  /* 0x0000001407107210 */ /* 0x000fc80007f1e0ff */
[----:B------:R-:W-:Y:S01]  /*1820*/  @!PT LDS RZ, [RZ] ;  /* 0x00000000fffff984 */ /* 0x000fe20000000800 */
[----:B------:R-:W-:Y:S01]  /*1830*/  @!PT LDS RZ, [RZ] ;  /* 0x00000000fffff984 */ /* 0x000fe20000000800 */
[----:B------:R-:W-:Y:S01]  /*1840*/  @!PT LDS RZ, [RZ] ;  /* 0x00000000fffff984 */ /* 0x000fe20000000800 */
[----:B------:R1:W-:Y:S01]  /*1850*/  LDGSTS.E [R2+0x80], desc[UR22][R18.64] ;  /* 0x0008000012027fae */ /* 0x0003e2000b9a1016 */
[----:B------:R-:W-:-:S05]  /*1860*/  IMAD.X R17, R11, 0x1, R26, P0 ;  /* 0x000000010b117824 */ /* 0x000fca00000e061a */
[----:B------:R2:W-:Y:S01]  /*1870*/  LDGSTS.E [R24+0x80], desc[UR22][R16.64] ;  /* 0x0008000010187fae */ /* 0x0005e2000b9a1016 */
[----:B-1----:R-:W-:Y:S01]  /*1880*/  IMAD R2, R21, 0x10, R2 ;  /* 0x0000001015027824 */ /* 0x002fe200078e0202 */
[----:B--2---:R-:W-:Y:S01]  /*1890*/  IADD3 R16, P0, PT, R7, R22, RZ ;  /* 0x0000001607107210 */ /* 0x004fe20007f1e0ff */
[----:B------:R-:W-:-:S04]  /*18a0*/  IMAD R24, R21, 0x10, R24 ;  /* 0x0000001015187824 */ /* 0x000fc800078e0218 */
[----:B------:R-:W-:Y:S01]  /*18b0*/  IMAD.X R17, R11, 0x1, R28, P0 ;  /* 0x000000010b117824 */ /* 0x000fe200000e061c */
[----:B------:R-:W-:Y:S02]  /*18c0*/  IADD3 R18, P0, PT, R7, R14, RZ ;  /* 0x0000000e07127210 */ /* 0x000fe40007f1e0ff */
[----:B------:R-:W-:Y:S02]  /*18d0*/  LEA R7, P1, R8, R7, 0x4 ;  /* 0x0000000708077211 */ /* 0x000fe400078220ff */
[----:B------:R1:W-:Y:S01]  /*18e0*/  LDGSTS.E [R25+0x80], desc[UR22][R16.64] ;  /* 0x0008000010197fae */ /* 0x0003e2000b9a1016 */
[----:B------:R-:W-:Y:S01]  /*18f0*/  IMAD.X R19, R11, 0x1, R23, P0 ;  /* 0x000000010b137824 */ /* 0x000fe200000e0617 */
[----:B------:R-:W-:Y:S02]  /*1900*/  IADD3 R3, P0, PT, R12, R3, RZ ;  /* 0x000000030c037210 */ /* 0x000fe40007f1e0ff */
[----:B------:R-:W-:Y:S02]  /*1910*/  LEA.HI.X R11, R8, R11, RZ, 0x4, P1 ;  /* 0x0000000b080b7211 */ /* 0x000fe400008f24ff */
[----:B------:R2:W-:Y:S01]  /*1920*/  LDGSTS.E [R27+0x80], desc[UR22][R18.64] ;  /* 0x00080000121b7fae */ /* 0x0005e2000b9a1016 */
[----:B------:R-:W-:Y:S01]  /*1930*/  IMAD.X R6, R13, 0x1, R6, P0 ;  /* 0x000000010d067824 */ /* 0x000fe200000e0606 */
[----:B------:R-:W-:-:S04]  /*1940*/  ISETP.GE.U32.AND P0, PT, R3, R4, PT ;  /* 0x000000040300720c */ /* 0x000fc80003f06070 */
[----:B------:R-:W-:Y:S02]  /*1950*/  ISETP.GE.U32.AND.EX P0, PT, R6, R5, PT, P0 ;  /* 0x000000050600720c */ /* 0x000fe40003f06100 */
[C---:B-1----:R-:W-:Y:S01]  /*1960*/  LEA R25, R21.reuse, R25, 0x4 ;  /* 0x0000001915197211 */ /* 0x042fe200078e20ff */
[----:B--2---:R-:W-:-:S10]  /*1970*/  IMAD R27, R21, 0x10, R27 ;  /* 0x00000010151b7824 */ /* 0x004fd400078e021b */
[----:B------:R-:W-:Y:S05]  /*1980*/  @!P0 BRA `(.L_x_468) ;  /* 0xfffffffc00988947 */ /* 0x000fea000383ffff */
.L_x_461:
[----:B------:R-:W-:Y:S05]  /*1990*/  BSYNC.RECONVERGENT B0 ;  /* 0x0000000000007941 */ /* 0x000fea0003800200 */
.L_x_460:
[----:B------:R-:W0:Y:S01]  /*19a0*/  LDGDEPBAR ;  /* 0x00000000000079af */ /* 0x000e220000000000 */
[----:B------:R-:W-:-:S04]  /*19b0*/  DEPBAR.LE SB0, 0x0 ;  /* 0x000080000000791a */ /* 0x000fc80000000000 */
[----:B------:R-:W-:Y:S06]  /*19c0*/  BAR.SYNC.DEFER_BLOCKING 0x0 ;  /* 0x0000000000007b1d */ /* 0x000fec0000010000 */
.L_x_450:
[----:B------:R-:W-:-:S13]  /*19d0*/  ISETP.NE.AND P0, PT, R0, UR19, PT ;  /* 0x0000001300007c0c */ /* 0x000fda000bf05270 */
[----:B------:R-:W-:Y:S05]  /*19e0*/  @!P0 BRA `(.L_x_469) ;  /* 0x0000000000888947 */ /* 0x000fea0003800000 */
[----:B------:R-:W1:Y:S02]  /*19f0*/  LDC R4, c[0x0][0x388] ;  /* 0x0000e200ff047b82 */ /* 0x000e640000000800 */
[----:B-1----:R-:W-:-:S13]  /*1a00*/  ISETP.GE.AND P0, PT, R4, 0x1, PT ;  /* 0x000000010400780c */ /* 0x002fda0003f06270 */
[----:B------:R-:W-:Y:S05]  /*1a10*/  @!P0 EXIT ;  /* 0x000000000000894d */ /* 0x000fea0003800000 */
[----:B------:R-:W1:Y:S01]  /*1a20*/  S2R R7, SR_CgaCtaId ;  /* 0x0000000000077919 */ /* 0x000e620000008800 */
[----:B------:R-:W2:Y:S01]  /*1a30*/  LDC R3, c[0x0][0x3b0] ;  /* 0x0000ec00ff037b82 */ /* 0x000ea20000000800 */
[----:B------:R-:W3:Y:S01]  /*1a40*/  LDCU UR7, c[0x0][0x3a0] ;  /* 0x00007400ff0777ac */ /* 0x000ee20008000800 */
[----:B------:R-:W-:Y:S01]  /*1a50*/  MOV R2, 0x400 ;  /* 0x0000040000027802 */ /* 0x000fe20000000f00 */
[----:B------:R-:W3:Y:S01]  /*1a60*/  S2R R5, SR_TID.X ;  /* 0x0000000000057919 */ /* 0x000ee20000002100 */
[----:B------:R-:W4:Y:S03]  /*1a70*/  LDCU.64 UR4, c[0x0][0x390] ;  /* 0x00007200ff0477ac */ /* 0x000f260008000a00 */
[----:B------:R-:W-:Y:S01]  /*1a80*/  VIADD R6, R2, 0x80 ;  /* 0x0000008002067836 */ /* 0x000fe20000000000 */
[----:B----4-:R-:W-:Y:S01]  /*1a90*/  ULEA UR4, UP0, UR20, UR4, 0x2 ;  /* 0x0000000414047291 */ /* 0x010fe2000f8010ff */
[----:B--2---:R-:W-:-:S02]  /*1aa0*/  IMAD R2, R4, 0x200, R3 ;  /* 0x0000020004027824 */ /* 0x004fc400078e0203 */
[----:B------:R-:W-:Y:S01]  /*1ab0*/  IMAD.MOV R4, RZ, RZ, -R4 ;  /* 0x000000ffff047224 */ /* 0x000fe200078e0a04 */
[----:B------:R-:W-:Y:S01]  /*1ac0*/  ULEA.HI.X UR5, UR20, UR5, UR6, 0x2, UP0 ;  /* 0x0000000514057291 */ /* 0x000fe200080f1406 */
[----:B-1----:R-:W-:Y:S02]  /*1ad0*/  LEA R6, R7, R6, 0x18 ;  /* 0x0000000607067211 */ /* 0x002fe400078ec0ff */
[C---:B---3--:R-:W-:Y:S01]  /*1ae0*/  LEA R3, R5.reuse, UR7, 0x2 ;  /* 0x0000000705037c11 */ /* 0x048fe2000f8e10ff */
[----:B------:R-:W-:-:S04]  /*1af0*/  IMAD R2, R5, 0x4, R2 ;  /* 0x0000000405027824 */ /* 0x000fc800078e0202 */
[----:B------:R-:W-:Y:S01]  /*1b00*/  IMAD.IADD R7, R6, 0x1, R3 ;  /* 0x0000000106077824 */ /* 0x000fe200078e0203 */
[----:B------:R-:W-:-:S07]  /*1b10*/  IADD3 R6, PT, PT, R2, 0x80, R6 ;  /* 0x0000008002067810 */ /* 0x000fce0007ffe006 */
.L_x_470:
[----:B------:R-:W-:Y:S01]  /*1b20*/  ISETP.GE.AND P0, PT, R5, R0, PT ;  /* 0x000000000500720c */ /* 0x000fe20003f06270 */
[----:B------:R-:W-:Y:S02]  /*1b30*/  IMAD.U32 R2, RZ, RZ, UR4 ;  /* 0x00000004ff027e24 */ /* 0x000fe4000f8e00ff */
[----:B------:R-:W-:Y:S02]  /*1b40*/  IMAD.U32 R3, RZ, RZ, UR5 ;  /* 0x00000005ff037e24 */ /* 0x000fe4000f8e00ff */
[----:B------:R-:W-:-:S08]  /*1b50*/  VIADD R4, R4, 0x1 ;  /* 0x0000000104047836 */ /* 0x000fd00000000000 */
[----:B------:R1:W-:Y:S01]  /*1b60*/  @!P0 LDS R8, [R7] ;  /* 0x0000000007088984 */ /* 0x0003e20000000800 */
[----:B------:R-:W-:-:S03]  /*1b70*/  @!P0 IMAD.WIDE R2, R5, 0x4, R2 ;  /* 0x0000000405028825 */ /* 0x000fc600078e0202 */
[----:B------:R2:W3:Y:S01]  /*1b80*/  @!P0 LDS R9, [R6] ;  /* 0x0000000006098984 */ /* 0x0004e20000000800 */
[----:B------:R-:W-:Y:S01]  /*1b90*/  VIADD R5, R5, 0x80 ;  /* 0x0000008005057836 */ /* 0x000fe20000000000 */
[----:B-1----:R-:W-:Y:S01]  /*1ba0*/  IADD3 R7, PT, PT, R7, 0x200, RZ ;  /* 0x0000020007077810 */ /* 0x002fe20007ffe0ff */
[----:B--2---:R-:W-:Y:S02]  /*1bb0*/  VIADD R6, R6, 0x200 ;  /* 0x0000020006067836 */ /* 0x004fe40000000000 */
[----:B---3--:R-:W-:-:S05]  /*1bc0*/  @!P0 FMUL R9, R8, R9 ;  /* 0x0000000908098220 */ /* 0x008fca0000400000 */
[----:B------:R1:W-:Y:S01]  /*1bd0*/  @!P0 STG.E desc[UR22][R2.64], R9 ;  /* 0x0000000902008986 */ /* 0x0003e2000c101916 */
[----:B------:R-:W-:-:S13]  /*1be0*/  ISETP.NE.AND P0, PT, R4, RZ, PT ;  /* 0x000000ff0400720c */ /* 0x000fda0003f05270 */
[----:B-1----:R-:W-:Y:S05]  /*1bf0*/  @P0 BRA `(.L_x_470) ;  /* 0xfffffffc00c80947 */ /* 0x002fea000383ffff */
[----:B------:R-:W-:Y:S05]  /*1c00*/  EXIT ;  /* 0x000000000000794d */ /* 0x000fea0003800000 */
.L_x_469:
        /* <DEDUP_REMOVED lines=19> */
.L_x_471:
[----:B-1----:R-:W-:Y:S01]  /*1d40*/  LDS R7, [R6] ;  /* 0x0000000006077984 */ /* 0x002fe20000000800 */
[----:B------:R-:W-:Y:S01]  /*1d50*/  IADD3 R0, PT, PT, R0, 0x1, RZ ;  /* 0x0000000100007810 */ /* 0x000fe20007ffe0ff */
[----:B------:R-:W-:Y:S02]  /*1d60*/  IMAD.U32 R2, RZ, RZ, UR4 ;  /* 0x00000004ff027e24 */ /* 0x000fe4000f8e00ff */
[----:B------:R-:W1:Y:S01]  /*1d70*/  LDS R8, [R4] ;  /* 0x0000000004087984 */ /* 0x000e620000000800 */
[----:B------:R-:W-:Y:S01]  /*1d80*/  ISETP.NE.AND P0, PT, R0, RZ, PT ;  /* 0x000000ff0000720c */ /* 0x000fe20003f05270 */
[----:B------:R-:W-:Y:S02]  /*1d90*/  IMAD.U32 R3, RZ, RZ, UR5 ;  /* 0x00000005ff037e24 */ /* 0x000fe4000f8e00ff */
[----:B------:R-:W-:-:S04]  /*1da0*/  IMAD.WIDE R2, R5, 0x4, R2 ;  /* 0x0000000405027825 */ /* 0x000fc800078e0202 */
[----:B-1----:R-:W-:-:S05]  /*1db0*/  FMUL R7, R7, R8 ;  /* 0x0000000807077220 */ /* 0x002fca0000400000 */
[----:B------:R1:W-:Y:S01]  /*1dc0*/  STG.E desc[UR22][R2.64], R7 ;  /* 0x0000000702007986 */ /* 0x0003e2000c101916 */
[----:B------:R-:W-:Y:S05]  /*1dd0*/  @!P0 EXIT ;  /* 0x000000000000894d */ /* 0x000fea0003800000 */
[----:B------:R-:W-:Y:S02]  /*1de0*/  VIADD R4, R4, 0x200 ;  /* 0x0000020004047836 */ /* 0x000fe40000000000 */
[----:B------:R-:W-:Y:S02]  /*1df0*/  VIADD R6, R6, 0x200 ;  /* 0x0000020006067836 */ /* 0x000fe40000000000 */
[----:B------:R-:W-:Y:S01]  /*1e00*/  VIADD R5, R5, 0x80 ;  /* 0x0000008005057836 */ /* 0x000fe20000000000 */
[----:B------:R-:W-:Y:S06]  /*1e10*/  BRA `(.L_x_471) ;  /* 0xfffffffc00c87947 */ /* 0x000fec000383ffff */
        .weak           $__internal_0_$__cuda_sm20_div_u64
        .type           $__internal_0_$__cuda_sm20_div_u64,@function
        .size           $__internal_0_$__cuda_sm20_div_u64,(.L_x_583 - $__internal_0_$__cuda_sm20_div_u64)
$__internal_0_$__cuda_sm20_div_u64:
[----:B------:R-:W-:Y:S02]  /*1e20*/  IMAD.MOV.U32 R16, RZ, RZ, R8 ;  /* 0x000000ffff107224 */ /* 0x000fe400078e0008 */
[----:B------:R-:W-:-:S04]  /*1e30*/  IMAD.U32 R17, RZ, RZ, UR4 ;  /* 0x00000004ff117e24 */ /* 0x000fc8000f8e00ff */
[----:B------:R-:W1:Y:S08]  /*1e40*/  I2F.U64.RP R16, R16 ;  /* 0x0000001000107312 */ /* 0x000e700000309000 */
[----:B-1----:R-:W1:Y:S02]  /*1e50*/  MUFU.RCP R10, R16 ;  /* 0x00000010000a7308 */ /* 0x002e640000001000 */
[----:B-1----:R-:W-:-:S06]  /*1e60*/  VIADD R10, R10, 0x1ffffffe ;  /* 0x1ffffffe0a0a7836 */ /* 0x002fcc0000000000 */
[----:B------:R-:W1:Y:S02]  /*1e70*/  F2I.U64.TRUNC R10, R10 ;  /* 0x0000000a000a7311 */ /* 0x000e64000020d800 */
[----:B-1----:R-:W-:-:S04]  /*1e80*/  IMAD.WIDE.U32 R12, R10, R8, RZ ;  /* 0x000000080a0c7225 */ /* 0x002fc800078e00ff */
[----:B------:R-:W-:Y:S01]  /*1e90*/  IMAD R13, R10, UR4, R13 ;  /* 0x000000040a0d7c24 */ /* 0x000fe2000f8e020d */
[----:B------:R-:W-:-:S03]  /*1ea0*/  IADD3 R19, P0, PT, RZ, -R12, RZ ;  /* 0x8000000cff137210 */ /* 0x000fc60007f1e0ff */
[----:B------:R-:W-:Y:S02]  /*1eb0*/  IMAD R13, R11, R8, R13 ;  /* 0x000000080b0d7224 */ /* 0x000fe400078e020d */
[----:B------:R-:W-:-:S04]  /*1ec0*/  IMAD.HI.U32 R12, R10, R19, RZ ;  /* 0x000000130a0c7227 */ /* 0x000fc800078e00ff */
[----:B------:R-:W-:Y:S02]  /*1ed0*/  IMAD.X R21, RZ, RZ, ~R13, P0 ;  /* 0x000000ffff157224 */ /* 0x000fe400000e0e0d */
[----:B------:R-:W-:Y:S02]  /*1ee0*/  IMAD.MOV.U32 R13, RZ, RZ, R10 ;  /* 0x000000ffff0d7224 */ /* 0x000fe400078e000a */
[-C--:B------:R-:W-:Y:S02]  /*1ef0*/  IMAD R17, R11, R21.reuse, RZ ;  /* 0x000000150b117224 */ /* 0x080fe400078e02ff */
[----:B------:R-:W-:-:S04]  /*1f00*/  IMAD.WIDE.U32 R12, P0, R10, R21, R12 ;  /* 0x000000150a0c7225 */ /* 0x000fc8000780000c */
[----:B------:R-:W-:-:S04]  /*1f10*/  IMAD.HI.U32 R21, R11, R21, RZ ;  /* 0x000000150b157227 */ /* 0x000fc800078e00ff */
[----:B------:R-:W-:-:S05]  /*1f20*/  IMAD.HI.U32 R12, P1, R11, R19, R12 ;  /* 0x000000130b0c7227 */ /* 0x000fca000782000c */
[----:B------:R-:W-:Y:S01]  /*1f30*/  IADD3 R13, P2, PT, R17, R12, RZ ;  /* 0x0000000c110d7210 */ /* 0x000fe20007f5e0ff */
[----:B------:R-:W-:-:S04]  /*1f40*/  IMAD.X R12, R21, 0x1, R11, P0 ;  /* 0x00000001150c7824 */ /* 0x000fc800000e060b */
[----:B------:R-:W-:Y:S01]  /*1f50*/  IMAD.WIDE.U32 R10, R13, R8, RZ ;  /* 0x000000080d0a7225 */ /* 0x000fe200078e00ff */
[----:B------:R-:W-:-:S03]  /*1f60*/  IADD3.X R17, PT, PT, RZ, RZ, R12, P2, P1 ;  /* 0x000000ffff117210 */ /* 0x000fc600017e240c */
[----:B------:R-:W-:Y:S01]  /*1f70*/  IMAD R11, R13, UR4, R11 ;  /* 0x000000040d0b7c24 */ /* 0x000fe2000f8e020b */
[----:B------:R-:W-:-:S03]  /*1f80*/  IADD3 R19, P0, PT, RZ, -R10, RZ ;  /* 0x8000000aff137210 */ /* 0x000fc60007f1e0ff */
[----:B------:R-:W-:Y:S02]  /*1f90*/  IMAD R11, R17, R8, R11 ;  /* 0x00000008110b7224 */ /* 0x000fe400078e020b */
[----:B------:R-:W-:-:S03]  /*1fa0*/  IMAD.HI.U32 R12, R13, R19, RZ ;  /* 0x000000130d0c7227 */ /* 0x000fc600078e00ff */
[----:B------:R-:W-:-:S05]  /*1fb0*/  IADD3.X R10, PT, PT, RZ, ~R11, RZ, P0, !PT ;  /* 0x8000000bff0a7210 */ /* 0x000fca00007fe4ff */
[----:B------:R-:W-:-:S04]  /*1fc0*/  IMAD.WIDE.U32 R12, P0, R13, R10, R12 ;  /* 0x0000000a0d0c7225 */ /* 0x000fc8000780000c */
[C---:B------:R-:W-:Y:S02]  /*1fd0*/  IMAD R11, R17.reuse, R10, RZ ;  /* 0x0000000a110b7224 */ /* 0x040fe400078e02ff */
[----:B------:R-:W-:-:S04]  /*1fe0*/  IMAD.HI.U32 R12, P1, R17, R19, R12 ;  /* 0x00000013110c7227 */ /* 0x000fc8000782000c */
[----:B------:R-:W-:Y:S01]  /*1ff0*/  IMAD.HI.U32 R10, R17, R10, RZ ;  /* 0x0000000a110a7227 */ /* 0x000fe200078e00ff */
[----:B------:R-:W-:-:S03]  /*2000*/  IADD3 R12, P2, PT, R11, R12, RZ ;  /* 0x0000000c0b0c7210 */ /* 0x000fc60007f5e0ff */
[----:B------:R-:W-:Y:S02]  /*2010*/  IMAD.X R17, R10, 0x1, R17, P0 ;  /* 0x000000010a117824 */ /* 0x000fe400000e0611 */
[----:B------:R-:W-:-:S03]  /*2020*/  IMAD.HI.U32 R10, R12, R9, RZ ;  /* 0x000000090c0a7227 */ /* 0x000fc600078e00ff */
[----:B------:R-:W-:Y:S01]  /*2030*/  IADD3.X R16, PT, PT, RZ, RZ, R17, P2, P1 ;  /* 0x000000ffff107210 */ /* 0x000fe200017e2411 */
[----:B------:R-:W-:Y:S02]  /*2040*/  IMAD.MOV.U32 R11, RZ, RZ, RZ ;  /* 0x000000ffff0b7224 */ /* 0x000fe400078e00ff */
[----:B------:R-:W-:-:S04]  /*2050*/  IMAD.WIDE.U32 R10, R12, R15, R10 ;  /* 0x0000000f0c0a7225 */ /* 0x000fc800078e000a */
[C---:B------:R-:W-:Y:S02]  /*2060*/  IMAD R13, R16.reuse, R15, RZ ;  /* 0x0000000f100d7224 */ /* 0x040fe400078e02ff */
[----:B------:R-:W-:-:S04]  /*2070*/  IMAD.HI.U32 R10, P0, R16, R9, R10 ;  /* 0x00000009100a7227 */ /* 0x000fc8000780000a */
[----:B------:R-:W-:Y:S01]  /*2080*/  IMAD.HI.U32 R12, R16, R15, RZ ;  /* 0x0000000f100c7227 */ /* 0x000fe200078e00ff */
[----:B------:R-:W-:-:S03]  /*2090*/  IADD3 R13, P1, PT, R13, R10, RZ ;  /* 0x0000000a0d0d7210 */ /* 0x000fc60007f3e0ff */
[----:B------:R-:W-:Y:S02]  /*20a0*/  IMAD.X R12, RZ, RZ, R12, P0 ;  /* 0x000000ffff0c7224 */ /* 0x000fe400000e060c */
[----:B------:R-:W-:-:S04]  /*20b0*/  IMAD.WIDE.U32 R10, R13, R8, RZ ;  /* 0x000000080d0a7225 */ /* 0x000fc800078e00ff */
[----:B------:R-:W-:Y:S01]  /*20c0*/  IMAD.X R17, RZ, RZ, R12, P1 ;  /* 0x000000ffff117224 */ /* 0x000fe200008e060c */
[----:B------:R-:W-:Y:S01]  /*20d0*/  IADD3 R19, P1, PT, -R10, R9, RZ ;  /* 0x000000090a137210 */ /* 0x000fe20007f3e1ff */
[----:B------:R-:W-:-:S03]  /*20e0*/  IMAD R11, R13, UR4, R11 ;  /* 0x000000040d0b7c24 */ /* 0x000fc6000f8e020b */
[-C--:B------:R-:W-:Y:S01]  /*20f0*/  ISETP.GE.U32.AND P0, PT, R19, R8.reuse, PT ;  /* 0x000000081300720c */ /* 0x080fe20003f06070 */
[----:B------:R-:W-:-:S04]  /*2100*/  IMAD R10, R17, R8, R11 ;  /* 0x00000008110a7224 */ /* 0x000fc800078e020b */
[----:B------:R-:W-:Y:S01]  /*2110*/  IMAD.X R16, R15, 0x1, ~R10, P1 ;  /* 0x000000010f107824 */ /* 0x000fe200008e0e0a */
[----:B------:R-:W-:Y:S01]  /*2120*/  IADD3 R10, P2, PT, R13, 0x1, RZ ;  /* 0x000000010d0a7810 */ /* 0x000fe20007f5e0ff */
[----:B------:R-:W-:Y:S01]  /*2130*/  IMAD.MOV.U32 R15, RZ, RZ, 0x0 ;  /* 0x00000000ff0f7424 */ /* 0x000fe200078e00ff */
[-C--:B------:R-:W-:Y:S02]  /*2140*/  IADD3 R9, P1, PT, -R8, R19.reuse, RZ ;  /* 0x0000001308097210 */ /* 0x080fe40007f3e1ff */
[C---:B------:R-:W-:Y:S01]  /*2150*/  ISETP.GE.U32.AND.EX P0, PT, R16.reuse, UR4, PT, P0 ;  /* 0x0000000410007c0c */ /* 0x040fe2000bf06100 */
[----:B------:R-:W-:Y:S01]  /*2160*/  IMAD.X R12, RZ, RZ, R17, P2 ;  /* 0x000000ffff0c7224 */ /* 0x000fe200010e0611 */
[----:B------:R-:W-:Y:S02]  /*2170*/  IADD3.X R11, PT, PT, R16, ~UR4, RZ, P1, !PT ;  /* 0x80000004100b7c10 */ /* 0x000fe40008ffe4ff */
[----:B------:R-:W-:Y:S02]  /*2180*/  SEL R9, R9, R19, P0 ;  /* 0x0000001309097207 */ /* 0x000fe40000000000 */
[----:B------:R-:W-:-:S02]  /*2190*/  SEL R13, R10, R13, P0 ;  /* 0x0000000d0a0d7207 */ /* 0x000fc40000000000 */
[----:B------:R-:W-:Y:S02]  /*21a0*/  SEL R11, R11, R16, P0 ;  /* 0x000000100b0b7207 */ /* 0x000fe40000000000 */
[----:B------:R-:W-:Y:S02]  /*21b0*/  SEL R12, R12, R17, P0 ;  /* 0x000000110c0c7207 */ /* 0x000fe40000000000 */
[----:B------:R-:W-:Y:S02]  /*21c0*/  ISETP.GE.U32.AND P0, PT, R9, R8, PT ;  /* 0x000000080900720c */ /* 0x000fe40003f06070 */
[----:B------:R-:W-:Y:S02]  /*21d0*/  IADD3 R10, P2, PT, R13, 0x1, RZ ;  /* 0x000000010d0a7810 */ /* 0x000fe40007f5e0ff */
[----:B------:R-:W-:Y:S02]  /*21e0*/  ISETP.GE.U32.AND.EX P0, PT, R11, UR4, PT, P0 ;  /* 0x000000040b007c0c */ /* 0x000fe4000bf06100 */
[----:B------:R-:W-:Y:S01]  /*21f0*/  ISETP.NE.U32.AND P1, PT, R8, RZ, PT ;  /* 0x000000ff0800720c */ /* 0x000fe20003f25070 */
[----:B------:R-:W-:Y:S01]  /*2200*/  IMAD.X R11, RZ, RZ, R12, P2 ;  /* 0x000000ffff0b7224 */ /* 0x000fe200010e060c */
[----:B------:R-:W-:-:S02]  /*2210*/  SEL R10, R10, R13, P0 ;  /* 0x0000000d0a0a7207 */ /* 0x000fc40000000000 */
[----:B------:R-:W-:Y:S02]  /*2220*/  ISETP.NE.AND.EX P1, PT, RZ, UR4, PT, P1 ;  /* 0x00000004ff007c0c */ /* 0x000fe4000bf25310 */
[----:B------:R-:W-:Y:S02]  /*2230*/  SEL R11, R11, R12, P0 ;  /* 0x0000000c0b0b7207 */ /* 0x000fe40000000000 */
[----:B------:R-:W-:Y:S02]  /*2240*/  SEL R10, R10, 0xffffffff, P1 ;  /* 0xffffffff0a0a7807 */ /* 0x000fe40000800000 */
[----:B------:R-:W-:Y:S01]  /*2250*/  SEL R11, R11, 0xffffffff, P1 ;  /* 0xffffffff0b0b7807 */ /* 0x000fe20000800000 */
[----:B------:R-:W-:Y:S06]  /*2260*/  RET.REL.NODEC R14 `(_ZN3cub18CUB_300001_SM_10006detail9transform16transform_kernelINS2_10policy_hubILb0EN4cuda3std3__45tupleIJN6thrust24THRUST_300001_SM_1000_NS6detail15normal_iteratorINSA_10device_ptrIfEEEESF_EEEE10policy1000ElNS7_10multipliesIfEESF_JPfSL_EEEvT0_iT1_T2_DpNS2_10kernel_argIT3_EE) ;  /* 0xffffffdc0e647950 */ /* 0x000fec0003c3ffff */
.L_x_472:
        /* <DEDUP_REMOVED lines=9> */
.L_x_583:


//--------------------- .text._ZN3cub18CUB_300001_SM_10006detail9transform16transform_kernelINS2_10policy_hubILb0EN4cuda3std3__45tupleIJN6thrust24THRUST_300001_SM_1000_NS6detail15normal_iteratorINSA_10device_ptrIfEEEESF_EEEE10policy1000EiNS7_10multipliesIfEESF_JPfSL_EEEvT0_iT1_T2_DpNS2_10kernel_argIT3_EE --------------------------
	.section	.text._ZN3cub18CUB_300001_SM_10006detail9transform16transform_kernelINS2_10policy_hubILb0EN4cuda3std3__45tupleIJN6thrust24THRUST_300001_SM_1000_NS6detail15normal_iteratorINSA_10device_ptrIfEEEESF_EEEE10policy1000EiNS7_10multipliesIfEESF_JPfSL_EEEvT0_iT1_T2_DpNS2_10kernel_argIT3_EE,"ax",@progbits
	.align	128
        .global         _ZN3cub18CUB_300001_SM_10006detail9transform16transform_kernelINS2_10policy_hubILb0EN4cuda3std3__45tupleIJN6thrust24THRUST_300001_SM_1000_NS6detail15normal_iteratorINSA_10device_ptrIfEEEESF_EEEE10policy1000EiNS7_10multipliesIfEESF_JPfSL_EEEvT0_iT1_T2_DpNS2_10kernel_argIT3_EE
        .type           _ZN3cub18CUB_300001_SM_10006detail9transform16transform_kernelINS2_10policy_hubILb0EN4cuda3std3__45tupleIJN6thrust24THRUST_300001_SM_1000_NS6detail15normal_iteratorINSA_10device_ptrIfEEEESF_EEEE10policy1000EiNS7_10multipliesIfEESF_JPfSL_EEEvT0_iT1_T2_DpNS2_10kernel_argIT3_EE,@function
        .size           _ZN3cub18CUB_300001_SM_10006detail9transform16transform_kernelINS2_10policy_hubILb0EN4cuda3std3__45tupleIJN6thrust24THRUST_300001_SM_1000_NS6detail15normal_iteratorINSA_10device_ptrIfEEEESF_EEEE10policy1000EiNS7_10multipliesIfEESF_JPfSL_EEEvT0_iT1_T2_DpNS2_10kernel_argIT3_EE,(.L_x_584 - _ZN3cub18CUB_300001_SM_10006detail9transform16transform_kernelINS2_10policy_hubILb0EN4cuda3std3__45tupleIJN6thrust24THRUST_300001_SM_1000_NS6detail15normal_iteratorINSA_10device_ptrIfEEEESF_EEEE10policy1000EiNS7_10multipliesIfEESF_JPfSL_EEEvT0_iT1_T2_DpNS2_10kernel_argIT3_EE)
        .other          _ZN3cub18CUB_300001_SM_10006detail9transform16transform_kernelINS2_10policy_hubILb0EN4cuda3std3__45tupleIJN6thrust24THRUST_300001_SM_1000_NS6detail15normal_iteratorINSA_10device_ptrIfEEEESF_EEEE10policy1000EiNS7_10multipliesIfEESF_JPfSL_EEEvT0_iT1_T2_DpNS2_10kernel_argIT3_EE,@"STO_CUDA_ENTRY STV_DEFAULT"
_ZN3cub18CUB_300001_SM_10006detail9transform16transform_kernelINS2_10policy_hubILb0EN4cuda3std3__45tupleIJN6thrust24THRUST_300001_SM_1000_NS6detail15normal_iteratorINSA_10device_ptrIfEEEESF_EEEE10policy1000EiNS7_10multipliesIfEESF_JPfSL_EEEvT0_iT1_T2_DpNS2_10kernel_argIT3_EE:
.text._ZN3cub18CUB_300001_SM_10006detail9transform16transform_kernelINS2_10policy_hubILb0EN4cuda3std3__45tupleIJN6thrust24THRUST_300001_SM_1000_NS6detail15normal_iteratorINSA_10device_ptrIfEEEESF_EEEE10policy1000EiNS7_10multipliesIfEESF_JPfSL_EEEvT0_iT1_T2_DpNS2_10kernel_argIT3_EE:
[----:B------:R-:W-:Y:S08]  /*0000*/  LDC R1, c[0x0][0x37c] ;  /* 0x0000df00ff017b82 */ /* 0x000ff00000000800 */
[----:B------:R-:W1:Y:S01]  /*0010*/  S2UR UR5, SR_CTAID.X ;  /* 0x00000000000579c3 */ /* 0x000e620000002500 */
[----:B------:R-:W2:Y:S01]  /*0020*/  LDCU UR7, c[0x0][0x370] ;  /* 0x00006e00ff0777ac */ /* 0x000ea20008000800 */
[----:B------:R-:W3:Y:S01]  /*0030*/  LDCU.64 UR16, c[0x0][0x380] ;  /* 0x00007000ff1077ac */ /* 0x000ee20008000a00 */
[----:B------:R-:W4:Y:S01]  /*0040*/  LDCU.64 UR20, c[0x0][0x358] ;  /* 0x00006b00ff1477ac */ /* 0x000f220008000a00 */
[----:B---3--:R-:W-:-:S02]  /*0050*/  USHF.L.U32 UR24, UR17, 0x7, URZ ;  /* 0x0000000711187899 */ /* 0x008fc400080006ff */
[----:B-1----:R-:W-:Y:S02]  /*0060*/  UIADD3 UR4, UPT, UPT, UR5, 0x2, URZ ;  /* 0x0000000205047890 */ /* 0x002fe4000fffe0ff */
[----:B------:R-:W-:Y:S02]  /*0070*/  UIMAD UR22, UR24, UR5, URZ ;  /* 0x00000005181672a4 */ /* 0x000fe4000f8e02ff */
[----:B--2---:R-:W-:Y:S02]  /*0080*/  UISETP.GE.U32.AND UP0, UPT, UR4, UR7, UPT ;  /* 0x000000070400728c */ /* 0x004fe4000bf06070 */
[----:B------:R-:W-:Y:S02]  /*0090*/  UIADD3 UR6, UPT, UPT, -UR22, UR16, URZ ;  /* 0x0000001016067290 */ /* 0x000fe4000fffe1ff */
[----:B------:R-:W-:Y:S02]  /*00a0*/  UISETP.EQ.OR UP0, UPT, UR5, URZ, UP0 ;  /* 0x000000ff0500728c */ /* 0x000fe40008702670 */
[----:B------:R-:W-:-:S04]  /*00b0*/  UISETP.LT.AND UP1, UPT, UR24, UR6, UPT ;  /* 0x000000061800728c */ /* 0x000fc8000bf21270 */
[----:B------:R-:W-:-:S03]  /*00c0*/  USEL UR23, UR24, UR6, UP1 ;  /* 0x0000000618177287 */ /* 0x000fc60008800000 */
[----:B----4-:R-:W-:Y:S09]  /*00d0*/  BRA.U UP0, `(.L_x_473) ;  /* 0x0000000100dc7547 */ /* 0x010ff2000b800000 */
        /* <DEDUP_REMOVED lines=20> */
[----:B------:R-:W-:Y:S02]  /*0220*/  ULOP3.LUT UR13, UR13, 0xfffffff0, URZ, 0xc0, !UPT ;  /* 0xfffffff00d0d7892 */ /* 0x000fe4000f8ec0ff */
[----:B------:R-:W-:Y:S02]  /*0230*/  ULOP3.LUT UR12, UR12, 0xfffffff0, URZ, 0xc0, !UPT ;  /* 0xfffffff00c0c7892 */ /* 0x000fe4000f8ec0ff */
[----:B------:R-:W-:Y:S02]  /*0240*/  ULEA UR14, UR16, UR14, 0x18 ;  /* 0x0000000e100e7291 */ /* 0x000fe4000f8ec0ff */
[----:B------:R-:W-:Y:S01]  /*0250*/  USHF.R.U32.HI UR7, URZ, 0x4, UR13 ;  /* 0x00000004ff077899 */ /* 0x000fe2000801160d */
        /* <DEDUP_REMOVED lines=8> */
[----:B------:R-:W-:-:S02]  /*02e0*/  UIADD3 UR13, UPT, UPT, UR13, UR12, URZ ;  /* 0x0000000c0d0d7290 */ /* 0x000fc4000fffe0ff */
[----:B------:R-:W-:Y:S02]  /*02f0*/  ULEA UR16, UR17, UR14, 0x9 ;  /* 0x0000000e11107291 */ /* 0x000fe4000f8e48ff */
[----:B------:R-:W-:Y:S02]  /*0300*/  USHF.R.U32.HI UR12, URZ, 0x4, UR12 ;  /* 0x00000004ff0c7899 */ /* 0x000fe4000801160c */
[----:B----4-:R-:W-:Y:S01]  /*0310*/  UIMAD.WIDE UR4, UR22, 0x4, UR4 ;  /* 0x00000004160478a5 */ /* 0x010fe2000f8e0204 */
[----:B------:R-:W-:Y:S01]  /*0320*/  IMAD.U32 R0, RZ, RZ, UR13 ;  /* 0x0000000dff007e24 */ /* 0x000fe2000f8e00ff */
[----:B------:R-:W-:Y:S02]  /*0330*/  UPRMT UR7, UR7, 0x5410, URZ ;  /* 0x0000541007077896 */ /* 0x000fe400080000ff */
[----:B--2---:R-:W-:Y:S02]  /*0340*/  UIMAD.WIDE UR8, UR22, 0x4, UR8 ;  /* 0x00000004160878a5 */ /* 0x004fe4000f8e0208 */
[----:B------:R-:W-:-:S02]  /*0350*/  UIADD3 UR18, UPT, UPT, UR16, 0x80, URZ ;  /* 0x0000008010127890 */ /* 0x000fc4000fffe0ff */
[----:B------:R-:W-:Y:S01]  /*0360*/  UPRMT UR12, UR12, 0x5410, URZ ;  /* 0x000054100c0c7896 */ /* 0x000fe200080000ff */
[----:B------:R-:W-:Y:S02]  /*0370*/  UMOV UR19, UR15 ;  /* 0x0000000f00137c82 */ /* 0x000fe40008000000 */
[----:B---3--:R1:W-:Y:S06]  /*0380*/  UBLKCP.S.G [UR14], [UR4], UR7 ;  /* 0x0000000e040073ba */ /* 0x0083ec0008000207 */
[----:B------:R1:W-:Y:S01]  /*0390*/  UBLKCP.S.G [UR18], [UR8], UR12 ;  /* 0x00000012080073ba */ /* 0x0003e2000800020c */
[----:B------:R1:W-:Y:S01]  /*03a0*/  SYNCS.ARRIVE.TRANS64 RZ, [UR15], R0 ;  /* 0x00000000ffff79a7 */ /* 0x0003e2000800000f */
[----:B------:R-:W-:Y:S01]  /*03b0*/  NOP ;  /* 0x0000000000007918 */ /* 0x000fe20000000000 */
.L_x_475:
[----:B-1----:R-:W-:Y:S05]  /*03c0*/  BSYNC.RECONVERGENT B0 ;  /* 0x0000000000007941 */ /* 0x002fea0003800200 */
.L_x_474:
[----:B------:R-:W1:Y:S08]  /*03d0*/  S2UR UR5, SR_CgaCtaId ;  /* 0x00000000000579c3 */ /* 0x000e700000008800 */
[----:B------:R-:W-:Y:S01]  /*03e0*/  BAR.SYNC.DEFER_BLOCKING 0x0 ;  /* 0x0000000000007b1d */ /* 0x000fe20000010000 */
[----:B------:R-:W-:-:S05]  /*03f0*/  SHF.L.U32 R0, RZ, 0x1f, RZ ;  /* 0x0000001fff007819 */ /* 0x000fca00000006ff */
[----:B------:R-:W-:Y:S02]  /*0400*/  UMOV UR4, 0x400 ;  /* 0x0000040000047882 */ /* 0x000fe40000000000 */
[----:B-1----:R-:W-:-:S12]  /*0410*/  ULEA UR4, UR5, UR4, 0x18 ;  /* 0x0000000405047291 */ /* 0x002fd8000f8ec0ff */
.L_x_476:
[----:B------:R-:W1:Y:S02]  /*0420*/  SYNCS.PHASECHK.TRANS64.TRYWAIT P0, [UR4], R0 ;  /* 0x00000000ff0075a7 */ /* 0x000e640008001104 */
[----:B-1----:R-:W-:Y:S05]  /*0430*/  @!P0 BRA `(.L_x_476) ;  /* 0xfffffffc00f88947 */ /* 0x002fea000383ffff */
[----:B------:R-:W-:Y:S05]  /*0440*/  BRA `(.L_x_477) ;  /* 0x0000001400687947 */ /* 0x000fea0003800000 */
.L_x_473:
[----:B------:R-:W1:Y:S01]  /*0450*/  S2R R2, SR_TID.Y ;  /* 0x0000000000027919 */ /* 0x000e620000002200 */
[----:B------:R-:W2:Y:S01]  /*0460*/  LDCU UR10, c[0x0][0x360] ;  /* 0x00006c00ff0a77ac */ /* 0x000ea20008000800 */
[----:B------:R-:W-:Y:S01]  /*0470*/  BSSY.RECONVERGENT B0, `(.L_x_478) ;  /* 0x00000b1000007945 */ /* 0x000fe20003800200 */
[----:B------:R-:W1:Y:S01]  /*0480*/  S2R R3, SR_TID.Z ;  /* 0x0000000000037919 */ /* 0x000e620000002300 */
[----:B------:R-:W2:Y:S01]  /*0490*/  LDCU UR11, c[0x0][0x364] ;  /* 0x00006c80ff0b77ac */ /* 0x000ea20008000800 */
[----:B------:R-:W3:Y:S01]  /*04a0*/  LDC R0, c[0x0][0x368] ;  /* 0x0000da00ff007b82 */ /* 0x000ee20000000800 */
[----:B------:R-:W4:Y:S01]  /*04b0*/  S2R R5, SR_TID.X ;  /* 0x0000000000057919 */ /* 0x000f220000002100 */
[----:B------:R-:W-:Y:S02]  /*04c0*/  USHF.L.U32 UR4, UR23, 0x2, URZ ;  /* 0x0000000217047899 */ /* 0x000fe400080006ff */
[----:B------:R-:W-:Y:S02]  /*04d0*/  USHF.R.S32.HI UR12, URZ, 0x1f, UR22 ;  /* 0x0000001fff0c7899 */ /* 0x000fe40008011416 */
[----:B------:R-:W-:-:S04]  /*04e0*/  USHF.R.S32.HI UR5, URZ, 0x1f, UR4 ;  /* 0x0000001fff057899 */ /* 0x000fc80008011404 */
[----:B------:R-:W-:Y:S02]  /*04f0*/  USHF.R.U32.HI UR13, URZ, 0x2, UR5 ;  /* 0x00000002ff0d7899 */ /* 0x000fe40008011605 */
[----:B------:R-:W-:Y:S02]  /*0500*/  USHF.R.U64 UR7, UR4, 0x2, UR5 ;  /* 0x0000000204077899 */ /* 0x000fe40008001205 */
[----:B--2---:R-:W-:Y:S02]  /*0510*/  UIMAD UR4, UR10, UR11, URZ ;  /* 0x0000000b0a0472a4 */ /* 0x004fe4000f8e02ff */
[----:B-1----:R-:W-:Y:S02]  /*0520*/  IMAD R2, R3, UR11, R2 ;  /* 0x0000000b03027c24 */ /* 0x002fe4000f8e0202 */
[----:B------:R-:W-:Y:S02]  /*0530*/  IMAD.U32 R3, RZ, RZ, UR13 ;  /* 0x0000000dff037e24 */ /* 0x000fe4000f8e00ff */
[----:B----4-:R-:W-:-:S02]  /*0540*/  IMAD R2, R2, UR10, R5 ;  /* 0x0000000a02027c24 */ /* 0x010fc4000f8e0205 */
[----:B---3--:R-:W-:Y:S01]  /*0550*/  IMAD R5, R0, UR4, RZ ;  /* 0x0000000400057c24 */ /* 0x008fe2000f8e02ff */
[----:B------:R-:W-:Y:S02]  /*0560*/  UMOV UR4, URZ ;  /* 0x000000ff00047c82 */ /* 0x000fe40008000000 */
[----:B------:R-:W-:-:S04]  /*0570*/  ISETP.LT.U32.AND P0, PT, R2, UR7, PT ;  /* 0x0000000702007c0c */ /* 0x000fc8000bf01070 */
[----:B------:R-:W-:Y:S01]  /*0580*/  ISETP.GT.U32.AND.EX P0, PT, R3, RZ, PT, P0 ;  /* 0x000000ff0300720c */ /* 0x000fe20003f04100 */
[----:B------:R-:W-:-:S12]  /*0590*/  IMAD.MOV.U32 R3, RZ, RZ, RZ ;  /* 0x000000ffff037224 */ /* 0x000fd800078e00ff */
[----:B------:R-:W-:Y:S05]  /*05a0*/  @!P0 BRA `(.L_x_479) ;  /* 0x0000000800748947 */ /* 0x000fea0003800000 */
[----:B------:R-:W-:Y:S01]  /*05b0*/  IMAD.IADD R7, R5, 0x1, R2 ;  /* 0x0000000105077824 */ /* 0x000fe200078e0202 */
[----:B------:R-:W-:Y:S01]  /*05c0*/  MOV R6, UR7 ;  /* 0x0000000700067c02 */ /* 0x000fe20008000f00 */
[----:B------:R-:W-:Y:S01]  /*05d0*/  IMAD.U32 R4, RZ, RZ, UR13 ;  /* 0x0000000dff047e24 */ /* 0x000fe2000f8e00ff */
[----:B------:R-:W-:Y:S01]  /*05e0*/  BSSY.RECONVERGENT B1, `(.L_x_480) ;  /* 0x0000029000017945 */ /* 0x000fe20003800200 */
[----:B------:R-:W-:Y:S01]  /*05f0*/  IMAD.U32 R8, RZ, RZ, UR13 ;  /* 0x0000000dff087e24 */ /* 0x000fe2000f8e00ff */
[C---:B------:R-:W-:Y:S01]  /*0600*/  ISETP.LT.U32.AND P1, PT, R7.reuse, UR7, PT ;  /* 0x0000000707007c0c */ /* 0x040fe2000bf21070 */
[----:B------:R-:W-:Y:S01]  /*0610*/  IMAD.MOV.U32 R9, RZ, RZ, -0x1 ;  /* 0xffffffffff097424 */ /* 0x000fe200078e00ff */
[----:B------:R-:W-:Y:S02]  /*0620*/  ISETP.LT.U32.AND P0, PT, R7, UR7, PT ;  /* 0x0000000707007c0c */ /* 0x000fe4000bf01070 */
[----:B------:R-:W-:Y:S02]  /*0630*/  ISETP.GT.U32.AND.EX P1, PT, R4, RZ, PT, P1 ;  /* 0x000000ff0400720c */ /* 0x000fe40003f24110 */
[----:B------:R-:W-:Y:S01]  /*0640*/  ISETP.GT.U32.AND.EX P0, PT, R8, RZ, PT, P0 ;  /* 0x000000ff0800720c */ /* 0x000fe20003f04100 */
[----:B------:R-:W-:Y:S01]  /*0650*/  IMAD.U32 R8, RZ, RZ, UR13 ;  /* 0x0000000dff087e24 */ /* 0x000fe2000f8e00ff */
[----:B------:R-:W-:-:S02]  /*0660*/  SEL R6, R6, R7, P1 ;  /* 0x0000000706067207 */ /* 0x000fc40000800000 */
[----:B------:R-:W-:Y:S02]  /*0670*/  SEL R4, RZ, 0x1, !P0 ;  /* 0x00000001ff047807 */ /* 0x000fe40004000000 */
        /* <DEDUP_REMOVED lines=13> */
[----:B------:R-:W-:-:S04]  /*0750*/  IMAD.HI.U32 R7, R7, R9, R6 ;  /* 0x0000000907077227 */ /* 0x000fc800078e0006 */
[----:B------:R-:W-:Y:S02]  /*0760*/  IMAD.MOV.U32 R9, RZ, RZ, RZ ;  /* 0x000000ffff097224 */ /* 0x000fe400078e00ff */
[----:B------:R-:W-:-:S04]  /*0770*/  IMAD.HI.U32 R7, R7, R12, RZ ;  /* 0x0000000c07077227 */ /* 0x000fc800078e00ff */
[----:B------:R-:W-:-:S04]  /*0780*/  IMAD.MOV R10, RZ, RZ, -R7 ;  /* 0x000000ffff0a7224 */ /* 0x000fc800078e0a07 */
[----:B------:R-:W-:-:S05]  /*0790*/  IMAD R10, R5, R10, R12 ;  /* 0x0000000a050a7224 */ /* 0x000fca00078e020c */
[----:B------:R-:W-:-:S13]  /*07a0*/  ISETP.GE.U32.AND P0, PT, R10, R5, PT ;  /* 0x000000050a00720c */ /* 0x000fda0003f06070 */
[----:B------:R-:W-:Y:S01]  /*07b0*/  @P0 IADD3 R10, PT, PT, -R5, R10, RZ ;  /* 0x0000000a050a0210 */ /* 0x000fe20007ffe1ff */
[----:B------:R-:W-:-:S03]  /*07c0*/  @P0 VIADD R7, R7, 0x1 ;  /* 0x0000000107070836 */ /* 0x000fc60000000000 */
[----:B------:R-:W-:-:S13]  /*07d0*/  ISETP.GE.U32.AND P1, PT, R10, R5, PT ;  /* 0x000000050a00720c */ /* 0x000fda0003f26070 */
[----:B------:R-:W-:Y:S01]  /*07e0*/  @P1 VIADD R7, R7, 0x1 ;  /* 0x0000000107071836 */ /* 0x000fe20000000000 */
[----:B------:R-:W-:-:S05]  /*07f0*/  @!P2 LOP3.LUT R7, RZ, R5, RZ, 0x33, !PT ;  /* 0x00000005ff07a212 */ /* 0x000fca00078e33ff */
[----:B------:R-:W-:Y:S01]  /*0800*/  IMAD.MOV.U32 R8, RZ, RZ, R7 ;  /* 0x000000ffff087224 */ /* 0x000fe200078e0007 */
[----:B------:R-:W-:Y:S06]  /*0810*/  BRA `(.L_x_482) ;  /* 0x0000000000147947 */ /* 0x000fec0003800000 */
.L_x_481:
[----:B------:R-:W-:Y:S01]  /*0820*/  IMAD.MOV.U32 R9, RZ, RZ, R12 ;  /* 0x000000ffff097224 */ /* 0x000fe200078e000c */
[----:B------:R-:W-:-:S07]  /*0830*/  MOV R8, 0x850 ;  /* 0x0000085000087802 */ /* 0x000fce0000000f00 */
[----:B------:R-:W-:Y:S05]  /*0840*/  CALL.REL.NOINC `($__internal_1_$__cuda_sm20_div_u64) ;  /* 0x0000001400747944 */ /* 0x000fea0003c00000 */
[----:B------:R-:W-:Y:S01]  /*0850*/  IMAD.MOV.U32 R8, RZ, RZ, R6 ;  /* 0x000000ffff087224 */ /* 0x000fe200078e0006 */
[----:B------:R-:W-:-:S07]  /*0860*/  MOV R9, R7 ;  /* 0x0000000700097202 */ /* 0x000fce0000000f00 */
.L_x_482:
[----:B------:R-:W-:Y:S05]  /*0870*/  BSYNC.RECONVERGENT B1 ;  /* 0x0000000000017941 */ /* 0x000fea0003800200 */
.L_x_480:
[----:B------:R-:W-:Y:S01]  /*0880*/  IADD3 R12, P0, PT, R8, R4, RZ ;  /* 0x00000004080c7210 */ /* 0x000fe20007f1e0ff */
[----:B------:R-:W1:Y:S01]  /*0890*/  LDC R6, c[0x0][0x3a0] ;  /* 0x0000e800ff067b82 */ /* 0x000e620000000800 */
[----:B------:R-:W-:Y:S01]  /*08a0*/  BSSY.RECONVERGENT B1, `(.L_x_483) ;  /* 0x0000030000017945 */ /* 0x000fe20003800200 */
[----:B------:R-:W-:Y:S01]  /*08b0*/  IMAD.MOV.U32 R27, RZ, RZ, R2 ;  /* 0x000000ffff1b7224 */ /* 0x000fe200078e0002 */
[C---:B------:R-:W-:Y:S01]  /*08c0*/  LOP3.LUT R4, R12.reuse, 0x3, RZ, 0xc0, !PT ;  /* 0x000000030c047812 */ /* 0x040fe200078ec0ff */
[----:B------:R-:W-:Y:S01]  /*08d0*/  IMAD.X R8, RZ, RZ, R9, P0 ;  /* 0x000000ffff087224 */ /* 0x000fe200000e0609 */
[----:B------:R-:W-:Y:S02]  /*08e0*/  ISETP.GE.U32.AND P0, PT, R12, 0x3, PT ;  /* 0x000000030c00780c */ /* 0x000fe40003f06070 */
[----:B------:R-:W-:Y:S01]  /*08f0*/  ISETP.NE.U32.AND P1, PT, R4, 0x3, PT ;  /* 0x000000030400780c */ /* 0x000fe20003f25070 */
[----:B------:R-:W-:Y:S01]  /*0900*/  IMAD.MOV.U32 R4, RZ, RZ, R3 ;  /* 0x000000ffff047224 */ /* 0x000fe200078e0003 */
[----:B------:R-:W-:-:S02]  /*0910*/  ISETP.GE.U32.AND.EX P0, PT, R8, RZ, PT, P0 ;  /* 0x000000ff0800720c */ /* 0x000fc40003f06100 */
[----:B------:R-:W-:Y:S02]  /*0920*/  ISETP.NE.AND.EX P1, PT, RZ, RZ, PT, P1 ;  /* 0x000000ffff00720c */ /* 0x000fe40003f25310 */
[----:B-1----:R-:W-:-:S11]  /*0930*/  SHF.R.S32.HI R11, RZ, 0x1f, R6 ;  /* 0x0000001fff0b7819 */ /* 0x002fd60000011406 */
[----:B------:R-:W-:Y:S05]  /*0940*/  @!P1 BRA `(.L_x_484) ;  /* 0x0000000000949947 */ /* 0x000fea0003800000 */
[----:B------:R-:W1:Y:S01]  /*0950*/  S2UR UR8, SR_CgaCtaId ;  /* 0x00000000000879c3 */ /* 0x000e620000008800 */
[----:B------:R-:W2:Y:S01]  /*0960*/  LDCU.64 UR14, c[0x0][0x398] ;  /* 0x00007300ff0e77ac */ /* 0x000ea20008000a00 */
[----:B------:R-:W-:Y:S02]  /*0970*/  VIADD R12, R12, 0x1 ;  /* 0x000000010c0c7836 */ /* 0x000fe40000000000 */
[----:B------:R-:W-:Y:S01]  /*0980*/  IMAD R8, R0, UR11, RZ ;  /* 0x0000000b00087c24 */ /* 0x000fe2000f8e02ff */
[----:B------:R-:W-:Y:S01]  /*0990*/  USHF.L.U32 UR5, UR22, 0x2, URZ ;  /* 0x0000000216057899 */ /* 0x000fe200080006ff */
[----:B------:R-:W-:Y:S01]  /*09a0*/  IMAD.MOV.U32 R27, RZ, RZ, R2 ;  /* 0x000000ffff1b7224 */ /* 0x000fe200078e0002 */
[----:B------:R-:W-:Y:S01]  /*09b0*/  USHF.L.U64.HI UR9, UR22, 0x2, UR12 ;  /* 0x0000000216097899 */ /* 0x000fe2000801020c */
[----:B------:R-:W-:Y:S01]  /*09c0*/  LOP3.LUT R12, R12, 0x3, RZ, 0xc0, !PT ;  /* 0x000000030c0c7812 */ /* 0x000fe200078ec0ff */
[----:B------:R-:W-:Y:S02]  /*09d0*/  IMAD R10, R8, UR10, RZ ;  /* 0x0000000a080a7c24 */ /* 0x000fe4000f8e02ff */
[----:B------:R-:W-:Y:S01]  /*09e0*/  LEA R7, P1, R2, UR5, 0x2 ;  /* 0x0000000502077c11 */ /* 0x000fe2000f8210ff */
[----:B------:R-:W-:-:S02]  /*09f0*/  UMOV UR5, 0x400 ;  /* 0x0000040000057882 */ /* 0x000fc40000000000 */
[----:B------:R-:W-:Y:S01]  /*0a00*/  UIADD3 UR5, UPT, UPT, UR5, 0x80, URZ ;  /* 0x0000008005057890 */ /* 0x000fe2000fffe0ff */
[----:B------:R-:W-:Y:S02]  /*0a10*/  LEA.HI.X R4, R2, UR9, R3, 0x2, P1 ;  /* 0x0000000902047c11 */ /* 0x000fe400088f1403 */
[----:B------:R-:W-:Y:S02]  /*0a20*/  IADD3 R12, P1, PT, RZ, -R12, RZ ;  /* 0x8000000cff0c7210 */ /* 0x000fe40007f3e0ff */
[----:B--2---:R-:W-:-:S03]  /*0a30*/  IADD3 R14, P2, P3, R7, UR14, R6 ;  /* 0x0000000e070e7c10 */ /* 0x004fc6000fb5e006 */
[----:B------:R-:W-:Y:S01]  /*0a40*/  IMAD.X R13, RZ, RZ, -0x1, P1 ;  /* 0xffffffffff0d7424 */ /* 0x000fe200008e06ff */
[----:B------:R-:W-:Y:S01]  /*0a50*/  IADD3.X R15, PT, PT, R4, UR15, R11, P2, P3 ;  /* 0x0000000f040f7c10 */ /* 0x000fe200097e640b */
[----:B-1----:R-:W-:Y:S01]  /*0a60*/  ULEA UR5, UR8, UR5, 0x18 ;  /* 0x0000000508057291 */ /* 0x002fe2000f8ec0ff */
[----:B------:R-:W-:-:S05]  /*0a70*/  MOV R4, R3 ;  /* 0x0000000300047202 */ /* 0x000fca0000000f00 */
[----:B------:R-:W-:-:S04]  /*0a80*/  VIADD R7, R6, UR5 ;  /* 0x0000000506077c36 */ /* 0x000fc80008000000 */
[----:B------:R-:W-:-:S07]  /*0a90*/  IMAD R7, R2, 0x4, R7 ;  /* 0x0000000402077824 */ /* 0x000fce00078e0207 */
.L_x_485:
        /* <DEDUP_REMOVED lines=13> */
[----:B------:R-:W-:-:S02]  /*0b70*/  ISETP.NE.AND.EX P1, PT, R13, RZ, PT, P1 ;  /* 0x000000ff0d00720c */ /* 0x000fc40003f25310 */
[----:B-1----:R-:W-:-:S11]  /*0b80*/  LEA R7, R10, R7, 0x2 ;  /* 0x000000070a077211 */ /* 0x002fd600078e10ff */
[----:B------:R-:W-:Y:S05]  /*0b90*/  @P1 BRA `(.L_x_485) ;  /* 0xfffffffc00c01947 */ /* 0x000fea000383ffff */
.L_x_484:
[----:B------:R-:W-:Y:S05]  /*0ba0*/  BSYNC.RECONVERGENT B1 ;  /* 0x0000000000017941 */ /* 0x000fea0003800200 */
.L_x_483:
[----:B------:R-:W-:Y:S05]  /*0bb0*/  @!P0 BRA `(.L_x_479) ;  /* 0x0000000000f08947 */ /* 0x000fea0003800000 */
[----:B------:R-:W1:Y:S01]  /*0bc0*/  LDCU.64 UR14, c[0x0][0x398] ;  /* 0x00007300ff0e77ac */ /* 0x000e620008000a00 */
[----:B------:R-:W2:Y:S01]  /*0bd0*/  S2UR UR9, SR_CgaCtaId ;  /* 0x00000000000979c3 */ /* 0x000ea20000008800 */
[----:B------:R-:W-:Y:S01]  /*0be0*/  IMAD.SHL.U32 R9, R5, 0x4, RZ ;  /* 0x0000000405097824 */ /* 0x000fe200078e00ff */
[----:B------:R-:W-:Y:S01]  /*0bf0*/  UMOV UR8, 0x400 ;  /* 0x0000040000087882 */ /* 0x000fe20000000000 */
[----:B------:R-:W-:Y:S01]  /*0c00*/  IMAD R21, R0, UR11, RZ ;  /* 0x0000000b00157c24 */ /* 0x000fe2000f8e02ff */
[----:B------:R-:W-:Y:S01]  /*0c10*/  UIADD3 UR8, UPT, UPT, UR8, 0x80, URZ ;  /* 0x0000008008087890 */ /* 0x000fe2000fffe0ff */
[----:B------:R-:W-:Y:S02]  /*0c20*/  UMOV UR5, URZ ;  /* 0x000000ff00057c82 */ /* 0x000fe40008000000 */
[----:B------:R-:W-:Y:S01]  /*0c30*/  IMAD R21, R21, UR10, RZ ;  /* 0x0000000a15157c24 */ /* 0x000fe2000f8e02ff */
[----:B-1----:R-:W-:Y:S01]  /*0c40*/  IADD3 R25, P0, PT, R6, UR14, RZ ;  /* 0x0000000e06197c10 */ /* 0x002fe2000ff1e0ff */
[----:B------:R-:W-:-:S03]  /*0c50*/  USHF.L.U64.HI UR14, UR22, 0x2, UR12 ;  /* 0x00000002160e7899 */ /* 0x000fc6000801020c */
[----:B------:R-:W-:Y:S01]  /*0c60*/  IADD3.X R7, PT, PT, R11, UR15, RZ, P0, !PT ;  /* 0x0000000f0b077c10 */ /* 0x000fe200087fe4ff */
[----:B------:R-:W-:Y:S02]  /*0c70*/  USHF.L.U32 UR15, UR22, 0x2, URZ ;  /* 0x00000002160f7899 */ /* 0x000fe400080006ff */
[C---:B------:R-:W-:Y:S01]  /*0c80*/  IADD3 R8, P0, PT, R27.reuse, UR22, RZ ;  /* 0x000000161b087c10 */ /* 0x040fe2000ff1e0ff */
[----:B--2---:R-:W-:Y:S01]  /*0c90*/  ULEA UR8, UR9, UR8, 0x18 ;  /* 0x0000000809087291 */ /* 0x004fe2000f8ec0ff */
[----:B------:R-:W-:Y:S02]  /*0ca0*/  SHF.R.U32.HI R11, RZ, 0x1e, R5 ;  /* 0x0000001eff0b7819 */ /* 0x000fe40000011605 */
[----:B------:R-:W-:Y:S01]  /*0cb0*/  IADD3.X R15, PT, PT, R4, UR12, RZ, P0, !PT ;  /* 0x0000000c040f7c10 */ /* 0x000fe200087fe4ff */
[----:B------:R-:W-:Y:S01]  /*0cc0*/  IMAD.SHL.U32 R14, R8, 0x4, RZ ;  /* 0x00000004080e7824 */ /* 0x000fe200078e00ff */
[----:B------:R-:W-:Y:S01]  /*0cd0*/  LEA R10, P0, R27, UR15, 0x2 ;  /* 0x0000000f1b0a7c11 */ /* 0x000fe2000f8010ff */
[----:B------:R-:W-:Y:S01]  /*0ce0*/  VIADD R6, R6, UR8 ;  /* 0x0000000806067c36 */ /* 0x000fe20008000000 */
[----:B------:R-:W-:-:S02]  /*0cf0*/  SHF.L.U64.HI R15, R8, 0x2, R15 ;  /* 0x00000002080f7819 */ /* 0x000fc4000001020f */
[C---:B------:R-:W-:Y:S01]  /*0d00*/  LEA.HI.X R12, R27.reuse, UR14, R4, 0x2, P0 ;  /* 0x0000000e1b0c7c11 */ /* 0x040fe200080f1404 */
[----:B------:R-:W-:Y:S01]  /*0d10*/  IMAD R8, R27, 0x4, R6 ;  /* 0x000000041b087824 */ /* 0x000fe200078e0206 */
[-C--:B------:R-:W-:Y:S01]  /*0d20*/  IADD3 R20, P1, PT, R9, R10.reuse, RZ ;  /* 0x0000000a09147210 */ /* 0x080fe20007f3e0ff */
[C---:B------:R-:W-:Y:S01]  /*0d30*/  IMAD.WIDE.U32 R14, R5.reuse, 0xc, R14 ;  /* 0x0000000c050e7825 */ /* 0x040fe200078e000e */
[----:B------:R-:W-:Y:S02]  /*0d40*/  LEA R13, P0, R5, R10, 0x3 ;  /* 0x0000000a050d7211 */ /* 0x000fe400078018ff */
[----:B------:R-:W-:Y:S01]  /*0d50*/  LEA R22, R21, R8, 0x2 ;  /* 0x0000000815167211 */ /* 0x000fe200078e10ff */
[----:B------:R-:W-:Y:S01]  /*0d60*/  IMAD.X R26, R11, 0x1, R12, P1 ;  /* 0x000000010b1a7824 */ /* 0x000fe200008e060c */
[----:B------:R-:W-:Y:S01]  /*0d70*/  LEA.HI.X R24, R5, R12, RZ, 0x3, P0 ;  /* 0x0000000c05187211 */ /* 0x000fe200000f1cff */
[----:B------:R-:W-:Y:S02]  /*0d80*/  VIADD R28, R15, UR5 ;  /* 0x000000050f1c7c36 */ /* 0x000fe40008000000 */
[----:B------:R-:W-:-:S02]  /*0d90*/  IMAD R23, R21, 0x8, R8 ;  /* 0x0000000815177824 */ /* 0x000fc400078e0208 */
[----:B------:R-:W-:-:S07]  /*0da0*/  IMAD R6, R21, 0xc, R8 ;  /* 0x0000000c15067824 */ /* 0x000fce00078e0208 */
.L_x_486:
[----:B------:R-:W-:-:S05]  /*0db0*/  IADD3 R18, P0, PT, R25, R10, RZ ;  /* 0x0000000a19127210 */ /* 0x000fca0007f1e0ff */
[----:B------:R-:W-:Y:S01]  /*0dc0*/  IMAD.X R19, R7, 0x1, R12, P0 ;  /* 0x0000000107137824 */ /* 0x000fe200000e060c */
[----:B------:R-:W-:-:S04]  /*0dd0*/  IADD3 R16, P0, PT, R25, R20, RZ ;  /* 0x0000001419107210 */ /* 0x000fc80007f1e0ff */
[----:B------:R-:W-:Y:S01]  /*0de0*/  @!PT LDS RZ, [RZ] ;  /* 0x00000000fffff984 */ /* 0x000fe20000000800 */
[----:B------:R-:W-:Y:S01]  /*0df0*/  @!PT LDS RZ, [RZ] ;  /* 0x00000000fffff984 */ /* 0x000fe20000000800 */
[----:B------:R-:W-:Y:S01]  /*0e00*/  @!PT LDS RZ, [RZ] ;  /* 0x00000000fffff984 */ /* 0x000fe20000000800 */
[----:B------:R1:W-:Y:S01]  /*0e10*/  LDGSTS.E [R8], desc[UR20][R18.64] ;  /* 0x0000000012087fae */ /* 0x0003e2000b9a1014 */
[----:B------:R-:W-:-:S05]  /*0e20*/  IMAD.X R17, R7, 0x1, R26, P0 ;  /* 0x0000000107117824 */ /* 0x000fca00000e061a */
[----:B------:R2:W-:Y:S01]  /*0e30*/  LDGSTS.E [R22], desc[UR20][R16.64] ;  /* 0x0000000010167fae */ /* 0x0005e2000b9a1014 */
[----:B-1----:R-:W-:Y:S01]  /*0e40*/  IMAD R8, R21, 0x10, R8 ;  /* 0x0000001015087824 */ /* 0x002fe200078e0208 */
[----:B--2---:R-:W-:Y:S01]  /*0e50*/  IADD3 R16, P0, PT, R25, R13, RZ ;  /* 0x0000000d19107210 */ /* 0x004fe20007f1e0ff */
[----:B------:R-:W-:-:S04]  /*0e60*/  IMAD R22, R21, 0x10, R22 ;  /* 0x0000001015167824 */ /* 0x000fc800078e0216 */
[----:B------:R-:W-:Y:S01]  /*0e70*/  IMAD.X R17, R7, 0x1, R24, P0 ;  /* 0x0000000107117824 */ /* 0x000fe200000e0618 */
[----:B------:R-:W-:-:S04]  /*0e80*/  IADD3 R18, P0, PT, R25, R14, RZ ;  /* 0x0000000e19127210 */ /* 0x000fc80007f1e0ff */
[----:B------:R1:W-:Y:S01]  /*0e90*/  LDGSTS.E [R23], desc[UR20][R16.64] ;  /* 0x0000000010177fae */ /* 0x0003e2000b9a1014 */
[----:B------:R-:W-:Y:S01]  /*0ea0*/  IMAD.X R19, R7, 0x1, R28, P0 ;  /* 0x0000000107137824 */ /* 0x000fe200000e061c */
[----:B------:R-:W-:-:S04]  /*0eb0*/  IADD3 R27, P0, PT, R9, R27, RZ ;  /* 0x0000001b091b7210 */ /* 0x000fc80007f1e0ff */
[----:B------:R2:W-:Y:S01]  /*0ec0*/  LDGSTS.E [R6], desc[UR20][R18.64] ;  /* 0x0000000012067fae */ /* 0x0005e2000b9a1014 */
[----:B------:R-:W-:Y:S01]  /*0ed0*/  IMAD.X R4, R11, 0x1, R4, P0 ;  /* 0x000000010b047824 */ /* 0x000fe200000e0604 */
[----:B------:R-:W-:-:S04]  /*0ee0*/  ISETP.GE.U32.AND P0, PT, R27, UR7, PT ;  /* 0x000000071b007c0c */ /* 0x000fc8000bf06070 */
[----:B------:R-:W-:Y:S01]  /*0ef0*/  ISETP.GE.U32.AND.EX P0, PT, R4, UR13, PT, P0 ;  /* 0x0000000d04007c0c */ /* 0x000fe2000bf06100 */
[----:B-1----:R-:W-:Y:S01]  /*0f00*/  IMAD.MOV.U32 R16, RZ, RZ, R25 ;  /* 0x000000ffff107224 */ /* 0x002fe200078e0019 */
[----:B------:R-:W-:Y:S02]  /*0f10*/  MOV R17, R7 ;  /* 0x0000000700117202 */ /* 0x000fe40000000f00 */
[C---:B------:R-:W-:Y:S01]  /*0f20*/  LEA R23, R21.reuse, R23, 0x4 ;  /* 0x0000001715177211 */ /* 0x040fe200078e20ff */
[----:B--2---:R-:W-:Y:S02]  /*0f30*/  IMAD R6, R21, 0x10, R6 ;  /* 0x0000001015067824 */ /* 0x004fe400078e0206 */
[----:B------:R-:W-:-:S04]  /*0f40*/  IMAD.WIDE.U32 R16, R5, 0x10, R16 ;  /* 0x0000001005107825 */ /* 0x000fc800078e0010 */
[----:B------:R-:W-:Y:S02]  /*0f50*/  IMAD.MOV.U32 R25, RZ, RZ, R16 ;  /* 0x000000ffff197224 */ /* 0x000fe400078e0010 */
[----:B------:R-:W-:Y:S01]  /*0f60*/  IMAD.MOV.U32 R7, RZ, RZ, R17 ;  /* 0x000000ffff077224 */ /* 0x000fe200078e0011 */
[----:B------:R-:W-:Y:S06]  /*0f70*/  @!P0 BRA `(.L_x_486) ;  /* 0xfffffffc008c8947 */ /* 0x000fec000383ffff */
.L_x_479:
[----:B------:R-:W-:Y:S05]  /*0f80*/  BSYNC.RECONVERGENT B0 ;  /* 0x0000000000007941 */ /* 0x000fea0003800200 */
.L_x_478:
[----:B------:R-:W-:Y:S01]  /*0f90*/  IMAD.U32 R4, RZ, RZ, UR13 ;  /* 0x0000000dff047e24 */ /* 0x000fe2000f8e00ff */
[----:B------:R-:W-:Y:S01]  /*0fa0*/  ISETP.LT.U32.AND P0, PT, R2, UR7, PT ;  /* 0x0000000702007c0c */ /* 0x000fe2000bf01070 */
[----:B------:R-:W0:Y:S01]  /*0fb0*/  LDGDEPBAR ;  /* 0x00000000000079af */ /* 0x000e220000000000 */
[----:B------:R-:W-:Y:S02]  /*0fc0*/  BSSY.RECONVERGENT B0, `(.L_x_487) ;  /* 0x000009f000007945 */ /* 0x000fe40003800200 */
[----:B------:R-:W-:-:S13]  /*0fd0*/  ISETP.GT.U32.AND.EX P0, PT, R4, R3, PT, P0 ;  /* 0x000000030400720c */ /* 0x000fda0003f04100 */
[----:B------:R-:W-:Y:S05]  /*0fe0*/  @!P0 BRA `(.L_x_488) ;  /* 0x0000000800708947 */ /* 0x000fea0003800000 */
[----:B------:R-:W-:Y:S01]  /*0ff0*/  IMAD.IADD R9, R5, 0x1, R2 ;  /* 0x0000000105097824 */ /* 0x000fe200078e0202 */
[----:B------:R-:W-:Y:S01]  /*1000*/  MOV R6, UR7 ;  /* 0x0000000700067c02 */ /* 0x000fe20008000f00 */
[----:B------:R-:W-:Y:S01]  /*1010*/  IMAD.U32 R4, RZ, RZ, UR13 ;  /* 0x0000000dff047e24 */ /* 0x000fe2000f8e00ff */
[----:B------:R-:W-:Y:S01]  /*1020*/  BSSY.RECONVERGENT B1, `(.L_x_489) ;  /* 0x0000027000017945 */ /* 0x000fe20003800200 */
[----:B------:R-:W-:Y:S01]  /*1030*/  IMAD.U32 R7, RZ, RZ, UR13 ;  /* 0x0000000dff077e24 */ /* 0x000fe2000f8e00ff */
[C---:B------:R-:W-:Y:S01]  /*1040*/  ISETP.LT.U32.AND P0, PT, R9.reuse, UR7, PT ;  /* 0x0000000709007c0c */ /* 0x040fe2000bf01070 */
[----:B------:R-:W-:Y:S01]  /*1050*/  IMAD.U32 R10, RZ, RZ, UR13 ;  /* 0x0000000dff0a7e24 */ /* 0x000fe2000f8e00ff */
[----:B------:R-:W-:Y:S02]  /*1060*/  ISETP.LT.U32.AND P1, PT, R9, UR7, PT ;  /* 0x0000000709007c0c */ /* 0x000fe4000bf21070 */
[----:B------:R-:W-:Y:S02]  /*1070*/  ISETP.GT.U32.AND.EX P0, PT, R4, RZ, PT, P0 ;  /* 0x000000ff0400720c */ /* 0x000fe40003f04100 */
[----:B------:R-:W-:Y:S01]  /*1080*/  ISETP.GT.U32.AND.EX P1, PT, R7, RZ, PT, P1 ;  /* 0x000000ff0700720c */ /* 0x000fe20003f24110 */
[----:B------:R-:W-:Y:S01]  /*1090*/  IMAD.MOV.U32 R7, RZ, RZ, -0x1 ;  /* 0xffffffffff077424 */ /* 0x000fe200078e00ff */
        /* <DEDUP_REMOVED lines=12> */
[----:B-1----:R-:W-:-:S06]  /*1160*/  VIADD R7, R10, 0xffffffe ;  /* 0x0ffffffe0a077836 */ /* 0x002fcc0000000000 */
[----:B------:R-:W1:Y:S02]  /*1170*/  F2I.FTZ.U32.TRUNC.NTZ R7, R7 ;  /* 0x0000000700077305 */ /* 0x000e64000021f000 */
[----:B-1----:R-:W-:-:S04]  /*1180*/  IMAD R11, R11, R7, RZ ;  /* 0x000000070b0b7224 */ /* 0x002fc800078e02ff */
[----:B------:R-:W-:-:S06]  /*1190*/  IMAD.HI.U32 R6, R7, R11, R6 ;  /* 0x0000000b07067227 */ /* 0x000fcc00078e0006 */
[----:B------:R-:W-:-:S05]  /*11a0*/  IMAD.HI.U32 R8, R6, R9, RZ ;  /* 0x0000000906087227 */ /* 0x000fca00078e00ff */
[----:B------:R-:W-:-:S05]  /*11b0*/  IADD3 R6, PT, PT, -R8, RZ, RZ ;  /* 0x000000ff08067210 */ /* 0x000fca0007ffe1ff */
[----:B------:R-:W-:Y:S02]  /*11c0*/  IMAD R6, R5, R6, R9 ;  /* 0x0000000605067224 */ /* 0x000fe400078e0209 */
[----:B------:R-:W-:-:S03]  /*11d0*/  IMAD.MOV.U32 R9, RZ, RZ, RZ ;  /* 0x000000ffff097224 */ /* 0x000fc600078e00ff */
[----:B------:R-:W-:-:S13]  /*11e0*/  ISETP.GE.U32.AND P0, PT, R6, R5, PT ;  /* 0x000000050600720c */ /* 0x000fda0003f06070 */
[----:B------:R-:W-:Y:S02]  /*11f0*/  @P0 IMAD.IADD R6, R6, 0x1, -R5 ;  /* 0x0000000106060824 */ /* 0x000fe400078e0a05 */
[----:B------:R-:W-:-:S03]  /*1200*/  @P0 VIADD R8, R8, 0x1 ;  /* 0x0000000108080836 */ /* 0x000fc60000000000 */
[----:B------:R-:W-:-:S13]  /*1210*/  ISETP.GE.U32.AND P1, PT, R6, R5, PT ;  /* 0x000000050600720c */ /* 0x000fda0003f26070 */
[----:B------:R-:W-:Y:S01]  /*1220*/  @P1 VIADD R8, R8, 0x1 ;  /* 0x0000000108081836 */ /* 0x000fe20000000000 */
[----:B------:R-:W-:Y:S01]  /*1230*/  @!P2 LOP3.LUT R8, RZ, R5, RZ, 0x33, !PT ;  /* 0x00000005ff08a212 */ /* 0x000fe200078e33ff */
[----:B------:R-:W-:Y:S06]  /*1240*/  BRA `(.L_x_491) ;  /* 0x0000000000107947 */ /* 0x000fec0003800000 */
.L_x_490:
[----:B------:R-:W-:-:S07]  /*1250*/  MOV R8, 0x1270 ;  /* 0x0000127000087802 */ /* 0x000fce0000000f00 */
[----:B------:R-:W-:Y:S05]  /*1260*/  CALL.REL.NOINC `($__internal_1_$__cuda_sm20_div_u64) ;  /* 0x0000000800ec7944 */ /* 0x000fea0003c00000 */
[----:B------:R-:W-:Y:S01]  /*1270*/  IMAD.MOV.U32 R8, RZ, RZ, R6 ;  /* 0x000000ffff087224 */ /* 0x000fe200078e0006 */
[----:B------:R-:W-:-:S07]  /*1280*/  MOV R9, R7 ;  /* 0x0000000700097202 */ /* 0x000fce0000000f00 */
.L_x_491:
[----:B------:R-:W-:Y:S05]  /*1290*/  BSYNC.RECONVERGENT B1 ;  /* 0x0000000000017941 */ /* 0x000fea0003800200 */
.L_x_489:
[----:B------:R-:W-:Y:S01]  /*12a0*/  IADD3 R4, P0, PT, R8, R4, RZ ;  /* 0x0000000408047210 */ /* 0x000fe20007f1e0ff */
[----:B------:R-:W1:Y:S01]  /*12b0*/  LDC R6, c[0x0][0x3b0] ;  /* 0x0000ec00ff067b82 */ /* 0x000e620000000800 */
[----:B------:R-:W-:Y:S02]  /*12c0*/  BSSY.RECONVERGENT B1, `(.L_x_492) ;  /* 0x0000031000017945 */ /* 0x000fe40003800200 */
[C---:B------:R-:W-:Y:S01]  /*12d0*/  LOP3.LUT R7, R4.reuse, 0x3, RZ, 0xc0, !PT ;  /* 0x0000000304077812 */ /* 0x040fe200078ec0ff */
[----:B------:R-:W-:Y:S01]  /*12e0*/  IMAD.X R8, RZ, RZ, R9, P0 ;  /* 0x000000ffff087224 */ /* 0x000fe200000e0609 */
[----:B------:R-:W-:Y:S02]  /*12f0*/  ISETP.GE.U32.AND P0, PT, R4, 0x3, PT ;  /* 0x000000030400780c */ /* 0x000fe40003f06070 */
[----:B------:R-:W-:Y:S02]  /*1300*/  ISETP.NE.U32.AND P1, PT, R7, 0x3, PT ;  /* 0x000000030700780c */ /* 0x000fe40003f25070 */
[----:B------:R-:W-:Y:S01]  /*1310*/  ISETP.GE.U32.AND.EX P0, PT, R8, RZ, PT, P0 ;  /* 0x000000ff0800720c */ /* 0x000fe20003f06100 */
[----:B------:R-:W-:Y:S01]  /*1320*/  IMAD.U32 R8, RZ, RZ, UR22 ;  /* 0x00000016ff087e24 */ /* 0x000fe2000f8e00ff */
[----:B------:R-:W-:-:S04]  /*1330*/  ISETP.NE.AND.EX P1, PT, RZ, RZ, PT, P1 ;  /* 0x000000ffff00720c */ /* 0x000fc80003f25310 */
[----:B------:R-:W-:Y:S02]  /*1340*/  SHF.R.S32.HI R8, RZ, 0x1f, R8 ;  /* 0x0000001fff087819 */ /* 0x000fe40000011408 */
[----:B-1----:R-:W-:-:S07]  /*1350*/  SHF.R.S32.HI R16, RZ, 0x1f, R6 ;  /* 0x0000001fff107819 */ /* 0x002fce0000011406 */
[----:B------:R-:W-:Y:S05]  /*1360*/  @!P1 BRA `(.L_x_493) ;  /* 0x0000000000989947 */ /* 0x000fea0003800000 */
[----:B------:R-:W1:Y:S01]  /*1370*/  S2UR UR8, SR_CgaCtaId ;  /* 0x00000000000879c3 */ /* 0x000e620000008800 */
[----:B------:R-:W2:Y:S01]  /*1380*/  LDCU.64 UR14, c[0x0][0x3a8] ;  /* 0x00007500ff0e77ac */ /* 0x000ea20008000a00 */
[----:B------:R-:W-:Y:S02]  /*1390*/  IMAD.U32 R7, RZ, RZ, UR22 ;  /* 0x00000016ff077e24 */ /* 0x000fe4000f8e00ff */
[----:B------:R-:W-:Y:S01]  /*13a0*/  VIADD R9, R4, 0x1 ;  /* 0x0000000104097836 */ /* 0x000fe20000000000 */
[----:B------:R-:W-:Y:S01]  /*13b0*/  UMOV UR5, 0x400 ;  /* 0x0000040000057882 */ /* 0x000fe20000000000 */
[----:B------:R-:W-:Y:S01]  /*13c0*/  USHF.L.U32 UR9, UR22, 0x2, URZ ;  /* 0x0000000216097899 */ /* 0x000fe200080006ff */
[----:B------:R-:W-:Y:S01]  /*13d0*/  SHF.L.U64.HI R4, R7, 0x2, R8 ;  /* 0x0000000207047819 */ /* 0x000fe20000010208 */
[----:B------:R-:W3:Y:S01]  /*13e0*/  LDC R11, c[0x0][0x384] ;  /* 0x0000e100ff0b7b82 */ /* 0x000ee20000000800 */
[----:B------:R-:W-:Y:S01]  /*13f0*/  UIADD3 UR5, UPT, UPT, UR5, 0x80, URZ ;  /* 0x0000008005057890 */ /* 0x000fe2000fffe0ff */
[----:B------:R-:W-:Y:S01]  /*1400*/  LOP3.LUT R9, R9, 0x3, RZ, 0xc0, !PT ;  /* 0x0000000309097812 */ /* 0x000fe200078ec0ff */
[----:B------:R-:W-:Y:S01]  /*1410*/  IMAD R10, R0, UR11, RZ ;  /* 0x0000000b000a7c24 */ /* 0x000fe2000f8e02ff */
[----:B------:R-:W-:-:S02]  /*1420*/  LEA R7, P1, R2, UR9, 0x2 ;  /* 0x0000000902077c11 */ /* 0x000fc4000f8210ff */
[----:B------:R-:W-:Y:S01]  /*1430*/  IADD3 R9, P3, PT, RZ, -R9, RZ ;  /* 0x80000009ff097210 */ /* 0x000fe20007f7e0ff */
[----:B------:R-:W-:Y:S01]  /*1440*/  IMAD R14, R10, UR10, RZ ;  /* 0x0000000a0a0e7c24 */ /* 0x000fe2000f8e02ff */
[----:B------:R-:W-:Y:S02]  /*1450*/  LEA.HI.X R13, R2, R4, R3, 0x2, P1 ;  /* 0x00000004020d7211 */ /* 0x000fe400008f1403 */
[----:B--2---:R-:W-:-:S04]  /*1460*/  IADD3 R12, P1, P2, R7, UR14, R6 ;  /* 0x0000000e070c7c10 */ /* 0x004fc8000fa3e006 */
[----:B------:R-:W-:Y:S01]  /*1470*/  IADD3.X R13, PT, PT, R13, UR15, R16, P1, P2 ;  /* 0x0000000f0d0d7c10 */ /* 0x000fe20008fe4410 */
[----:B-1----:R-:W-:-:S06]  /*1480*/  ULEA UR5, UR8, UR5, 0x18 ;  /* 0x0000000508057291 */ /* 0x002fcc000f8ec0ff */
[----:B------:R-:W-:-:S05]  /*1490*/  VIADD R4, R6, UR5 ;  /* 0x0000000506047c36 */ /* 0x000fca0008000000 */
[----:B---3--:R-:W-:Y:S01]  /*14a0*/  LEA R7, R11, R4, 0x9 ;  /* 0x000000040b077211 */ /* 0x008fe200078e48ff */
[----:B------:R-:W-:-:S04]  /*14b0*/  IMAD.X R4, RZ, RZ, -0x1, P3 ;  /* 0xffffffffff047424 */ /* 0x000fc800018e06ff */
[----:B------:R-:W-:-:S07]  /*14c0*/  IMAD R7, R2, 0x4, R7 ;  /* 0x0000000402077824 */ /* 0x000fce00078e0207 */
.L_x_494:
        /* <DEDUP_REMOVED lines=16> */
.L_x_493:
[----:B------:R-:W-:Y:S05]  /*15d0*/  BSYNC.RECONVERGENT B1 ;  /* 0x0000000000017941 */ /* 0x000fea0003800200 */
.L_x_492:
[----:B------:R-:W-:Y:S05]  /*15e0*/  @!P0 BRA `(.L_x_488) ;  /* 0x0000000000f08947 */ /* 0x000fea0003800000 */
[----:B------:R-:W1:Y:S01]  /*15f0*/  S2UR UR8, SR_CgaCtaId ;  /* 0x00000000000879c3 */ /* 0x000e620000008800 */
[----:B------:R-:W2:Y:S01]  /*1600*/  LDCU.64 UR14, c[0x0][0x3a8] ;  /* 0x00007500ff0e77ac */ /* 0x000ea20008000a00 */
[----:B------:R-:W-:Y:S01]  /*1610*/  IMAD.U32 R9, RZ, RZ, UR22 ;  /* 0x00000016ff097e24 */ /* 0x000fe2000f8e00ff */
[----:B------:R-:W-:Y:S01]  /*1620*/  SHF.L.U32 R17, R5, 0x2, RZ ;  /* 0x0000000205117819 */ /* 0x000fe200000006ff */
[----:B------:R-:W-:Y:S01]  /*1630*/  IMAD R22, R0, UR11, RZ ;  /* 0x0000000b00167c24 */ /* 0x000fe2000f8e02ff */
[----:B------:R-:W-:Y:S01]  /*1640*/  UMOV UR5, 0x400 ;  /* 0x0000040000057882 */ /* 0x000fe20000000000 */
[----:B------:R-:W-:Y:S01]  /*1650*/  SHF.R.U32.HI R20, RZ, 0x1e, R5 ;  /* 0x0000001eff147819 */ /* 0x000fe20000011605 */
[----:B------:R-:W-:Y:S01]  /*1660*/  UIADD3 UR5, UPT, UPT, UR5, 0x80, URZ ;  /* 0x0000008005057890 */ /* 0x000fe2000fffe0ff */
[----:B------:R-:W3:Y:S01]  /*1670*/  LDC R7, c[0x0][0x384] ;  /* 0x0000e100ff077b82 */ /* 0x000ee20000000800 */
[----:B------:R-:W-:Y:S01]  /*1680*/  SHF.L.U64.HI R18, R9, 0x2, R8 ;  /* 0x0000000209127819 */ /* 0x000fe20000010208 */
[----:B------:R-:W-:Y:S01]  /*1690*/  IMAD R22, R22, UR10, RZ ;  /* 0x0000000a16167c24 */ /* 0x000fe2000f8e02ff */
[----:B--2---:R-:W-:-:S04]  /*16a0*/  IADD3 R4, P0, PT, R6, UR14, RZ ;  /* 0x0000000e06047c10 */ /* 0x004fc8000ff1e0ff */
[----:B------:R-:W-:Y:S01]  /*16b0*/  IADD3.X R16, PT, PT, R16, UR15, RZ, P0, !PT ;  /* 0x0000000f10107c10 */ /* 0x000fe200087fe4ff */
[----:B-1----:R-:W-:Y:S02]  /*16c0*/  ULEA UR5, UR8, UR5, 0x18 ;  /* 0x0000000508057291 */ /* 0x002fe4000f8ec0ff */
[----:B------:R-:W-:-:S04]  /*16d0*/  USHF.L.U32 UR8, UR22, 0x2, URZ ;  /* 0x0000000216087899 */ /* 0x000fc800080006ff */
[----:B------:R-:W-:Y:S01]  /*16e0*/  VIADD R6, R6, UR5 ;  /* 0x0000000506067c36 */ /* 0x000fe20008000000 */
[----:B------:R-:W-:-:S03]  /*16f0*/  UMOV UR5, URZ ;  /* 0x000000ff00057c82 */ /* 0x000fc60008000000 */
[----:B---3--:R-:W-:Y:S01]  /*1700*/  IMAD R23, R7, 0x200, R6 ;  /* 0x0000020007177824 */ /* 0x008fe200078e0206 */
[----:B------:R-:W-:-:S03]  /*1710*/  IADD3 R6, P0, PT, R2, UR22, RZ ;  /* 0x0000001602067c10 */ /* 0x000fc6000ff1e0ff */
[----:B------:R-:W-:Y:S02]  /*1720*/  IMAD R23, R2, 0x4, R23 ;  /* 0x0000000402177824 */ /* 0x000fe400078e0217 */
[----:B------:R-:W-:Y:S01]  /*1730*/  IMAD.X R7, R8, 0x1, R3, P0 ;  /* 0x0000000108077824 */ /* 0x000fe200000e0603 */
[----:B------:R-:W-:Y:S01]  /*1740*/  LEA R0, P0, R2, UR8, 0x2 ;  /* 0x0000000802007c11 */ /* 0x000fe2000f8010ff */
[C-C-:B------:R-:W-:Y:S01]  /*1750*/  IMAD R25, R22.reuse, 0x4, R23.reuse ;  /* 0x0000000416197824 */ /* 0x140fe200078e0217 */
[C---:B------:R-:W-:Y:S01]  /*1760*/  LEA R27, R22.reuse, R23, 0x3 ;  /* 0x00000017161b7211 */ /* 0x040fe200078e18ff */
[----:B------:R-:W-:Y:S01]  /*1770*/  IMAD R29, R22, 0xc, R23 ;  /* 0x0000000c161d7824 */ /* 0x000fe200078e0217 */
[C---:B------:R-:W-:Y:S01]  /*1780*/  SHF.L.U64.HI R7, R6.reuse, 0x2, R7 ;  /* 0x0000000206077819 */ /* 0x040fe20000010207 */
[----:B------:R-:W-:Y:S01]  /*1790*/  IMAD.SHL.U32 R6, R6, 0x4, RZ ;  /* 0x0000000406067824 */ /* 0x000fe200078e00ff */
[----:B------:R-:W-:Y:S02]  /*17a0*/  LEA.HI.X R18, R2, R18, R3, 0x2, P0 ;  /* 0x0000001202127211 */ /* 0x000fe400000f1403 */
[-C--:B------:R-:W-:Y:S01]  /*17b0*/  IADD3 R21, P0, PT, R17, R0.reuse, RZ ;  /* 0x0000000011157210 */ /* 0x080fe20007f1e0ff */
[C---:B------:R-:W-:Y:S01]  /*17c0*/  IMAD.WIDE.U32 R6, R5.reuse, 0xc, R6 ;  /* 0x0000000c05067825 */ /* 0x040fe200078e0006 */
[----:B------:R-:W-:-:S03]  /*17d0*/  LEA R19, P1, R5, R0, 0x3 ;  /* 0x0000000005137211 */ /* 0x000fc600078218ff */
[----:B------:R-:W-:Y:S01]  /*17e0*/  IMAD.X R24, R20, 0x1, R18, P0 ;  /* 0x0000000114187824 */ /* 0x000fe200000e0612 */
[----:B------:R-:W-:Y:S01]  /*17f0*/  LEA.HI.X R26, R5, R18, RZ, 0x3, P1 ;  /* 0x00000012051a7211 */ /* 0x000fe200008f1cff */
[----:B------:R-:W-:-:S08]  /*1800*/  VIADD R28, R7, UR5 ;  /* 0x00000005071c7c36 */ /* 0x000fd00008000000 */
.L_x_495:
[C---:B------:R-:W-:Y:S02]  /*1810*/  IADD3 R12, P0, PT, R4.reuse, R0, RZ ;  /* 0x00000000040c7210 */ /* 0x040fe40007f1e0ff */
[----:B------:R-:W-:-:S03]  /*1820*/  IADD3 R8, P1, PT, R4, R21, RZ ;  /* 0x0000001504087210 */ /* 0x000fc60007f3e0ff */
[----:B------:R-:W-:Y:S01]  /*1830*/  IMAD.X R13, R16, 0x1, R18, P0 ;  /* 0x00000001100d7824 */ /* 0x000fe200000e0612 */
[----:B------:R-:W-:Y:S01]  /*1840*/  IADD3 R10, P0, PT, R4, R19, RZ ;  /* 0x00000013040a7210 */ /* 0x000fe20007f1e0ff */
[----:B------:R-:W-:Y:S01]  /*1850*/  IMAD.X R9, R16, 0x1, R24, P1 ;  /* 0x0000000110097824 */ /* 0x000fe200008e0618 */
[----:B------:R-:W-:Y:S02]  /*1860*/  IADD3 R14, P1, PT, R4, R6, RZ ;  /* 0x00000006040e7210 */ /* 0x000fe40007f3e0ff */
[----:B------:R-:W-:Y:S01]  /*1870*/  @!PT LDS RZ, [RZ] ;  /* 0x00000000fffff984 */ /* 0x000fe20000000800 */
[----:B------:R-:W-:Y:S01]  /*1880*/  @!PT LDS RZ, [RZ] ;  /* 0x00000000fffff984 */ /* 0x000fe20000000800 */
[----:B------:R-:W-:Y:S01]  /*1890*/  @!PT LDS RZ, [RZ] ;  /* 0x00000000fffff984 */ /* 0x000fe20000000800 */
[----:B------:R1:W-:Y:S01]  /*18a0*/  LDGSTS.E [R23+0x80], desc[UR20][R12.64] ;  /* 0x000800000c177fae */ /* 0x0003e2000b9a1014 */
[C---:B------:R-:W-:Y:S01]  /*18b0*/  IMAD.X R11, R16.reuse, 0x1, R26, P0 ;  /* 0x00000001100b7824 */ /* 0x040fe200000e061a */
[----:B------:R-:W-:Y:S01]  /*18c0*/  IADD3 R2, P0, PT, R17, R2, RZ ;  /* 0x0000000211027210 */ /* 0x000fe20007f1e0ff */
[----:B------:R-:W-:Y:S01]  /*18d0*/  IMAD.X R15, R16, 0x1, R28, P1 ;  /* 0x00000001100f7824 */ /* 0x000fe200008e061c */
[C---:B------:R-:W-:Y:S01]  /*18e0*/  LEA R4, P1, R5.reuse, R4, 0x4 ;  /* 0x0000000405047211 */ /* 0x040fe200078220ff */
[----:B------:R2:W-:Y:S02]  /*18f0*/  LDGSTS.E [R25+0x80], desc[UR20][R8.64] ;  /* 0x0008000008197fae */ /* 0x0005e4000b9a1014 */
[----:B------:R-:W-:Y:S01]  /*1900*/  IMAD.X R3, R20, 0x1, R3, P0 ;  /* 0x0000000114037824 */ /* 0x000fe200000e0603 */
[----:B------:R-:W-:Y:S01]  /*1910*/  ISETP.GE.U32.AND P0, PT, R2, UR7, PT ;  /* 0x0000000702007c0c */ /* 0x000fe2000bf06070 */
[----:B------:R3:W-:Y:S01]  /*1920*/  LDGSTS.E [R27+0x80], desc[UR20][R10.64] ;  /* 0x000800000a1b7fae */ /* 0x0007e2000b9a1014 */
[----:B------:R-:W-:-:S02]  /*1930*/  LEA.HI.X R16, R5, R16, RZ, 0x4, P1 ;  /* 0x0000001005107211 */ /* 0x000fc400008f24ff */
[----:B------:R-:W-:Y:S01]  /*1940*/  ISETP.GE.U32.AND.EX P0, PT, R3, UR13, PT, P0 ;  /* 0x0000000d03007c0c */ /* 0x000fe2000bf06100 */
[----:B------:R4:W-:Y:S01]  /*1950*/  LDGSTS.E [R29+0x80], desc[UR20][R14.64] ;  /* 0x000800000e1d7fae */ /* 0x0009e2000b9a1014 */
[C---:B-1----:R-:W-:Y:S01]  /*1960*/  LEA R23, R22.reuse, R23, 0x4 ;  /* 0x0000001716177211 */ /* 0x042fe200078e20ff */
[C---:B--2---:R-:W-:Y:S02]  /*1970*/  IMAD R25, R22.reuse, 0x10, R25 ;  /* 0x0000001016197824 */ /* 0x044fe400078e0219 */
[C---:B---3--:R-:W-:Y:S02]  /*1980*/  IMAD R27, R22.reuse, 0x10, R27 ;  /* 0x00000010161b7824 */ /* 0x048fe400078e021b */
[----:B----4-:R-:W-:-:S06]  /*1990*/  IMAD R29, R22, 0x10, R29 ;  /* 0x00000010161d7824 */ /* 0x010fcc00078e021d */
[----:B------:R-:W-:Y:S05]  /*19a0*/  @!P0 BRA `(.L_x_495) ;  /* 0xfffffffc00988947 */ /* 0x000fea000383ffff */
.L_x_488:
[----:B------:R-:W-:Y:S05]  /*19b0*/  BSYNC.RECONVERGENT B0 ;  /* 0x0000000000007941 */ /* 0x000fea0003800200 */
.L_x_487:
[----:B------:R-:W0:Y:S01]  /*19c0*/  LDGDEPBAR ;  /* 0x00000000000079af */ /* 0x000e220000000000 */
[----:B------:R-:W-:-:S04]  /*19d0*/  DEPBAR.LE SB0, 0x0 ;  /* 0x000080000000791a */ /* 0x000fc80000000000 */
[----:B------:R-:W-:Y:S06]  /*19e0*/  BAR.SYNC.DEFER_BLOCKING 0x0 ;  /* 0x0000000000007b1d */ /* 0x000fec0000010000 */
.L_x_477:
[----:B------:R-:W-:-:S09]  /*19f0*/  UISETP.GT.AND UP0, UPT, UR24, UR6, UPT ;  /* 0x000000061800728c */ /* 0x000fd2000bf04270 */
[----:B------:R-:W-:Y:S05]  /*1a00*/  BRA.U UP0, `(.L_x_496) ;  /* 0x0000000100807547 */ /* 0x000fea000b800000 */
        /* <DEDUP_REMOVED lines=10> */
[----:B----4-:R-:W-:Y:S01]  /*1ab0*/  UIMAD.WIDE UR4, UR22, 0x4, UR4 ;  /* 0x00000004160478a5 */ /* 0x010fe2000f8e0204 */
[----:B--2---:R-:W-:-:S03]  /*1ac0*/  IMAD R0, R3, 0x200, R0 ;  /* 0x0000020003007824 */ /* 0x004fc600078e0200 */
[----:B-1----:R-:W-:Y:S02]  /*1ad0*/  LEA R7, R7, R2, 0x18 ;  /* 0x0000000207077211 */ /* 0x002fe400078ec0ff */
[C---:B---3--:R-:W-:Y:S02]  /*1ae0*/  LEA R2, R5.reuse, UR6, 0x2 ;  /* 0x0000000605027c11 */ /* 0x048fe4000f8e10ff */
[----:B------:R-:W-:-:S03]  /*1af0*/  LEA R0, R5, R0, 0x2 ;  /* 0x0000000005007211 */ /* 0x000fc600078e10ff */
[----:B------:R-:W-:Y:S01]  /*1b00*/  IMAD.IADD R6, R7, 0x1, R2 ;  /* 0x0000000107067824 */ /* 0x000fe200078e0202 */
[----:B------:R-:W-:Y:S01]  /*1b10*/  IADD3 R4, PT, PT, R0, 0x80, R7 ;  /* 0x0000008000047810 */ /* 0x000fe20007ffe007 */
[----:B------:R-:W-:-:S07]  /*1b20*/  IMAD.MOV R0, RZ, RZ, -R3 ;  /* 0x000000ffff007224 */ /* 0x000fce00078e0a03 */
.L_x_497:
[----:B-1----:R-:W-:Y:S01]  /*1b30*/  LDS R7, [R6] ;  /* 0x0000000006077984 */ /* 0x002fe20000000800 */
[----:B------:R-:W-:Y:S02]  /*1b40*/  VIADD R0, R0, 0x1 ;  /* 0x0000000100007836 */ /* 0x000fe40000000000 */
[----:B------:R-:W-:Y:S01]  /*1b50*/  IMAD.U32 R2, RZ, RZ, UR4 ;  /* 0x00000004ff027e24 */ /* 0x000fe2000f8e00ff */
[----:B------:R-:W1:Y:S01]  /*1b60*/  LDS R8, [R4] ;  /* 0x0000000004087984 */ /* 0x000e620000000800 */
[----:B------:R-:W-:Y:S01]  /*1b70*/  IMAD.U32 R3, RZ, RZ, UR5 ;  /* 0x00000005ff037e24 */ /* 0x000fe2000f8e00ff */
[----:B------:R-:W-:Y:S01]  /*1b80*/  ISETP.NE.AND P0, PT, R0, RZ, PT ;  /* 0x000000ff0000720c */ /* 0x000fe20003f05270 */
[----:B------:R-:W-:-:S04]  /*1b90*/  IMAD.WIDE R2, R5, 0x4, R2 ;  /* 0x0000000405027825 */ /* 0x000fc800078e0202 */
[----:B-1----:R-:W-:-:S05]  /*1ba0*/  FMUL R7, R7, R8 ;  /* 0x0000000807077220 */ /* 0x002fca0000400000 */
[----:B------:R1:W-:Y:S03]  /*1bb0*/  STG.E desc[UR20][R2.64], R7 ;  /* 0x0000000702007986 */ /* 0x0003e6000c101914 */
[----:B------:R-:W-:Y:S05]  /*1bc0*/  @!P0 EXIT ;  /* 0x000000000000894d */ /* 0x000fea0003800000 */
[----:B------:R-:W-:Y:S01]  /*1bd0*/  IADD3 R4, PT, PT, R4, 0x200, RZ ;  /* 0x0000020004047810 */ /* 0x000fe20007ffe0ff */
[----:B------:R-:W-:Y:S02]  /*1be0*/  VIADD R6, R6, 0x200 ;  /* 0x0000020006067836 */ /* 0x000fe40000000000 */
[----:B------:R-:W-:Y:S01]  /*1bf0*/  VIADD R5, R5, 0x80 ;  /* 0x0000008005057836 */ /* 0x000fe20000000000 */
[----:B------:R-:W-:Y:S06]  /*1c00*/  BRA `(.L_x_497) ;  /* 0xfffffffc00c87947 */ /* 0x000fec000383ffff */
.L_x_496:
[----:B------:R-:W1:Y:S02]  /*1c10*/  LDC R0, c[0x0][0x384] ;  /* 0x0000e100ff007b82 */ /* 0x000e640000000800 */
[----:B-1----:R-:W-:-:S13]  /*1c20*/  ISETP.GE.AND P0, PT, R0, 0x1, PT ;  /* 0x000000010000780c */ /* 0x002fda0003f06270 */
[----:B------:R-:W-:Y:S05]  /*1c30*/  @!P0 EXIT ;  /* 0x000000000000894d */ /* 0x000fea0003800000 */
[----:B------:R-:W1:Y:S01]  /*1c40*/  S2R R5, SR_TID.X ;  /* 0x0000000000057919 */ /* 0x000e620000002100 */
[----:B------:R-:W2:Y:S01]  /*1c50*/  LDC R3, c[0x0][0x3b0] ;  /* 0x0000ec00ff037b82 */ /* 0x000ea20000000800 */
[----:B------:R-:W3:Y:S01]  /*1c60*/  LDCU UR6, c[0x0][0x3a0] ;  /* 0x00007400ff0677ac */ /* 0x000ee20008000800 */
[----:B------:R-:W-:Y:S01]  /*1c70*/  MOV R2, 0x400 ;  /* 0x0000040000027802 */ /* 0x000fe20000000f00 */
[----:B------:R-:W4:Y:S01]  /*1c80*/  S2R R7, SR_CgaCtaId ;  /* 0x0000000000077919 */ /* 0x000f220000008800 */
[----:B------:R-:W5:Y:S03]  /*1c90*/  LDCU.64 UR4, c[0x0][0x390] ;  /* 0x00007200ff0477ac */ /* 0x000f660008000a00 */
[----:B------:R-:W-:Y:S01]  /*1ca0*/  VIADD R4, R2, 0x80 ;  /* 0x0000008002047836 */ /* 0x000fe20000000000 */
[----:B-----5:R-:W-:Y:S01]  /*1cb0*/  UIMAD.WIDE UR4, UR22, 0x4, UR4 ;  /* 0x00000004160478a5 */ /* 0x020fe2000f8e0204 */
[----:B--2---:R-:W-:-:S02]  /*1cc0*/  IMAD R2, R0, 0x200, R3 ;  /* 0x0000020000027824 */ /* 0x004fc400078e0203 */
[----:B------:R-:W-:Y:S02]  /*1cd0*/  IMAD.MOV R0, RZ, RZ, -R0 ;  /* 0x000000ffff007224 */ /* 0x000fe400078e0a00 */
[C---:B-1----:R-:W-:Y:S01]  /*1ce0*/  IMAD R2, R5.reuse, 0x4, R2 ;  /* 0x0000000405027824 */ /* 0x042fe200078e0202 */
[----:B---3--:R-:W-:Y:S02]  /*1cf0*/  LEA R6, R5, UR6, 0x2 ;  /* 0x0000000605067c11 */ /* 0x008fe4000f8e10ff */
[----:B----4-:R-:W-:-:S04]  /*1d00*/  LEA R7, R7, R4, 0x18 ;  /* 0x0000000407077211 */ /* 0x010fc800078ec0ff */
[----:B------:R-:W-:Y:S02]  /*1d10*/  IADD3 R6, PT, PT, R7, R6, RZ ;  /* 0x0000000607067210 */ /* 0x000fe40007ffe0ff */
[----:B------:R-:W-:-:S07]  /*1d20*/  IADD3 R4, PT, PT, R2, 0x80, R7 ;  /* 0x0000008002047810 */ /* 0x000fce0007ffe007 */
.L_x_498:
[----:B------:R-:W-:Y:S01]  /*1d30*/  ISETP.GE.AND P0, PT, R5, UR23, PT ;  /* 0x0000001705007c0c */ /* 0x000fe2000bf06270 */
        /* <DEDUP_REMOVED lines=14> */
        .weak           $__internal_1_$__cuda_sm20_div_u64
        .type           $__internal_1_$__cuda_sm20_div_u64,@function
        .size           $__internal_1_$__cuda_sm20_div_u64,(.L_x_584 - $__internal_1_$__cuda_sm20_div_u64)
$__internal_1_$__cuda_sm20_div_u64:
[----:B------:R-:W-:Y:S02]  /*1e20*/  IMAD.U32 R15, RZ, RZ, UR4 ;  /* 0x00000004ff0f7e24 */ /* 0x000fe4000f8e00ff */
[----:B------:R-:W-:-:S04]  /*1e30*/  IMAD.MOV.U32 R14, RZ, RZ, R5 ;  /* 0x000000ffff0e7224 */ /* 0x000fc800078e0005 */
        /* <DEDUP_REMOVED lines=9> */
[----:B------:R-:W-:Y:S01]  /*1ed0*/  IMAD.X R19, RZ, RZ, ~R13, P0 ;  /* 0x000000ffff137224 */ /* 0x000fe200000e0e0d */
[----:B------:R-:W-:-:S03]  /*1ee0*/  MOV R13, R6 ;  /* 0x00000006000d7202 */ /* 0x000fc60000000f00 */
[-C--:B------:R-:W-:Y:S02]  /*1ef0*/  IMAD R15, R7, R19.reuse, RZ ;  /* 0x00000013070f7224 */ /* 0x080fe400078e02ff */
[----:B------:R-:W-:-:S04]  /*1f00*/  IMAD.WIDE.U32 R12, P0, R6, R19, R12 ;  /* 0x00000013060c7225 */ /* 0x000fc8000780000c */
[----:B------:R-:W-:-:S04]  /*1f10*/  IMAD.HI.U32 R11, R7, R19, RZ ;  /* 0x00000013070b7227 */ /* 0x000fc800078e00ff */
[----:B------:R-:W-:-:S04]  /*1f20*/  IMAD.HI.U32 R12, P1, R7, R17, R12 ;  /* 0x00000011070c7227 */ /* 0x000fc8000782000c */
[----:B------:R-:W-:Y:S01]  /*1f30*/  IMAD.X R11, R11, 0x1, R7, P0 ;  /* 0x000000010b0b7824 */ /* 0x000fe200000e0607 */
[----:B------:R-:W-:-:S04]  /*1f40*/  IADD3 R13, P2, PT, R15, R12, RZ ;  /* 0x0000000c0f0d7210 */ /* 0x000fc80007f5e0ff */
[----:B------:R-:W-:Y:S01]  /*1f50*/  IADD3.X R11, PT, PT, RZ, RZ, R11, P2, P1 ;  /* 0x000000ffff0b7210 */ /* 0x000fe200017e240b */
[----:B------:R-:W-:-:S04]  /*1f60*/  IMAD.WIDE.U32 R6, R13, R5, RZ ;  /* 0x000000050d067225 */ /* 0x000fc800078e00ff */
[----:B------:R-:W-:Y:S01]  /*1f70*/  IMAD R12, R13, UR4, R7 ;  /* 0x000000040d0c7c24 */ /* 0x000fe2000f8e0207 */
[----:B------:R-:W-:-:S03]  /*1f80*/  IADD3 R7, P0, PT, RZ, -R6, RZ ;  /* 0x80000006ff077210 */ /* 0x000fc60007f1e0ff */
[----:B------:R-:W-:Y:S02]  /*1f90*/  IMAD R6, R11, R5, R12 ;  /* 0x000000050b067224 */ /* 0x000fe400078e020c */
[----:B------:R-:W-:-:S04]  /*1fa0*/  IMAD.HI.U32 R12, R13, R7, RZ ;  /* 0x000000070d0c7227 */ /* 0x000fc800078e00ff */
[----:B------:R-:W-:-:S04]  /*1fb0*/  IMAD.X R6, RZ, RZ, ~R6, P0 ;  /* 0x000000ffff067224 */ /* 0x000fc800000e0e06 */
        /* <DEDUP_REMOVED lines=15> */
[----:B------:R-:W-:-:S03]  /*20b0*/  IMAD.WIDE.U32 R6, R12, R5, RZ ;  /* 0x000000050c067225 */ /* 0x000fc600078e00ff */
[----:B------:R-:W-:Y:S01]  /*20c0*/  IADD3.X R14, PT, PT, RZ, R11, RZ, P1, !PT ;  /* 0x0000000bff0e7210 */ /* 0x000fe20000ffe4ff */
[----:B------:R-:W-:Y:S01]  /*20d0*/  IMAD R7, R12, UR4, R7 ;  /* 0x000000040c077c24 */ /* 0x000fe2000f8e0207 */
[----:B------:R-:W-:Y:S02]  /*20e0*/  IADD3 R16, P1, PT, -R6, R9, RZ ;  /* 0x0000000906107210 */ /* 0x000fe40007f3e1ff */
[----:B------:R-:W-:Y:S01]  /*20f0*/  IADD3 R9, P2, PT, R12, 0x1, RZ ;  /* 0x000000010c097810 */ /* 0x000fe20007f5e0ff */
[-C--:B------:R-:W-:Y:S01]  /*2100*/  IMAD R7, R14, R5.reuse, R7 ;  /* 0x000000050e077224 */ /* 0x080fe200078e0207 */
[----:B------:R-:W-:-:S03]  /*2110*/  ISETP.GE.U32.AND P0, PT, R16, R5, PT ;  /* 0x000000051000720c */ /* 0x000fc60003f06070 */
[----:B------:R-:W-:Y:S01]  /*2120*/  IMAD.X R11, R10, 0x1, ~R7, P1 ;  /* 0x000000010a0b7824 */ /* 0x000fe200008e0e07 */
[----:B------:R-:W-:Y:S01]  /*2130*/  IADD3 R6, P1, PT, -R5, R16, RZ ;  /* 0x0000001005067210 */ /* 0x000fe20007f3e1ff */
[----:B------:R-:W-:-:S03]  /*2140*/  IMAD.X R7, RZ, RZ, R14, P2 ;  /* 0x000000ffff077224 */ /* 0x000fc600010e060e */
[C---:B------:R-:W-:Y:S02]  /*2150*/  ISETP.GE.U32.AND.EX P0, PT, R11.reuse, UR4, PT, P0 ;  /* 0x000000040b007c0c */ /* 0x040fe4000bf06100 */
[----:B------:R-:W-:Y:S02]  /*2160*/  IADD3.X R10, PT, PT, R11, ~UR4, RZ, P1, !PT ;  /* 0x800000040b0a7c10 */ /* 0x000fe40008ffe4ff */
[----:B------:R-:W-:Y:S02]  /*2170*/  SEL R6, R6, R16, P0 ;  /* 0x0000001006067207 */ /* 0x000fe40000000000 */
[----:B------:R-:W-:Y:S02]  /*2180*/  SEL R9, R9, R12, P0 ;  /* 0x0000000c09097207 */ /* 0x000fe40000000000 */
[----:B------:R-:W-:Y:S02]  /*2190*/  SEL R10, R10, R11, P0 ;  /* 0x0000000b0a0a7207 */ /* 0x000fe40000000000 */
[----:B------:R-:W-:-:S02]  /*21a0*/  SEL R14, R7, R14, P0 ;  /* 0x0000000e070e7207 */ /* 0x000fc40000000000 */
[----:B------:R-:W-:Y:S02]  /*21b0*/  ISETP.GE.U32.AND P0, PT, R6, R5, PT ;  /* 0x000000050600720c */ /* 0x000fe40003f06070 */
[----:B------:R-:W-:Y:S02]  /*21c0*/  IADD3 R6, P2, PT, R9, 0x1, RZ ;  /* 0x0000000109067810 */ /* 0x000fe40007f5e0ff */
[----:B------:R-:W-:Y:S02]  /*21d0*/  ISETP.GE.U32.AND.EX P0, PT, R10, UR4, PT, P0 ;  /* 0x000000040a007c0c */ /* 0x000fe4000bf06100 */
[----:B------:R-:W-:Y:S01]  /*21e0*/  ISETP.NE.U32.AND P1, PT, R5, RZ, PT ;  /* 0x000000ff0500720c */ /* 0x000fe20003f25070 */
[----:B------:R-:W-:Y:S01]  /*21f0*/  IMAD.X R7, RZ, RZ, R14, P2 ;  /* 0x000000ffff077224 */ /* 0x000fe200010e060e */
[----:B------:R-:W-:Y:S01]  /*2200*/  SEL R6, R6, R9, P0 ;  /* 0x0000000906067207 */ /* 0x000fe20000000000 */
[----:B------:R-:W-:Y:S01]  /*2210*/  IMAD.MOV.U32 R9, RZ, RZ, 0x0 ;  /* 0x00000000ff097424 */ /* 0x000fe200078e00ff */
[----:B------:R-:W-:-:S02]  /*2220*/  ISETP.NE.AND.EX P1, PT, RZ, UR4, PT, P1 ;  /* 0x00000004ff007c0c */ /* 0x000fc4000bf25310 */
[----:B------:R-:W-:Y:S02]  /*2230*/  SEL R7, R7, R14, P0 ;  /* 0x0000000e07077207 */ /* 0x000fe40000000000 */
[----:B------:R-:W-:Y:S02]  /*2240*/  SEL R6, R6, 0xffffffff, P1 ;  /* 0xffffffff06067807 */ /* 0x000fe40000800000 */
[----:B------:R-:W-:Y:S01]  /*2250*/  SEL R7, R7, 0xffffffff, P1 ;  /* 0xffffffff07077807 */ /* 0x000fe20000800000 */
[----:B------:R-:W-:Y:S06]  /*2260*/  RET.REL.NODEC R8 `(_ZN3cub18CUB_300001_SM_10006detail9transform16transform_kernelINS2_10policy_hubILb0EN4cuda3std3__45tupleIJN6thrust24THRUST_300001_SM_1000_NS6detail15normal_iteratorINSA_10device_ptrIfEEEESF_EEEE10policy1000EiNS7_10multipliesIfEESF_JPfSL_EEEvT0_iT1_T2_DpNS2_10kernel_argIT3_EE) ;  /* 0xffffffdc08647950 */ /* 0x000fec0003c3ffff */
.L_x_499:
        /* <DEDUP_REMOVED lines=9> */
.L_x_584:


//--------------------- .text._ZN3cub18CUB_300001_SM_10006detail9transform16transform_kernelINS2_10policy_hubILb0EN4cuda3std3__45tupleIJN6thrust24THRUST_300001_SM_1000_NS6detail15normal_iteratorINSA_10device_ptrIfEEEENSA_17constant_iteratorIfNSA_11use_defaultESH_EEEEEE10policy1000ElNS7_5minusIfEESF_JPfSI_EEEvT0_iT1_T2_DpNS2_10kernel_argIT3_EE --------------------------
	.section	.text._ZN3cub18CUB_300001_SM_10006detail9transform16transform_kernelINS2_10policy_hubILb0EN4cuda3std3__45tupleIJN6thrust24THRUST_300001_SM_1000_NS6detail15normal_iteratorINSA_10device_ptrIfEEEENSA_17constant_iteratorIfNSA_11use_defaultESH_EEEEEE10policy1000ElNS7_5minusIfEESF_JPfSI_EEEvT0_iT1_T2_DpNS2_10kernel_argIT3_EE,"ax",@progbits
	.align	128
        .global         _ZN3cub18CUB_300001_SM_10006detail9transform16transform_kernelINS2_10policy_hubILb0EN4cuda3std3__45tupleIJN6thrust24THRUST_300001_SM_1000_NS6detail15normal_iteratorINSA_10device_ptrIfEEEENSA_17constant_iteratorIfNSA_11use_defaultESH_EEEEEE10policy1000ElNS7_5minusIfEESF_JPfSI_EEEvT0_iT1_T2_DpNS2_10kernel_argIT3_EE
        .type           _ZN3cub18CUB_300001_SM_10006detail9transform16transform_kernelINS2_10policy_hubILb0EN4cuda3std3__45tupleIJN6thrust24THRUST_300001_SM_1000_NS6detail15normal_iteratorINSA_10device_ptrIfEEEENSA_17constant_iteratorIfNSA_11use_defaultESH_EEEEEE10policy1000ElNS7_5minusIfEESF_JPfSI_EEEvT0_iT1_T2_DpNS2_10kernel_argIT3_EE,@function
        .size           _ZN3cub18CUB_300001_SM_10006detail9transform16transform_kernelINS2_10policy_hubILb0EN4cuda3std3__45tupleIJN6thrust24THRUST_300001_SM_1000_NS6detail15normal_iteratorINSA_10device_ptrIfEEEENSA_17constant_iteratorIfNSA_11use_defaultESH_EEEEEE10policy1000ElNS7_5minusIfEESF_JPfSI_EEEvT0_iT1_T2_DpNS2_10kernel_argIT3_EE,(.L_x_601 - _ZN3cub18CUB_300001_SM_10006detail9transform16transform_kernelINS2_10policy_hubILb0EN4cuda3std3__45tupleIJN6thrust24THRUST_300001_SM_1000_NS6detail15normal_iteratorINSA_10device_ptrIfEEEENSA_17constant_iteratorIfNSA_11use_defaultESH_EEEEEE10policy1000ElNS7_5minusIfEESF_JPfSI_EEEvT0_iT1_T2_DpNS2_10kernel_argIT3_EE)
        .other          _ZN3cub18CUB_300001_SM_10006detail9transform16transform_kernelINS2_10policy_hubILb0EN4cuda3std3__45tupleIJN6thrust24THRUST_300001_SM_1000_NS6detail15normal_iteratorINSA_10device_ptrIfEEEENSA_17constant_iteratorIfNSA_11use_defaultESH_EEEEEE10policy1000ElNS7_5minusIfEESF_JPfSI_EEEvT0_iT1_T2_DpNS2_10kernel_argIT3_EE,@"STO_CUDA_ENTRY STV_DEFAULT"
_ZN3cub18CUB_300001_SM_10006detail9transform16transform_kernelINS2_10policy_hubILb0EN4cuda3std3__45tupleIJN6thrust24THRUST_300001_SM_1000_NS6detail15normal_iteratorINSA_10device_ptrIfEEEENSA_17constant_iteratorIfNSA_11use_defaultESH_EEEEEE10policy1000ElNS7_5minusIfEESF_JPfSI_EEEvT0_iT1_T2_DpNS2_10kernel_argIT3_EE:
.text._ZN3cub18CUB_300001_SM_10006detail9transform16transform_kernelINS2_10policy_hubILb0EN4cuda3std3__45tupleIJN6thrust24THRUST_300001_SM_1000_NS6detail15normal_iteratorINSA_10device_ptrIfEEEENSA_17constant_iteratorIfNSA_11use_defaultESH_EEEEEE10policy1000ElNS7_5minusIfEESF_JPfSI_EEEvT0_iT1_T2_DpNS2_10kernel_argIT3_EE:
[----:B------:R-:W-:Y:S08]  /*0000*/  LDC R1, c[0x0][0x37c] ;  /* 0x0000df00ff017b82 */ /* 0x000ff00000000800 */
[----:B------:R-:W0:Y:S01]  /*0010*/  LDC R0, c[0x0][0x388] ;  /* 0x0000e200ff007b82 */ /* 0x000e220000000800 */
[----:B------:R-:W1:Y:S01]  /*0020*/  LDCU.64 UR6, c[0x0][0x380] ;  /* 0x00007000ff0677ac */ /* 0x000e620008000a00 */
[----:B------:R-:W2:Y:S01]  /*0030*/  S2R R7, SR_TID.X ;  /* 0x0000000000077919 */ /* 0x000ea20000002100 */
[----:B------:R-:W-:Y:S05]  /*0040*/  BSSY.RECONVERGENT B0, `(.L_x_500) ;  /* 0x000001a000007945 */ /* 0x000fea0003800200 */
[----:B------:R-:W3:Y:S01]  /*0050*/  S2UR UR4, SR_CTAID.X ;  /* 0x00000000000479c3 */ /* 0x000ee20000002500 */
[----:B0-----:R-:W-:-:S04]  /*0060*/  SHF.L.U32 R5, R0, 0x7, RZ ;  /* 0x0000000700057819 */ /* 0x001fc800000006ff */
[----:B------:R-:W-:Y:S01]  /*0070*/  SHF.R.S32.HI R4, RZ, 0x1f, R5 ;  /* 0x0000001fff047819 */ /* 0x000fe20000011405 */
[----:B---3--:R-:W-:Y:S01]  /*0080*/  IMAD.WIDE.U32 R2, R5, UR4, RZ ;  /* 0x0000000405027c25 */ /* 0x008fe2000f8e00ff */
[----:B--2---:R-:W-:-:S03]  /*0090*/  SHF.L.U32 R11, R7, 0x7, RZ ;  /* 0x00000007070b7819 */ /* 0x004fc600000006ff */
[----:B------:R-:W-:Y:S01]  /*00a0*/  IMAD R13, R4, UR4, RZ ;  /* 0x00000004040d7c24 */ /* 0x000fe2000f8e02ff */
[----:B-1----:R-:W-:-:S03]  /*00b0*/  IADD3 R6, P1, PT, -R2, UR6, RZ ;  /* 0x0000000602067c10 */ /* 0x002fc6000ff3e1ff */
        /* <DEDUP_REMOVED lines=12> */
.L_x_502:
[----:B------:R-:W-:Y:S01]  /*0180*/  IADD3 R11, PT, PT, R11, 0x4000, RZ ;  /* 0x000040000b0b7810 */ /* 0x000fe20007ffe0ff */
[----:B------:R0:W-:Y:S03]  /*0190*/  CCTL.E.PF2 [R8] ;  /* 0x000000000800798f */ /* 0x0001e60000800100 */
[----:B------:R-:W-:Y:S02]  /*01a0*/  ISETP.GE.AND P0, PT, R11, R4, PT ;  /* 0x000000040b00720c */ /* 0x000fe40003f06270 */
[----:B0-----:R-:W-:-:S05]  /*01b0*/  IADD3 R8, P1, PT, R8, 0x4000, RZ ;  /* 0x0000400008087810 */ /* 0x001fca0007f3e0ff */
[----:B------:R-:W-:-:S06]  /*01c0*/  IMAD.X R9, RZ, RZ, R9, P1 ;  /* 0x000000ffff097224 */ /* 0x000fcc00008e0609 */
[----:B------:R-:W-:Y:S05]  /*01d0*/  @!P0 BRA `(.L_x_502) ;  /* 0xfffffffc00e88947 */ /* 0x000fea000383ffff */
.L_x_501:
[----:B------:R-:W-:Y:S05]  /*01e0*/  BSYNC.RECONVERGENT B0 ;  /* 0x0000000000007941 */ /* 0x000fea0003800200 */
.L_x_500:
[----:B------:R-:W0:Y:S01]  /*01f0*/  LDCU.128 UR8, c[0x0][0x390] ;  /* 0x00007200ff0877ac */ /* 0x000e220008000c00 */
[----:B------:R-:W-:Y:S02]  /*0200*/  ISETP.NE.AND P0, PT, R5, R6, PT ;  /* 0x000000060500720c */ /* 0x000fe40003f05270 */
[C---:B------:R-:W-:Y:S01]  /*0210*/  SHF.L.U32 R3, R2.reuse, 0x2, RZ ;  /* 0x0000000202037819 */ /* 0x040fe200000006ff */
[----:B------:R-:W1:Y:S01]  /*0220*/  LDCU.64 UR4, c[0x0][0x358] ;  /* 0x00006b00ff0477ac */ /* 0x000e620008000a00 */
[----:B------:R-:W-:Y:S02]  /*0230*/  SHF.L.U64.HI R8, R2, 0x2, R13 ;  /* 0x0000000202087819 */ /* 0x000fe4000001020d */
        /* <DEDUP_REMOVED lines=12> */
[C---:B------:R-:W-:Y:S01]  /*0300*/  @!P0 IMAD.WIDE.U32 R8, R7.reuse, 0x4, R4 ;  /* 0x0000000407088825 */ /* 0x040fe200078e0004 */
[----:B------:R-:W0:Y:S05]  /*0310*/  @!P0 LDC R17, c[0x0][0x3b0] ;  /* 0x0000ec00ff118b82 */ /* 0x000e2a0000000800 */
[----:B------:R-:W0:Y:S01]  /*0320*/  @!P0 LDG.E R8, desc[UR4][R8.64] ;  /* 0x0000000408088981 */ /* 0x000e22000c1e1900 */
[C---:B------:R-:W-:Y:S01]  /*0330*/  IADD3 R13, PT, PT, R7.reuse, 0x80, RZ ;  /* 0x00000080070d7810 */ /* 0x040fe20007ffe0ff */
[----:B------:R-:W-:-:S03]  /*0340*/  @!P0 IMAD.WIDE.U32 R14, R7, 0x4, R2 ;  /* 0x00000004070e8825 */ /* 0x000fc600078e0002 */
[C---:B------:R-:W-:Y:S01]  /*0350*/  ISETP.GE.AND P1, PT, R13.reuse, R6, PT ;  /* 0x000000060d00720c */ /* 0x040fe20003f26270 */
[----:B------:R-:W-:-:S12]  /*0360*/  IMAD.WIDE R10, R13, 0x4, R4 ;  /* 0x000000040d0a7825 */ /* 0x000fd800078e0204 */
[----:B------:R-:W1:Y:S01]  /*0370*/  @!P1 LDC R21, c[0x0][0x3b0] ;  /* 0x0000ec00ff159b82 */ /* 0x000e620000000800 */
[----:B0-----:R-:W-:-:S05]  /*0380*/  @!P0 FADD R17, R8, -R17 ;  /* 0x8000001108118221 */ /* 0x001fca0000000000 */
[----:B------:R0:W-:Y:S04]  /*0390*/  @!P0 STG.E desc[UR4][R14.64], R17 ;  /* 0x000000110e008986 */ /* 0x0001e8000c101904 */
[----:B------:R-:W1:Y:S01]  /*03a0*/  @!P1 LDG.E R18, desc[UR4][R10.64] ;  /* 0x000000040a129981 */ /* 0x000e62000c1e1900 */
[----:B------:R-:W-:Y:S02]  /*03b0*/  VIADD R19, R7, 0x100 ;  /* 0x0000010007137836 */ /* 0x000fe40000000000 */
[----:B------:R-:W-:-:S03]  /*03c0*/  IMAD.WIDE R12, R13, 0x4, R2 ;  /* 0x000000040d0c7825 */ /* 0x000fc600078e0202 */
[----:B------:R-:W-:Y:S01]  /*03d0*/  ISETP.GE.AND P0, PT, R19, R6, PT ;  /* 0x000000061300720c */ /* 0x000fe20003f06270 */
[----:B-1----:R-:W-:-:S12]  /*03e0*/  @!P1 FADD R9, R18, -R21 ;  /* 0x8000001512099221 */ /* 0x002fd80000000000 */
[----:B------:R-:W1:Y:S01]  /*03f0*/  @!P0 LDC R21, c[0x0][0x3b0] ;  /* 0x0000ec00ff158b82 */ /* 0x000e620000000800 */
[----:B------:R2:W-:Y:S04]  /*0400*/  @!P1 STG.E desc[UR4][R12.64], R9 ;  /* 0x000000090c009986 */ /* 0x0005e8000c101904 */
[----:B------:R-:W1:Y:S01]  /*0410*/  @!P0 LDG.E R8, desc[UR4][R10.64+0x200] ;  /* 0x000200040a088981 */ /* 0x000e62000c1e1900 */
[----:B------:R-:W-:-:S04]  /*0420*/  IADD3 R19, PT, PT, R7, 0x180, RZ ;  /* 0x0000018007137810 */ /* 0x000fc80007ffe0ff */
[----:B------:R-:W-:Y:S01]  /*0430*/  ISETP.GE.AND P1, PT, R19, R6, PT ;  /* 0x000000061300720c */ /* 0x000fe20003f26270 */
[----:B0-----:R-:W-:-:S12]  /*0440*/  VIADD R17, R7, 0x200 ;  /* 0x0000020007117836 */ /* 0x001fd80000000000 */
[----:B------:R-:W2:Y:S01]  /*0450*/  @!P1 LDC R19, c[0x0][0x3b0] ;  /* 0x0000ec00ff139b82 */ /* 0x000ea20000000800 */
[----:B-1----:R-:W-:-:S05]  /*0460*/  @!P0 FADD R15, R8, -R21 ;  /* 0x80000015080f8221 */ /* 0x002fca0000000000 */
[----:B------:R0:W-:Y:S04]  /*0470*/  @!P0 STG.E desc[UR4][R12.64+0x200], R15 ;  /* 0x0002000f0c008986 */ /* 0x0001e8000c101904 */
[----:B------:R-:W2:Y:S01]  /*0480*/  @!P1 LDG.E R8, desc[UR4][R10.64+0x400] ;  /* 0x000400040a089981 */ /* 0x000ea2000c1e1900 */
[----:B------:R-:W-:Y:S02]  /*0490*/  ISETP.GE.AND P0, PT, R17, R6, PT ;  /* 0x000000061100720c */ /* 0x000fe40003f06270 */
[----:B------:R-:W-:Y:S01]  /*04a0*/  IADD3 R17, PT, PT, R7, 0x280, RZ ;  /* 0x0000028007117810 */ /* 0x000fe20007ffe0ff */
[----:B--2---:R-:W-:-:S10]  /*04b0*/  @!P1 FADD R9, R8, -R19 ;  /* 0x8000001308099221 */ /* 0x004fd40000000000 */
[----:B------:R-:W0:Y:S01]  /*04c0*/  @!P0 LDC R19, c[0x0][0x3b0] ;  /* 0x0000ec00ff138b82 */ /* 0x000e220000000800 */
[----:B------:R1:W-:Y:S04]  /*04d0*/  @!P1 STG.E desc[UR4][R12.64+0x400], R9 ;  /* 0x000400090c009986 */ /* 0x0003e8000c101904 */
[----:B------:R-:W0:Y:S01]  /*04e0*/  @!P0 LDG.E R8, desc[UR4][R10.64+0x600] ;  /* 0x000600040a088981 */ /* 0x000e22000c1e1900 */
[----:B------:R-:W-:Y:S01]  /*04f0*/  ISETP.GE.AND P1, PT, R17, R6, PT ;  /* 0x000000061100720c */ /* 0x000fe20003f26270 */
[----:B------:R-:W-:Y:S02]  /*0500*/  VIADD R17, R7, 0x300 ;  /* 0x0000030007117836 */ /* 0x000fe40000000000 */
[----:B0-----:R-:W-:-:S10]  /*0510*/  @!P0 FADD R15, R8, -R19 ;  /* 0x80000013080f8221 */ /* 0x001fd40000000000 */
[----:B------:R-:W1:Y:S01]  /*0520*/  @!P1 LDC R19, c[0x0][0x3b0] ;  /* 0x0000ec00ff139b82 */ /* 0x000e620000000800 */
[----:B------:R0:W-:Y:S04]  /*0530*/  @!P0 STG.E desc[UR4][R12.64+0x600], R15 ;  /* 0x0006000f0c008986 */ /* 0x0001e8000c101904 */
[----:B------:R-:W1:Y:S01]  /*0540*/  @!P1 LDG.E R8, desc[UR4][R10.64+0x800] ;  /* 0x000800040a089981 */ /* 0x000e62000c1e1900 */
[----:B------:R-:W-:Y:S02]  /*0550*/  ISETP.GE.AND P0, PT, R17, R6, PT ;  /* 0x000000061100720c */ /* 0x000fe40003f06270 */
[----:B------:R-:W-:Y:S01]  /*0560*/  IADD3 R17, PT, PT, R7, 0x380, RZ ;  /* 0x0000038007117810 */ /* 0x000fe20007ffe0ff */
[----:B-1----:R-:W-:-:S10]  /*0570*/  @!P1 FADD R9, R8, -R19 ;  /* 0x8000001308099221 */ /* 0x002fd40000000000 */
[----:B------:R-:W0:Y:S01]  /*0580*/  @!P0 LDC R19, c[0x0][0x3b0] ;  /* 0x0000ec00ff138b82 */ /* 0x000e220000000800 */
[----:B------:R1:W-:Y:S04]  /*0590*/  @!P1 STG.E desc[UR4][R12.64+0x800], R9 ;  /* 0x000800090c009986 */ /* 0x0003e8000c101904 */
[----:B------:R-:W0:Y:S01]  /*05a0*/  @!P0 LDG.E R8, desc[UR4][R10.64+0xa00] ;  /* 0x000a00040a088981 */ /* 0x000e22000c1e1900 */
[----:B------:R-:W-:-:S13]  /*05b0*/  ISETP.GE.AND P1, PT, R17, R6, PT ;  /* 0x000000061100720c */ /* 0x000fda0003f26270 */
[----:B------:R-:W2:Y:S01]  /*05c0*/  @!P1 LDC R17, c[0x0][0x3b0] ;  /* 0x0000ec00ff119b82 */ /* 0x000ea20000000800 */
[----:B0-----:R-:W-:-:S05]  /*05d0*/  @!P0 FADD R15, R8, -R19 ;  /* 0x80000013080f8221 */ /* 0x001fca0000000000 */
[----:B------:R1:W-:Y:S04]  /*05e0*/  @!P0 STG.E desc[UR4][R12.64+0xa00], R15 ;  /* 0x000a000f0c008986 */ /* 0x0003e8000c101904 */
[----:B------:R-:W2:Y:S02]  /*05f0*/  @!P1 LDG.E R8, desc[UR4][R10.64+0xc00] ;  /* 0x000c00040a089981 */ /* 0x000ea4000c1e1900 */
[----:B--2---:R-:W-:Y:S01]  /*0600*/  @!P1 FADD R17, R8, -R17 ;  /* 0x8000001108119221 */ /* 0x004fe20000000000 */
[----:B------:R-:W-:-:S04]  /*0610*/  LOP3.LUT R8, R0, 0x7ffffff8, RZ, 0xc0, !PT ;  /* 0x7ffffff800087812 */ /* 0x000fc800078ec0ff */
[----:B------:R1:W-:Y:S01]  /*0620*/  @!P1 STG.E desc[UR4][R12.64+0xc00], R17 ;  /* 0x000c00110c009986 */ /* 0x0003e2000c101904 */
[----:B------:R-:W-:-:S13]  /*0630*/  ISETP.NE.AND P0, PT, R8, 0x8, PT ;  /* 0x000000080800780c */ /* 0x000fda0003f05270 */
[----:B-1----:R-:W-:Y:S05]  /*0640*/  @!P0 BRA `(.L_x_504) ;  /* 0x0000000000ec8947 */ /* 0x002fea0003800000 */
[----:B------:R-:W-:Y:S01]  /*0650*/  IMAD.MOV.U32 R0, RZ, RZ, 0x8 ;  /* 0x00000008ff007424 */ /* 0x000fe200078e00ff */
[----:B------:R-:W0:Y:S06]  /*0660*/  LDCU UR6, c[0x0][0x3b0] ;  /* 0x00007600ff0677ac */ /* 0x000e2c0008000800 */
.L_x_507:
[----:B-1----:R-:W-:-:S04]  /*0670*/  LEA R9, R0, R7, 0x7 ;  /* 0x0000000700097211 */ /* 0x002fc800078e38ff */
[----:B------:R-:W-:-:S13]  /*0680*/  ISETP.GE.AND P0, PT, R9, R6, PT ;  /* 0x000000060900720c */ /* 0x000fda0003f06270 */
[C---:B------:R-:W-:Y:S01]  /*0690*/  @!P0 IMAD.WIDE.U32 R10, R9.reuse, 0x4, R4 ;  /* 0x00000004090a8825 */ /* 0x040fe200078e0004 */
[----:B------:R-:W1:Y:S05]  /*06a0*/  @!P0 LDC R23, c[0x0][0x3b0] ;  /* 0x0000ec00ff178b82 */ /* 0x000e6a0000000800 */
[----:B------:R-:W1:Y:S01]  /*06b0*/  @!P0 LDG.E R10, desc[UR4][R10.64] ;  /* 0x000000040a0a8981 */ /* 0x000e62000c1e1900 */
[C---:B------:R-:W-:Y:S01]  /*06c0*/  IADD3 R19, PT, PT, R9.reuse, 0x80, RZ ;  /* 0x0000008009137810 */ /* 0x040fe20007ffe0ff */
[----:B------:R-:W-:-:S03]  /*06d0*/  @!P0 IMAD.WIDE.U32 R14, R9, 0x4, R2 ;  /* 0x00000004090e8825 */ /* 0x000fc600078e0002 */
[C---:B------:R-:W-:Y:S01]  /*06e0*/  ISETP.GE.AND P1, PT, R19.reuse, R6, PT ;  /* 0x000000061300720c */ /* 0x040fe20003f26270 */
[----:B------:R-:W-:-:S12]  /*06f0*/  IMAD.WIDE R12, R19, 0x4, R4 ;  /* 0x00000004130c7825 */ /* 0x000fd800078e0204 */
[----:B------:R-:W2:Y:S01]  /*0700*/  @!P1 LDC R21, c[0x0][0x3b0] ;  /* 0x0000ec00ff159b82 */ /* 0x000ea20000000800 */
[----:B-1----:R-:W-:-:S05]  /*0710*/  @!P0 FADD R23, R10, -R23 ;  /* 0x800000170a178221 */ /* 0x002fca0000000000 */
[----:B------:R1:W-:Y:S04]  /*0720*/  @!P0 STG.E desc[UR4][R14.64], R23 ;  /* 0x000000170e008986 */ /* 0x0003e8000c101904 */
[----:B------:R-:W2:Y:S01]  /*0730*/  @!P1 LDG.E R18, desc[UR4][R12.64] ;  /* 0x000000040c129981 */ /* 0x000ea2000c1e1900 */
[----:B------:R-:W-:Y:S02]  /*0740*/  VIADD R17, R9, 0x100 ;  /* 0x0000010009117836 */ /* 0x000fe40000000000 */
[----:B------:R-:W-:-:S03]  /*0750*/  IMAD.WIDE R10, R19, 0x4, R2 ;  /* 0x00000004130a7825 */ /* 0x000fc600078e0202 */
[----:B------:R-:W-:-:S13]  /*0760*/  ISETP.GE.AND P0, PT, R17, R6, PT ;  /* 0x000000061100720c */ /* 0x000fda0003f06270 */
[----:B------:R-:W3:Y:S01]  /*0770*/  @!P0 LDC R19, c[0x0][0x3b0] ;  /* 0x0000ec00ff138b82 */ /* 0x000ee20000000800 */
[----:B--2---:R-:W-:-:S05]  /*0780*/  @!P1 FADD R21, R18, -R21 ;  /* 0x8000001512159221 */ /* 0x004fca0000000000 */
[----:B------:R2:W-:Y:S04]  /*0790*/  @!P1 STG.E desc[UR4][R10.64], R21 ;  /* 0x000000150a009986 */ /* 0x0005e8000c101904 */
[----:B------:R-:W3:Y:S01]  /*07a0*/  @!P0 LDG.E R18, desc[UR4][R12.64+0x200] ;  /* 0x000200040c128981 */ /* 0x000ee2000c1e1900 */
[----:B------:R-:W-:-:S04]  /*07b0*/  IADD3 R17, PT, PT, R9, 0x180, RZ ;  /* 0x0000018009117810 */ /* 0x000fc80007ffe0ff */
[----:B------:R-:W-:-:S13]  /*07c0*/  ISETP.GE.AND P1, PT, R17, R6, PT ;  /* 0x000000061100720c */ /* 0x000fda0003f26270 */
[----:B------:R-:W4:Y:S01]  /*07d0*/  @!P1 LDC R17, c[0x0][0x3b0] ;  /* 0x0000ec00ff119b82 */ /* 0x000f220000000800 */
[----:B---3--:R-:W-:-:S05]  /*07e0*/  @!P0 FADD R19, R18, -R19 ;  /* 0x8000001312138221 */ /* 0x008fca0000000000 */
[----:B------:R3:W-:Y:S04]  /*07f0*/  @!P0 STG.E desc[UR4][R10.64+0x200], R19 ;  /* 0x000200130a008986 */ /* 0x0007e8000c101904 */
[----:B-1----:R-:W4:Y:S01]  /*0800*/  @!P1 LDG.E R14, desc[UR4][R12.64+0x400] ;  /* 0x000400040c0e9981 */ /* 0x002f22000c1e1900 */
[----:B------:R-:W-:-:S04]  /*0810*/  IADD3 R15, PT, PT, R9, 0x200, RZ ;  /* 0x00000200090f7810 */ /* 0x000fc80007ffe0ff */
[----:B------:R-:W-:Y:S01]  /*0820*/  ISETP.GE.AND P0, PT, R15, R6, PT ;  /* 0x000000060f00720c */ /* 0x000fe20003f06270 */
[----:B------:R-:W-:-:S12]  /*0830*/  VIADD R15, R9, 0x280 ;  /* 0x00000280090f7836 */ /* 0x000fd80000000000 */
[----:B--2---:R-:W3:Y:S01]  /*0840*/  @!P0 LDC R21, c[0x0][0x3b0] ;  /* 0x0000ec00ff158b82 */ /* 0x004ee20000000800 */
[----:B----4-:R-:W-:-:S05]  /*0850*/  @!P1 FADD R17, R14, -R17 ;  /* 0x800000110e119221 */ /* 0x010fca0000000000 */
[----:B------:R1:W-:Y:S04]  /*0860*/  @!P1 STG.E desc[UR4][R10.64+0x400], R17 ;  /* 0x000400110a009986 */ /* 0x0003e8000c101904 */
[----:B------:R-:W3:Y:S01]  /*0870*/  @!P0 LDG.E R14, desc[UR4][R12.64+0x600] ;  /* 0x000600040c0e8981 */ /* 0x000ee2000c1e1900 */
[----:B------:R-:W-:Y:S02]  /*0880*/  ISETP.GE.AND P1, PT, R15, R6, PT ;  /* 0x000000060f00720c */ /* 0x000fe40003f26270 */
[----:B------:R-:W-:Y:S01]  /*0890*/  IADD3 R15, PT, PT, R9, 0x300, RZ ;  /* 0x00000300090f7810 */ /* 0x000fe20007ffe0ff */
[----:B---3--:R-:W-:-:S10]  /*08a0*/  @!P0 FADD R19, R14, -R21 ;  /* 0x800000150e138221 */ /* 0x008fd40000000000 */
[----:B------:R-:W1:Y:S01]  /*08b0*/  @!P1 LDC R21, c[0x0][0x3b0] ;  /* 0x0000ec00ff159b82 */ /* 0x000e620000000800 */
[----:B------:R2:W-:Y:S04]  /*08c0*/  @!P0 STG.E desc[UR4][R10.64+0x600], R19 ;  /* 0x000600130a008986 */ /* 0x0005e8000c101904 */
[----:B------:R-:W1:Y:S01]  /*08d0*/  @!P1 LDG.E R14, desc[UR4][R12.64+0x800] ;  /* 0x000800040c0e9981 */ /* 0x000e62000c1e1900 */
[----:B------:R-:W-:-:S13]  /*08e0*/  ISETP.GE.AND P0, PT, R15, R6, PT ;  /* 0x000000060f00720c */ /* 0x000fda0003f06270 */
[----:B------:R-:W3:Y:S01]  /*08f0*/  @!P0 LDC R15, c[0x0][0x3b0] ;  /* 0x0000ec00ff0f8b82 */ /* 0x000ee20000000800 */
[----:B-1----:R-:W-:-:S05]  /*0900*/  @!P1 FADD R17, R14, -R21 ;  /* 0x800000150e119221 */ /* 0x002fca0000000000 */
[----:B------:R2:W-:Y:S04]  /*0910*/  @!P1 STG.E desc[UR4][R10.64+0x800], R17 ;  /* 0x000800110a009986 */ /* 0x0005e8000c101904 */
[----:B------:R-:W3:Y:S01]  /*0920*/  @!P0 LDG.E R14, desc[UR4][R12.64+0xa00] ;  /* 0x000a00040c0e8981 */ /* 0x000ee2000c1e1900 */
[----:B------:R-:W-:Y:S01]  /*0930*/  IADD3 R9, PT, PT, R9, 0x380, RZ ;  /* 0x0000038009097810 */ /* 0x000fe20007ffe0ff */
[----:B------:R-:W-:Y:S01]  /*0940*/  VIADD R0, R0, 0x8 ;  /* 0x0000000800007836 */ /* 0x000fe20000000000 */
[----:B------:R-:W-:Y:S04]  /*0950*/  BSSY.RECONVERGENT B0, `(.L_x_505) ;  /* 0x0000009000007945 */ /* 0x000fe80003800200 */
[----:B------:R-:W-:Y:S01]  /*0960*/  ISETP.NE.AND P1, PT, R0, R8, PT ;  /* 0x000000080000720c */ /* 0x000fe20003f25270 */
[----:B---3--:R-:W-:-:S05]  /*0970*/  @!P0 FADD R15, R14, -R15 ;  /* 0x8000000f0e0f8221 */ /* 0x008fca0000000000 */
[----:B------:R2:W-:Y:S01]  /*0980*/  @!P0 STG.E desc[UR4][R10.64+0xa00], R15 ;  /* 0x000a000f0a008986 */ /* 0x0005e2000c101904 */
[----:B------:R-:W-:-:S13]  /*0990*/  ISETP.GE.AND P0, PT, R9, R6, PT ;  /* 0x000000060900720c */ /* 0x000fda0003f06270 */
[----:B--2---:R-:W-:Y:S05]  /*09a0*/  @P0 BRA `(.L_x_506) ;  /* 0x00000000000c0947 */ /* 0x004fea0003800000 */
[----:B------:R-:W0:Y:S02]  /*09b0*/  LDG.E R12, desc[UR4][R12.64+0xc00] ;  /* 0x000c00040c0c7981 */ /* 0x000e24000c1e1900 */
[----:B0-----:R-:W-:-:S05]  /*09c0*/  FADD R9, R12, -UR6 ;  /* 0x800000060c097e21 */ /* 0x001fca0008000000 */
[----:B------:R1:W-:Y:S02]  /*09d0*/  STG.E desc[UR4][R10.64+0xc00], R9 ;  /* 0x000c00090a007986 */ /* 0x0003e4000c101904 */
.L_x_506:
[----:B0-----:R-:W-:Y:S05]  /*09e0*/  BSYNC.RECONVERGENT B0 ;  /* 0x0000000000007941 */ /* 0x001fea0003800200 */
.L_x_505:
[----:B------:R-:W-:Y:S05]  /*09f0*/  @P1 BRA `(.L_x_507) ;  /* 0xfffffffc001c1947 */ /* 0x000fea000383ffff */
.L_x_504:
[----:B------:R-:W-:-:S13]  /*0a00*/  ISETP.NE.AND P0, PT, R16, RZ, PT ;  /* 0x000000ff1000720c */ /* 0x000fda0003f05270 */
[----:B------:R-:W-:Y:S05]  /*0a10*/  @!P0 EXIT ;  /* 0x000000000000894d */ /* 0x000fea0003800000 */
[----:B------:R-:W0:Y:S01]  /*0a20*/  LDC R0, c[0x0][0x388] ;  /* 0x0000e200ff007b82 */ /* 0x000e220000000800 */
[----:B------:R-:W-:Y:S02]  /*0a30*/  ISETP.GE.U32.AND P1, PT, R16, 0x4, PT ;  /* 0x000000041000780c */ /* 0x000fe40003f26070 */
[----:B0-----:R-:W-:-:S04]  /*0a40*/  LOP3.LUT R18, R0, 0x3, RZ, 0xc0, !PT ;  /* 0x0000000300127812 */ /* 0x001fc800078ec0ff */
[----:B------:R-:W-:-:S07]  /*0a50*/  ISETP.NE.AND P0, PT, R18, RZ, PT ;  /* 0x000000ff1200720c */ /* 0x000fce0003f05270 */
[----:B------:R-:W-:Y:S06]  /*0a60*/  @!P1 BRA `(.L_x_508) ;  /* 0x0000000000849947 */ /* 0x000fec0003800000 */
[----:B-1----:R-:W-:-:S04]  /*0a70*/  LEA R9, R8, R7, 0x7 ;  /* 0x0000000708097211 */ /* 0x002fc800078e38ff */
[----:B------:R-:W-:-:S13]  /*0a80*/  ISETP.GE.AND P2, PT, R9, R6, PT ;  /* 0x000000060900720c */ /* 0x000fda0003f46270 */
[C---:B------:R-:W-:Y:S01]  /*0a90*/  @!P2 IMAD.WIDE R10, R9.reuse, 0x4, R4 ;  /* 0x00000004090aa825 */ /* 0x040fe200078e0204 */
[----:B------:R-:W0:Y:S05]  /*0aa0*/  @!P2 LDC R19, c[0x0][0x3b0] ;  /* 0x0000ec00ff13ab82 */ /* 0x000e2a0000000800 */
[----:B------:R-:W0:Y:S01]  /*0ab0*/  @!P2 LDG.E R10, desc[UR4][R10.64] ;  /* 0x000000040a0aa981 */ /* 0x000e22000c1e1900 */
[C---:B------:R-:W-:Y:S01]  /*0ac0*/  IADD3 R17, PT, PT, R9.reuse, 0x80, RZ ;  /* 0x0000008009117810 */ /* 0x040fe20007ffe0ff */
[----:B------:R-:W-:-:S03]  /*0ad0*/  @!P2 IMAD.WIDE R12, R9, 0x4, R2 ;  /* 0x00000004090ca825 */ /* 0x000fc600078e0202 */
[----:B------:R-:W-:-:S13]  /*0ae0*/  ISETP.GE.AND P1, PT, R17, R6, PT ;  /* 0x000000061100720c */ /* 0x000fda0003f26270 */
[----:B------:R-:W-:Y:S01]  /*0af0*/  @!P1 IMAD.WIDE R14, R17, 0x4, R4 ;  /* 0x00000004110e9825 */ /* 0x000fe200078e0204 */
[----:B------:R-:W1:Y:S03]  /*0b00*/  @!P1 LDC R21, c[0x0][0x3b0] ;  /* 0x0000ec00ff159b82 */ /* 0x000e660000000800 */
[----:B0-----:R-:W-:-:S05]  /*0b10*/  @!P2 FADD R19, R10, -R19 ;  /* 0x800000130a13a221 */ /* 0x001fca0000000000 */
[----:B------:R0:W-:Y:S04]  /*0b20*/  @!P2 STG.E desc[UR4][R12.64], R19 ;  /* 0x000000130c00a986 */ /* 0x0001e8000c101904 */
[----:B------:R-:W1:Y:S01]  /*0b30*/  @!P1 LDG.E R14, desc[UR4][R14.64] ;  /* 0x000000040e0e9981 */ /* 0x000e62000c1e1900 */
[----:B------:R-:W-:Y:S02]  /*0b40*/  VIADD R23, R9, 0x100 ;  /* 0x0000010009177836 */ /* 0x000fe40000000000 */
[----:B------:R-:W-:-:S03]  /*0b50*/  @!P1 IMAD.WIDE R10, R17, 0x4, R2 ;  /* 0x00000004110a9825 */ /* 0x000fc600078e0202 */
[----:B------:R-:W-:-:S13]  /*0b60*/  ISETP.GE.AND P2, PT, R23, R6, PT ;  /* 0x000000061700720c */ /* 0x000fda0003f46270 */
[----:B------:R-:W-:Y:S01]  /*0b70*/  @!P2 IMAD.WIDE R16, R23, 0x4, R4 ;  /* 0x000000041710a825 */ /* 0x000fe200078e0204 */
[----:B------:R-:W2:Y:S03]  /*0b80*/  @!P2 LDC R25, c[0x0][0x3b0] ;  /* 0x0000ec00ff19ab82 */ /* 0x000ea60000000800 */
[----:B-1----:R-:W-:-:S05]  /*0b90*/  @!P1 FADD R21, R14, -R21 ;  /* 0x800000150e159221 */ /* 0x002fca0000000000 */
[----:B------:R1:W-:Y:S04]  /*0ba0*/  @!P1 STG.E desc[UR4][R10.64], R21 ;  /* 0x000000150a009986 */ /* 0x0003e8000c101904 */
[----:B------:R-:W2:Y:S01]  /*0bb0*/  @!P2 LDG.E R16, desc[UR4][R16.64] ;  /* 0x000000041010a981 */ /* 0x000ea2000c1e1900 */
[----:B0-----:R-:W-:Y:S01]  /*0bc0*/  IADD3 R19, PT, PT, R9, 0x180, RZ ;  /* 0x0000018009137810 */ /* 0x001fe20007ffe0ff */
[----:B------:R-:W-:-:S03]  /*0bd0*/  @!P2 IMAD.WIDE R12, R23, 0x4, R2 ;  /* 0x00000004170ca825 */ /* 0x000fc600078e0202 */
[----:B------:R-:W-:-:S13]  /*0be0*/  ISETP.GE.AND P1, PT, R19, R6, PT ;  /* 0x000000061300720c */ /* 0x000fda0003f26270 */
[----:B------:R-:W-:Y:S01]  /*0bf0*/  @!P1 IMAD.WIDE R14, R19, 0x4, R4 ;  /* 0x00000004130e9825 */ /* 0x000fe200078e0204 */
[----:B------:R-:W0:Y:S03]  /*0c00*/  @!P1 LDC R23, c[0x0][0x3b0] ;  /* 0x0000ec00ff179b82 */ /* 0x000e260000000800 */
[----:B--2---:R-:W-:-:S05]  /*0c10*/  @!P2 FADD R9, R16, -R25 ;  /* 0x800000191009a221 */ /* 0x004fca0000000000 */
[----:B------:R2:W-:Y:S04]  /*0c20*/  @!P2 STG.E desc[UR4][R12.64], R9 ;  /* 0x000000090c00a986 */ /* 0x0005e8000c101904 */
[----:B------:R-:W0:Y:S01]  /*0c30*/  @!P1 LDG.E R14, desc[UR4][R14.64] ;  /* 0x000000040e0e9981 */ /* 0x000e22000c1e1900 */
[----:B-1----:R-:W-:Y:S01]  /*0c40*/  @!P1 IMAD.WIDE R10, R19, 0x4, R2 ;  /* 0x00000004130a9825 */ /* 0x002fe200078e0202 */
[----:B------:R-:W-:-:S03]  /*0c50*/  IADD3 R8, PT, PT, R8, 0x4, RZ ;  /* 0x0000000408087810 */ /* 0x000fc60007ffe0ff */
[----:B0-----:R-:W-:-:S05]  /*0c60*/  @!P1 FADD R17, R14, -R23 ;  /* 0x800000170e119221 */ /* 0x001fca0000000000 */
[----:B------:R2:W-:Y:S02]  /*0c70*/  @!P1 STG.E desc[UR4][R10.64], R17 ;  /* 0x000000110a009986 */ /* 0x0005e4000c101904 */
.L_x_508:
[----:B------:R-:W-:Y:S05]  /*0c80*/  @!P0 EXIT ;  /* 0x000000000000894d */ /* 0x000fea0003800000 */
[----:B------:R-:W-:Y:S02]  /*0c90*/  ISETP.NE.AND P1, PT, R18, 0x1, PT ;  /* 0x000000011200780c */ /* 0x000fe40003f25270 */
[----:B------:R-:W-:-:S04]  /*0ca0*/  LOP3.LUT R0, R0, 0x1, RZ, 0xc0, !PT ;  /* 0x0000000100007812 */ /* 0x000fc800078ec0ff */
[----:B------:R-:W-:-:S07]  /*0cb0*/  ISETP.NE.U32.AND P0, PT, R0, 0x1, PT ;  /* 0x000000010000780c */ /* 0x000fce0003f05070 */
[----:B------:R-:W-:Y:S06]  /*0cc0*/  @!P1 BRA `(.L_x_509) ;  /* 0x0000000000449947 */ /* 0x000fec0003800000 */
[----:B--2---:R-:W-:-:S05]  /*0cd0*/  IMAD R13, R8, 0x80, R7 ;  /* 0x00000080080d7824 */ /* 0x004fca00078e0207 */
[----:B------:R-:W-:-:S13]  /*0ce0*/  ISETP.GE.AND P1, PT, R13, R6, PT ;  /* 0x000000060d00720c */ /* 0x000fda0003f26270 */
[C---:B-1----:R-:W-:Y:S01]  /*0cf0*/  @!P1 IMAD.WIDE R10, R13.reuse, 0x4, R4 ;  /* 0x000000040d0a9825 */ /* 0x042fe200078e0204 */
        /* <DEDUP_REMOVED lines=10> */
[----:B------:R-:W-:Y:S01]  /*0da0*/  @!P2 IMAD.WIDE R16, R17, 0x4, R2 ;  /* 0x000000041110a825 */ /* 0x000fe200078e0202 */
[----:B------:R-:W-:-:S03]  /*0db0*/  IADD3 R8, PT, PT, R8, 0x2, RZ ;  /* 0x0000000208087810 */ /* 0x000fc60007ffe0ff */
[----:B-1----:R-:W-:-:S05]  /*0dc0*/  @!P2 FADD R11, R14, -R19 ;  /* 0x800000130e0ba221 */ /* 0x002fca0000000000 */
[----:B------:R0:W-:Y:S02]  /*0dd0*/  @!P2 STG.E desc[UR4][R16.64], R11 ;  /* 0x0000000b1000a986 */ /* 0x0001e4000c101904 */
.L_x_509:
[----:B------:R-:W-:Y:S05]  /*0de0*/  @P0 EXIT ;  /* 0x000000000000094d */ /* 0x000fea0003800000 */
[----:B------:R-:W-:-:S05]  /*0df0*/  IMAD R7, R8, 0x80, R7 ;  /* 0x0000008008077824 */ /* 0x000fca00078e0207 */
[----:B------:R-:W-:-:S13]  /*0e00*/  ISETP.GE.AND P0, PT, R7, R6, PT ;  /* 0x000000060700720c */ /* 0x000fda0003f06270 */
[----:B------:R-:W-:Y:S05]  /*0e10*/  @P0 EXIT ;  /* 0x000000000000094d */ /* 0x000fea0003800000 */
[C---:B------:R-:W-:Y:S01]  /*0e20*/  IMAD.WIDE R4, R7.reuse, 0x4, R4 ;  /* 0x0000000407047825 */ /* 0x040fe200078e0204 */
[----:B------:R-:W3:Y:S05]  /*0e30*/  LDCU UR6, c[0x0][0x3b0] ;  /* 0x00007600ff0677ac */ /* 0x000eea0008000800 */
[----:B------:R-:W3:Y:S01]  /*0e40*/  LDG.E R4, desc[UR4][R4.64] ;  /* 0x0000000404047981 */ /* 0x000ee2000c1e1900 */
[----:B------:R-:W-:-:S04]  /*0e50*/  IMAD.WIDE R2, R7, 0x4, R2 ;  /* 0x0000000407027825 */ /* 0x000fc800078e0202 */
[----:B---3--:R-:W-:-:S05]  /*0e60*/  FADD R7, R4, -UR6 ;  /* 0x8000000604077e21 */ /* 0x008fca0008000000 */
[----:B------:R-:W-:Y:S01]  /*0e70*/  STG.E desc[UR4][R2.64], R7 ;  /* 0x0000000702007986 */ /* 0x000fe2000c101904 */
[----:B------:R-:W-:Y:S05]  /*0e80*/  EXIT ;  /* 0x000000000000794d */ /* 0x000fea0003800000 */
.L_x_503:
[----:B------:R-:W-:-:S13]  /*0e90*/  ISETP.GE.AND P0, PT, R0, 0x1, PT ;  /* 0x000000010000780c */ /* 0x000fda0003f06270 */
[----:B------:R-:W-:Y:S05]  /*0ea0*/  @!P0 EXIT ;  /* 0x000000000000894d */ /* 0x000fea0003800000 */
[C---:B------:R-:W-:Y:S01]  /*0eb0*/  ISETP.GE.U32.AND P1, PT, R0.reuse, 0x10, PT ;  /* 0x000000100000780c */ /* 0x040fe20003f26070 */
[----:B------:R-:W-:Y:S01]  /*0ec0*/  HFMA2 R6, -RZ, RZ, 0, 0 ;  /* 0x00000000ff067431 */ /* 0x000fe200000001ff */
[----:B------:R-:W-:-:S04]  /*0ed0*/  LOP3.LUT R20, R0, 0xf, RZ, 0xc0, !PT ;  /* 0x0000000f00147812 */ /* 0x000fc800078ec0ff */
[----:B------:R-:W-:-:S07]  /*0ee0*/  ISETP.NE.AND P0, PT, R20, RZ, PT ;  /* 0x000000ff1400720c */ /* 0x000fce0003f05270 */
[----:B------:R-:W-:Y:S06]  /*0ef0*/  @!P1 BRA `(.L_x_510) ;  /* 0x00000004001c9947 */ /* 0x000fec0003800000 */
[C---:B------:R-:W-:Y:S01]  /*0f00*/  IMAD.WIDE.U32 R14, R7.reuse, 0x4, RZ ;  /* 0x00000004070e7825 */ /* 0x040fe200078e00ff */
[----:B------:R-:W-:Y:S01]  /*0f10*/  LOP3.LUT R6, R0, 0x7ffffff0, RZ, 0xc0, !PT ;  /* 0x7ffffff000067812 */ /* 0x000fe200078ec0ff */
[----:B------:R-:W0:Y:S01]  /*0f20*/  LDCU UR6, c[0x0][0x3b0] ;  /* 0x00007600ff0677ac */ /* 0x000e220008000800 */
[----:B------:R-:W-:Y:S02]  /*0f30*/  IADD3 R12, PT, PT, R7, 0x480, RZ ;  /* 0x00000480070c7810 */ /* 0x000fe40007ffe0ff */
[----:B------:R-:W-:Y:S01]  /*0f40*/  LOP3.LUT R13, R14, 0x1000, RZ, 0xfc, !PT ;  /* 0x000010000e0d7812 */ /* 0x000fe200078efcff */
[----:B------:R-:W-:-:S07]  /*0f50*/  IMAD.MOV R14, RZ, RZ, -R6 ;  /* 0x000000ffff0e7224 */ /* 0x000fce00078e0a06 */
.L_x_511:
[----:B------:R-:W-:-:S04]  /*0f60*/  IADD3 R10, P1, PT, R13, R4, RZ ;  /* 0x000000040d0a7210 */ /* 0x000fc80007f3e0ff */
[----:B----4-:R-:W-:-:S05]  /*0f70*/  IADD3.X R11, PT, PT, R15, R5, RZ, P1, !PT ;  /* 0x000000050f0b7210 */ /* 0x010fca0000ffe4ff */
[----:B------:R-:W0:Y:S01]  /*0f80*/  LDG.E R16, desc[UR4][R10.64+-0x1000] ;  /* 0xfff000040a107981 */ /* 0x000e22000c1e1900 */
[----:B------:R-:W-:-:S04]  /*0f90*/  IADD3 R8, P1, PT, R13, R2, RZ ;  /* 0x000000020d087210 */ /* 0x000fc80007f3e0ff */
[----:B------:R-:W-:Y:S01]  /*0fa0*/  IADD3.X R9, PT, PT, R15, R3, RZ, P1, !PT ;  /* 0x000000030f097210 */ /* 0x000fe20000ffe4ff */
[----:B0-----:R-:W-:-:S05]  /*0fb0*/  FADD R17, R16, -UR6 ;  /* 0x8000000610117e21 */ /* 0x001fca0008000000 */
[----:B------:R0:W-:Y:S04]  /*0fc0*/  STG.E desc[UR4][R8.64+-0x1000], R17 ;  /* 0xfff0001108007986 */ /* 0x0001e8000c101904 */
[----:B------:R-:W2:Y:S02]  /*0fd0*/  LDG.E R16, desc[UR4][R10.64+-0xe00] ;  /* 0xfff200040a107981 */ /* 0x000ea4000c1e1900 */
[----:B--2---:R-:W-:-:S05]  /*0fe0*/  FADD R19, R16, -UR6 ;  /* 0x8000000610137e21 */ /* 0x004fca0008000000 */
[----:B------:R-:W-:Y:S04]  /*0ff0*/  STG.E desc[UR4][R8.64+-0xe00], R19 ;  /* 0xfff2001308007986 */ /* 0x000fe8000c101904 */
[----:B------:R-:W2:Y:S02]  /*1000*/  LDG.E R16, desc[UR4][R10.64+-0xc00] ;  /* 0xfff400040a107981 */ /* 0x000ea4000c1e1900 */
[----:B--2---:R-:W-:-:S05]  /*1010*/  FADD R21, R16, -UR6 ;  /* 0x8000000610157e21 */ /* 0x004fca0008000000 */
[----:B------:R1:W-:Y:S04]  /*1020*/  STG.E desc[UR4][R8.64+-0xc00], R21 ;  /* 0xfff4001508007986 */ /* 0x0003e8000c101904 */
[----:B------:R-:W2:Y:S02]  /*1030*/  LDG.E R16, desc[UR4][R10.64+-0xa00] ;  /* 0xfff600040a107981 */ /* 0x000ea4000c1e1900 */
[----:B--2---:R-:W-:-:S05]  /*1040*/  FADD R23, R16, -UR6 ;  /* 0x8000000610177e21 */ /* 0x004fca0008000000 */
[----:B------:R2:W-:Y:S04]  /*1050*/  STG.E desc[UR4][R8.64+-0xa00], R23 ;  /* 0xfff6001708007986 */ /* 0x0005e8000c101904 */
[----:B------:R-:W0:Y:S02]  /*1060*/  LDG.E R16, desc[UR4][R10.64+-0x800] ;  /* 0xfff800040a107981 */ /* 0x000e24000c1e1900 */
[----:B0-----:R-:W-:-:S05]  /*1070*/  FADD R17, R16, -UR6 ;  /* 0x8000000610117e21 */ /* 0x001fca0008000000 */
[----:B------:R0:W-:Y:S04]  /*1080*/  STG.E desc[UR4][R8.64+-0x800], R17 ;  /* 0xfff8001108007986 */ /* 0x0001e8000c101904 */
[----:B------:R-:W3:Y:S02]  /*1090*/  LDG.E R16, desc[UR4][R10.64+-0x600] ;  /* 0xfffa00040a107981 */ /* 0x000ee4000c1e1900 */
[----:B---3--:R-:W-:-:S05]  /*10a0*/  FADD R25, R16, -UR6 ;  /* 0x8000000610197e21 */ /* 0x008fca0008000000 */
[----:B------:R3:W-:Y:S04]  /*10b0*/  STG.E desc[UR4][R8.64+-0x600], R25 ;  /* 0xfffa001908007986 */ /* 0x0007e8000c101904 */
[----:B------:R-:W1:Y:S02]  /*10c0*/  LDG.E R16, desc[UR4][R10.64+-0x400] ;  /* 0xfffc00040a107981 */ /* 0x000e64000c1e1900 */
[----:B-1----:R-:W-:-:S05]  /*10d0*/  FADD R21, R16, -UR6 ;  /* 0x8000000610157e21 */ /* 0x002fca0008000000 */
[----:B------:R1:W-:Y:S04]  /*10e0*/  STG.E desc[UR4][R8.64+-0x400], R21 ;  /* 0xfffc001508007986 */ /* 0x0003e8000c101904 */
[----:B------:R-:W2:Y:S01]  /*10f0*/  LDG.E R16, desc[UR4][R10.64+-0x200] ;  /* 0xfffe00040a107981 */ /* 0x000ea2000c1e1900 */
[----:B------:R-:W-:Y:S01]  /*1100*/  MOV R19, 0x0 ;  /* 0x0000000000137802 */ /* 0x000fe20000000f00 */
[----:B------:R-:W-:Y:S02]  /*1110*/  IMAD.MOV.U32 R18, RZ, RZ, 0x600 ;  /* 0x00000600ff127424 */ /* 0x000fe400078e00ff */
[----:B--2---:R-:W-:-:S05]  /*1120*/  FADD R23, R16, -UR6 ;  /* 0x8000000610177e21 */ /* 0x004fca0008000000 */
[----:B------:R2:W-:Y:S04]  /*1130*/  STG.E desc[UR4][R8.64+-0x200], R23 ;  /* 0xfffe001708007986 */ /* 0x0005e8000c101904 */
[----:B------:R-:W3:Y:S01]  /*1140*/  LDG.E R22, desc[UR4][R10.64] ;  /* 0x000000040a167981 */ /* 0x000ee2000c1e1900 */
[----:B------:R-:W-:-:S03]  /*1150*/  IMAD.WIDE R18, R12, 0x4, R18 ;  /* 0x000000040c127825 */ /* 0x000fc600078e0212 */
[----:B------:R-:W-:-:S04]  /*1160*/  IADD3 R16, P1, PT, R18, R4, RZ ;  /* 0x0000000412107210 */ /* 0x000fc80007f3e0ff */
[----:B0-----:R-:W-:Y:S01]  /*1170*/  IADD3.X R17, PT, PT, R19, R5, RZ, P1, !PT ;  /* 0x0000000513117210 */ /* 0x001fe20000ffe4ff */
[----:B---3--:R-:W-:-:S05]  /*1180*/  FADD R25, R22, -UR6 ;  /* 0x8000000616197e21 */ /* 0x008fca0008000000 */
[----:B------:R0:W-:Y:S04]  /*1190*/  STG.E desc[UR4][R8.64], R25 ;  /* 0x0000001908007986 */ /* 0x0001e8000c101904 */
[----:B-1----:R-:W3:Y:S01]  /*11a0*/  LDG.E R21, desc[UR4][R16.64+-0x600] ;  /* 0xfffa000410157981 */ /* 0x002ee2000c1e1900 */
[----:B------:R-:W-:-:S05]  /*11b0*/  IADD3 R18, P1, PT, R18, R2, RZ ;  /* 0x0000000212127210 */ /* 0x000fca0007f3e0ff */
[----:B------:R-:W-:Y:S02]  /*11c0*/  IMAD.X R19, R19, 0x1, R3, P1 ;  /* 0x0000000113137824 */ /* 0x000fe400008e0603 */
[----:B---3--:R-:W-:-:S05]  /*11d0*/  FADD R21, R21, -UR6 ;  /* 0x8000000615157e21 */ /* 0x008fca0008000000 */
[----:B------:R1:W-:Y:S04]  /*11e0*/  STG.E desc[UR4][R18.64+-0x600], R21 ;  /* 0xfffa001512007986 */ /* 0x0003e8000c101904 */
[----:B------:R-:W3:Y:S02]  /*11f0*/  LDG.E R10, desc[UR4][R16.64+-0x400] ;  /* 0xfffc0004100a7981 */ /* 0x000ee4000c1e1900 */
[----:B---3--:R-:W-:-:S05]  /*1200*/  FADD R11, R10, -UR6 ;  /* 0x800000060a0b7e21 */ /* 0x008fca0008000000 */
[----:B------:R3:W-:Y:S04]  /*1210*/  STG.E desc[UR4][R18.64+-0x400], R11 ;  /* 0xfffc000b12007986 */ /* 0x0007e8000c101904 */
[----:B------:R-:W2:Y:S02]  /*1220*/  LDG.E R10, desc[UR4][R16.64+-0x200] ;  /* 0xfffe0004100a7981 */ /* 0x000ea4000c1e1900 */
[----:B--2---:R-:W-:-:S05]  /*1230*/  FADD R23, R10, -UR6 ;  /* 0x800000060a177e21 */ /* 0x004fca0008000000 */
[----:B------:R2:W-:Y:S04]  /*1240*/  STG.E desc[UR4][R18.64+-0x200], R23 ;  /* 0xfffe001712007986 */ /* 0x0005e8000c101904 */
[----:B0-----:R-:W4:Y:S02]  /*1250*/  LDG.E R8, desc[UR4][R16.64] ;  /* 0x0000000410087981 */ /* 0x001f24000c1e1900 */
[----:B----4-:R-:W-:-:S05]  /*1260*/  FADD R9, R8, -UR6 ;  /* 0x8000000608097e21 */ /* 0x010fca0008000000 */
[----:B------:R4:W-:Y:S04]  /*1270*/  STG.E desc[UR4][R18.64], R9 ;  /* 0x0000000912007986 */ /* 0x0009e8000c101904 */
[----:B------:R-:W1:Y:S02]  /*1280*/  LDG.E R8, desc[UR4][R16.64+0x200] ;  /* 0x0002000410087981 */ /* 0x000e64000c1e1900 */
[----:B-1----:R-:W-:-:S05]  /*1290*/  FADD R21, R8, -UR6 ;  /* 0x8000000608157e21 */ /* 0x002fca0008000000 */
[----:B------:R4:W-:Y:S04]  /*12a0*/  STG.E desc[UR4][R18.64+0x200], R21 ;  /* 0x0002001512007986 */ /* 0x0009e8000c101904 */
[----:B------:R-:W3:Y:S02]  /*12b0*/  LDG.E R8, desc[UR4][R16.64+0x400] ;  /* 0x0004000410087981 */ /* 0x000ee4000c1e1900 */
[----:B---3--:R-:W-:-:S05]  /*12c0*/  FADD R11, R8, -UR6 ;  /* 0x80000006080b7e21 */ /* 0x008fca0008000000 */
[----:B------:R4:W-:Y:S04]  /*12d0*/  STG.E desc[UR4][R18.64+0x400], R11 ;  /* 0x0004000b12007986 */ /* 0x0009e8000c101904 */
[----:B------:R-:W2:Y:S01]  /*12e0*/  LDG.E R8, desc[UR4][R16.64+0x600] ;  /* 0x0006000410087981 */ /* 0x000ea2000c1e1900 */
[----:B------:R-:W-:Y:S01]  /*12f0*/  IADD3 R14, PT, PT, R14, 0x10, RZ ;  /* 0x000000100e0e7810 */ /* 0x000fe20007ffe0ff */
[----:B------:R-:W-:Y:S01]  /*1300*/  VIADD R12, R12, 0x800 ;  /* 0x000008000c0c7836 */ /* 0x000fe20000000000 */
[----:B------:R-:W-:Y:S02]  /*1310*/  IADD3 R13, P2, PT, R13, 0x2000, RZ ;  /* 0x000020000d0d7810 */ /* 0x000fe40007f5e0ff */
[----:B------:R-:W-:Y:S02]  /*1320*/  ISETP.NE.AND P1, PT, R14, RZ, PT ;  /* 0x000000ff0e00720c */ /* 0x000fe40003f25270 */
[----:B------:R-:W-:Y:S01]  /*1330*/  IADD3.X R15, PT, PT, RZ, R15, RZ, P2, !PT ;  /* 0x0000000fff0f7210 */ /* 0x000fe200017fe4ff */
[----:B--2---:R-:W-:-:S05]  /*1340*/  FADD R23, R8, -UR6 ;  /* 0x8000000608177e21 */ /* 0x004fca0008000000 */
[----:B------:R4:W-:Y:S05]  /*1350*/  STG.E desc[UR4][R18.64+0x600], R23 ;  /* 0x0006001712007986 */ /* 0x0009ea000c101904 */
[----:B------:R-:W-:Y:S05]  /*1360*/  @P1 BRA `(.L_x_511) ;  /* 0xfffffff800fc1947 */ /* 0x000fea000383ffff */
.L_x_510:
[----:B------:R-:W-:Y:S05]  /*1370*/  @!P0 EXIT ;  /* 0x000000000000894d */ /* 0x000fea0003800000 */
[----:B------:R-:W-:Y:S02]  /*1380*/  ISETP.GE.U32.AND P0, PT, R20, 0x8, PT ;  /* 0x000000081400780c */ /* 0x000fe40003f06070 */
[----:B------:R-:W-:-:S04]  /*1390*/  LOP3.LUT R14, R0, 0x7, RZ, 0xc0, !PT ;  /* 0x00000007000e7812 */ /* 0x000fc800078ec0ff */
[----:B------:R-:W-:-:S07]  /*13a0*/  ISETP.NE.AND P1, PT, R14, RZ, PT ;  /* 0x000000ff0e00720c */ /* 0x000fce0003f25270 */
[----:B------:R-:W-:Y:S06]  /*13b0*/  @!P0 BRA `(.L_x_512) ;  /* 0x0000000000748947 */ /* 0x000fec0003800000 */
[----:B----4-:R-:W-:Y:S01]  /*13c0*/  LEA R11, R6, R7, 0x7 ;  /* 0x00000007060b7211 */ /* 0x010fe200078e38ff */
[----:B------:R-:W0:Y:S04]  /*13d0*/  LDCU UR6, c[0x0][0x3b0] ;  /* 0x00007600ff0677ac */ /* 0x000e280008000800 */
[----:B------:R-:W-:-:S05]  /*13e0*/  IMAD.WIDE R8, R11, 0x4, R4 ;  /* 0x000000040b087825 */ /* 0x000fca00078e0204 */
[----:B------:R-:W0:Y:S01]  /*13f0*/  LDG.E R12, desc[UR4][R8.64] ;  /* 0x00000004080c7981 */ /* 0x000e22000c1e1900 */
[----:B------:R-:W-:-:S04]  /*1400*/  IMAD.WIDE R10, R11, 0x4, R2 ;  /* 0x000000040b0a7825 */ /* 0x000fc800078e0202 */
[----:B0-----:R-:W-:-:S05]  /*1410*/  FADD R13, R12, -UR6 ;  /* 0x800000060c0d7e21 */ /* 0x001fca0008000000 */
[----:B------:R0:W-:Y:S04]  /*1420*/  STG.E desc[UR4][R10.64], R13 ;  /* 0x0000000d0a007986 */ /* 0x0001e8000c101904 */
[----:B------:R-:W2:Y:S02]  /*1430*/  LDG.E R12, desc[UR4][R8.64+0x200] ;  /* 0x00020004080c7981 */ /* 0x000ea4000c1e1900 */
[----:B--2---:R-:W-:-:S05]  /*1440*/  FADD R15, R12, -UR6 ;  /* 0x800000060c0f7e21 */ /* 0x004fca0008000000 */
[----:B------:R1:W-:Y:S04]  /*1450*/  STG.E desc[UR4][R10.64+0x200], R15 ;  /* 0x0002000f0a007986 */ /* 0x0003e8000c101904 */
[----:B------:R-:W2:Y:S02]  /*1460*/  LDG.E R12, desc[UR4][R8.64+0x400] ;  /* 0x00040004080c7981 */ /* 0x000ea4000c1e1900 */
[----:B--2---:R-:W-:-:S05]  /*1470*/  FADD R17, R12, -UR6 ;  /* 0x800000060c117e21 */ /* 0x004fca0008000000 */
[----:B------:R2:W-:Y:S04]  /*1480*/  STG.E desc[UR4][R10.64+0x400], R17 ;  /* 0x000400110a007986 */ /* 0x0005e8000c101904 */
[----:B------:R-:W3:Y:S02]  /*1490*/  LDG.E R12, desc[UR4][R8.64+0x600] ;  /* 0x00060004080c7981 */ /* 0x000ee4000c1e1900 */
[----:B---3--:R-:W-:-:S05]  /*14a0*/  FADD R19, R12, -UR6 ;  /* 0x800000060c137e21 */ /* 0x008fca0008000000 */
[----:B------:R3:W-:Y:S04]  /*14b0*/  STG.E desc[UR4][R10.64+0x600], R19 ;  /* 0x000600130a007986 */ /* 0x0007e8000c101904 */
[----:B------:R-:W0:Y:S02]  /*14c0*/  LDG.E R12, desc[UR4][R8.64+0x800] ;  /* 0x00080004080c7981 */ /* 0x000e24000c1e1900 */
[----:B0-----:R-:W-:-:S05]  /*14d0*/  FADD R13, R12, -UR6 ;  /* 0x800000060c0d7e21 */ /* 0x001fca0008000000 */
[----:B------:R0:W-:Y:S04]  /*14e0*/  STG.E desc[UR4][R10.64+0x800], R13 ;  /* 0x0008000d0a007986 */ /* 0x0001e8000c101904 */
[----:B------:R-:W1:Y:S02]  /*14f0*/  LDG.E R12, desc[UR4][R8.64+0xa00] ;  /* 0x000a0004080c7981 */ /* 0x000e64000c1e1900 */
[----:B-1----:R-:W-:-:S05]  /*1500*/  FADD R15, R12, -UR6 ;  /* 0x800000060c0f7e21 */ /* 0x002fca0008000000 */
[----:B------:R0:W-:Y:S04]  /*1510*/  STG.E desc[UR4][R10.64+0xa00], R15 ;  /* 0x000a000f0a007986 */ /* 0x0001e8000c101904 */
[----:B------:R-:W2:Y:S02]  /*1520*/  LDG.E R12, desc[UR4][R8.64+0xc00] ;  /* 0x000c0004080c7981 */ /* 0x000ea4000c1e1900 */
[----:B--2---:R-:W-:-:S05]  /*1530*/  FADD R17, R12, -UR6 ;  /* 0x800000060c117e21 */ /* 0x004fca0008000000 */
[----:B------:R0:W-:Y:S04]  /*1540*/  STG.E desc[UR4][R10.64+0xc00], R17 ;  /* 0x000c00110a007986 */ /* 0x0001e8000c101904 */
[----:B------:R-:W3:Y:S01]  /*1550*/  LDG.E R12, desc[UR4][R8.64+0xe00] ;  /* 0x000e0004080c7981 */ /* 0x000ee2000c1e1900 */
[----:B------:R-:W-:Y:S01]  /*1560*/  IADD3 R6, PT, PT, R6, 0x8, RZ ;  /* 0x0000000806067810 */ /* 0x000fe20007ffe0ff */
[----:B---3--:R-:W-:-:S05]  /*1570*/  FADD R19, R12, -UR6 ;  /* 0x800000060c137e21 */ /* 0x008fca0008000000 */
[----:B------:R0:W-:Y:S02]  /*1580*/  STG.E desc[UR4][R10.64+0xe00], R19 ;  /* 0x000e00130a007986 */ /* 0x0001e4000c101904 */
.L_x_512:
[----:B------:R-:W-:Y:S05]  /*1590*/  @!P1 EXIT ;  /* 0x000000000000994d */ /* 0x000fea0003800000 */
[----:B------:R-:W-:Y:S02]  /*15a0*/  ISETP.GE.U32.AND P0, PT, R14, 0x4, PT ;  /* 0x000000040e00780c */ /* 0x000fe40003f06070 */
[----:B------:R-:W-:-:S04]  /*15b0*/  LOP3.LUT R12, R0, 0x3, RZ, 0xc0, !PT ;  /* 0x00000003000c7812 */ /* 0x000fc800078ec0ff */
[----:B------:R-:W-:-:S07]  /*15c0*/  ISETP.NE.AND P1, PT, R12, RZ, PT ;  /* 0x000000ff0c00720c */ /* 0x000fce0003f25270 */
[----:B------:R-:W-:Y:S06]  /*15d0*/  @!P0 BRA `(.L_x_513) ;  /* 0x0000000000448947 */ /* 0x000fec0003800000 */
[----:B----4-:R-:W-:Y:S01]  /*15e0*/  IMAD R9, R6, 0x80, R7 ;  /* 0x0000008006097824 */ /* 0x010fe200078e0207 */
[----:B------:R-:W1:Y:S03]  /*15f0*/  LDCU UR6, c[0x0][0x3b0] ;  /* 0x00007600ff0677ac */ /* 0x000e660008000800 */
[----:B0-----:R-:W-:-:S05]  /*1600*/  IMAD.WIDE R10, R9, 0x4, R4 ;  /* 0x00000004090a7825 */ /* 0x001fca00078e0204 */
[----:B------:R-:W1:Y:S01]  /*1610*/  LDG.E R0, desc[UR4][R10.64] ;  /* 0x000000040a007981 */ /* 0x000e62000c1e1900 */
[----:B------:R-:W-:-:S04]  /*1620*/  IMAD.WIDE R8, R9, 0x4, R2 ;  /* 0x0000000409087825 */ /* 0x000fc800078e0202 */
[----:B-1----:R-:W-:-:S05]  /*1630*/  FADD R13, R0, -UR6 ;  /* 0x80000006000d7e21 */ /* 0x002fca0008000000 */
[----:B------:R1:W-:Y:S04]  /*1640*/  STG.E desc[UR4][R8.64], R13 ;  /* 0x0000000d08007986 */ /* 0x0003e8000c101904 */
[----:B------:R-:W2:Y:S02]  /*1650*/  LDG.E R0, desc[UR4][R10.64+0x200] ;  /* 0x000200040a007981 */ /* 0x000ea4000c1e1900 */
[----:B--2---:R-:W-:-:S05]  /*1660*/  FADD R15, R0, -UR6 ;  /* 0x80000006000f7e21 */ /* 0x004fca0008000000 */
[----:B------:R1:W-:Y:S04]  /*1670*/  STG.E desc[UR4][R8.64+0x200], R15 ;  /* 0x0002000f08007986 */ /* 0x0003e8000c101904 */
[----:B------:R-:W2:Y:S02]  /*1680*/  LDG.E R0, desc[UR4][R10.64+0x400] ;  /* 0x000400040a007981 */ /* 0x000ea4000c1e1900 */
[----:B--2---:R-:W-:-:S05]  /*1690*/  FADD R17, R0, -UR6 ;  /* 0x8000000600117e21 */ /* 0x004fca0008000000 */
[----:B------:R1:W-:Y:S04]  /*16a0*/  STG.E desc[UR4][R8.64+0x400], R17 ;  /* 0x0004001108007986 */ /* 0x0003e8000c101904 */
[----:B------:R-:W2:Y:S01]  /*16b0*/  LDG.E R0, desc[UR4][R10.64+0x600] ;  /* 0x000600040a007981 */ /* 0x000ea2000c1e1900 */
[----:B------:R-:W-:Y:S01]  /*16c0*/  IADD3 R6, PT, PT, R6, 0x4, RZ ;  /* 0x0000000406067810 */ /* 0x000fe20007ffe0ff */
[----:B--2---:R-:W-:-:S05]  /*16d0*/  FADD R19, R0, -UR6 ;  /* 0x8000000600137e21 */ /* 0x004fca0008000000 */
[----:B------:R1:W-:Y:S02]  /*16e0*/  STG.E desc[UR4][R8.64+0x600], R19 ;  /* 0x0006001308007986 */ /* 0x0003e4000c101904 */
.L_x_513:
[----:B------:R-:W-:Y:S05]  /*16f0*/  @!P1 EXIT ;  /* 0x000000000000994d */ /* 0x000fea0003800000 */
[----:B0---4-:R-:W-:Y:S01]  /*1700*/  LEA R11, R6, R7, 0x7 ;  /* 0x00000007060b7211 */ /* 0x011fe200078e38ff */
[----:B------:R-:W-:Y:S01]  /*1710*/  IMAD.MOV R0, RZ, RZ, -R12 ;  /* 0x000000ffff007224 */ /* 0x000fe200078e0a0c */
[----:B------:R-:W0:Y:S06]  /*1720*/  LDCU UR6, c[0x0][0x3b0] ;  /* 0x00007600ff0677ac */ /* 0x000e2c0008000800 */
.L_x_514:
[----:B-1----:R-:W-:-:S06]  /*1730*/  IMAD.WIDE R8, R11, 0x4, R4 ;  /* 0x000000040b087825 */ /* 0x002fcc00078e0204 */
[----:B0-----:R-:W0:Y:S01]  /*1740*/  LDG.E R8, desc[UR4][R8.64] ;  /* 0x0000000408087981 */ /* 0x001e22000c1e1900 */
[----:B------:R-:W-:Y:S01]  /*1750*/  IADD3 R0, PT, PT, R0, 0x1, RZ ;  /* 0x0000000100007810 */ /* 0x000fe20007ffe0ff */
[----:B------:R-:W-:-:S03]  /*1760*/  IMAD.WIDE R6, R11, 0x4, R2 ;  /* 0x000000040b067825 */ /* 0x000fc600078e0202 */
[----:B------:R-:W-:Y:S01]  /*1770*/  ISETP.NE.AND P0, PT, R0, RZ, PT ;  /* 0x000000ff0000720c */ /* 0x000fe20003f05270 */
[----:B0-----:R-:W-:-:S05]  /*1780*/  FADD R13, R8, -UR6 ;  /* 0x80000006080d7e21 */ /* 0x001fca0008000000 */
[----:B------:R0:W-:Y:S07]  /*1790*/  STG.E desc[UR4][R6.64], R13 ;  /* 0x0000000d06007986 */ /* 0x0001ee000c101904 */
[----:B------:R-:W-:Y:S05]  /*17a0*/  @!P0 EXIT ;  /* 0x000000000000894d */ /* 0x000fea0003800000 */
[----:B------:R-:W-:Y:S01]  /*17b0*/  IADD3 R11, PT, PT, R11, 0x80, RZ ;  /* 0x000000800b0b7810 */ /* 0x000fe20007ffe0ff */
[----:B------:R-:W-:Y:S06]  /*17c0*/  BRA `(.L_x_514) ;  /* 0xfffffffc00d87947 */ /* 0x000fec000383ffff */
.L_x_515:
        /* <DEDUP_REMOVED lines=11> */
.L_x_601:


//--------------------- .text._ZN3cub18CUB_300001_SM_10006detail9transform16transform_kernelINS2_10policy_hubILb0EN4cuda3std3__45tupleIJN6thrust24THRUST_300001_SM_1000_NS6detail15normal_iteratorINSA_10device_ptrIfEEEENSA_17constant_iteratorIfNSA_11use_defaultESH_EEEEEE10policy1000EiNS7_5minusIfEESF_JPfSI_EEEvT0_iT1_T2_DpNS2_10kernel_argIT3_EE --------------------------
	.section	.text._ZN3cub18CUB_300001_SM_10006detail9transform16transform_kernelINS2_10policy_hubILb0EN4cuda3std3__45tupleIJN6thrust24THRUST_300001_SM_1000_NS6detail15normal_iteratorINSA_10device_ptrIfEEEENSA_17constant_iteratorIfNSA_11use_defaultESH_EEEEEE10policy1000EiNS7_5minusIfEESF_JPfSI_EEEvT0_iT1_T2_DpNS2_10kernel_argIT3_EE,"ax",@progbits
	.align	128
        .global         _ZN3cub18CUB_300001_SM_10006detail9transform16transform_kernelINS2_10policy_hubILb0EN4cuda3std3__45tupleIJN6thrust24THRUST_300001_SM_1000_NS6detail15normal_iteratorINSA_10device_ptrIfEEEENSA_17constant_iteratorIfNSA_11use_defaultESH_EEEEEE10policy1000EiNS7_5minusIfEESF_JPfSI_EEEvT0_iT1_T2_DpNS2_10kernel_argIT3_EE
        .type           _ZN3cub18CUB_300001_SM_10006detail9transform16transform_kernelINS2_10policy_hubILb0EN4cuda3std3__45tupleIJN6thrust24THRUST_300001_SM_1000_NS6detail15normal_iteratorINSA_10device_ptrIfEEEENSA_17constant_iteratorIfNSA_11use_defaultESH_EEEEEE10policy1000EiNS7_5minusIfEESF_JPfSI_EEEvT0_iT1_T2_DpNS2_10kernel_argIT3_EE,@function
        .size           _ZN3cub18CUB_300001_SM_10006detail9transform16transform_kernelINS2_10policy_hubILb0EN4cuda3std3__45tupleIJN6thrust24THRUST_300001_SM_1000_NS6detail15normal_iteratorINSA_10device_ptrIfEEEENSA_17constant_iteratorIfNSA_11use_defaultESH_EEEEEE10policy1000EiNS7_5minusIfEESF_JPfSI_EEEvT0_iT1_T2_DpNS2_10kernel_argIT3_EE,(.L_x_602 - _ZN3cub18CUB_300001_SM_10006detail9transform16transform_kernelINS2_10policy_hubILb0EN4cuda3std3__45tupleIJN6thrust24THRUST_300001_SM_1000_NS6detail15normal_iteratorINSA_10device_ptrIfEEEENSA_17constant_iteratorIfNSA_11use_defaultESH_EEEEEE10policy1000EiNS7_5minusIfEESF_JPfSI_EEEvT0_iT1_T2_DpNS2_10kernel_argIT3_EE)
        .other          _ZN3cub18CUB_300001_SM_10006detail9transform16transform_kernelINS2_10policy_hubILb0EN4cuda3std3__45tupleIJN6thrust24THRUST_300001_SM_1000_NS6detail15normal_iteratorINSA_10device_ptrIfEEEENSA_17constant_iteratorIfNSA_11use_defaultESH_EEEEEE10policy1000EiNS7_5minusIfEESF_JPfSI_EEEvT0_iT1_T2_DpNS2_10kernel_argIT3_EE,@"STO_CUDA_ENTRY STV_DEFAULT"
_ZN3cub18CUB_300001_SM_10006detail9transform16transform_kernelINS2_10policy_hubILb0EN4cuda3std3__45tupleIJN6thrust24THRUST_300001_SM_1000_NS6detail15normal_iteratorINSA_10device_ptrIfEEEENSA_17constant_iteratorIfNSA_11use_defaultESH_EEEEEE10policy1000EiNS7_5minusIfEESF_JPfSI_EEEvT0_iT1_T2_DpNS2_10kernel_argIT3_EE:
.text._ZN3cub18CUB_300001_SM_10006detail9transform16transform_kernelINS2_10policy_hubILb0EN4cuda3std3__45tupleIJN6thrust24THRUST_300001_SM_1000_NS6detail15normal_iteratorINSA_10device_ptrIfEEEENSA_17constant_iteratorIfNSA_11use_defaultESH_EEEEEE10policy1000EiNS7_5minusIfEESF_JPfSI_EEEvT0_iT1_T2_DpNS2_10kernel_argIT3_EE:
[----:B------:R-:W-:Y:S08]  /*0000*/  LDC R1, c[0x0][0x37c] ;  /* 0x0000df00ff017b82 */ /* 0x000ff00000000800 */
[----:B------:R-:W0:Y:S01]  /*0010*/  LDC.64 R8, c[0x0][0x380] ;  /* 0x0000e000ff087b82 */ /* 0x000e220000000a00 */
[----:B------:R-:W1:Y:S01]  /*0020*/  S2R R0, SR_TID.X ;  /* 0x0000000000007919 */ /* 0x000e620000002100 */
[----:B------:R-:W2:Y:S01]  /*0030*/  LDCU.64 UR6, c[0x0][0x358] ;  /* 0x00006b00ff0677ac */ /* 0x000ea20008000a00 */
[----:B------:R-:W-:Y:S05]  /*0040*/  BSSY.RECONVERGENT B0, `(.L_x_516) ;  /* 0x0000016000007945 */ /* 0x000fea0003800200 */
[----:B------:R-:W3:Y:S08]  /*0050*/  S2UR UR4, SR_CTAID.X ;  /* 0x00000000000479c3 */ /* 0x000ef00000002500 */
[----:B------:R-:W4:Y:S01]  /*0060*/  LDC.64 R2, c[0x0][0x398] ;  /* 0x0000e600ff027b82 */ /* 0x000f220000000a00 */
[----:B0-----:R-:W-:-:S07]  /*0070*/  SHF.L.U32 R7, R9, 0x7, RZ ;  /* 0x0000000709077819 */ /* 0x001fce00000006ff */
[----:B------:R-:W0:Y:S01]  /*0080*/  LDC.64 R4, c[0x0][0x390] ;  /* 0x0000e400ff047b82 */ /* 0x000e220000000a00 */
[----:B---3--:R-:W-:Y:S01]  /*0090*/  IMAD R13, R7, UR4, RZ ;  /* 0x00000004070d7c24 */ /* 0x008fe2000f8e02ff */
[----:B-1----:R-:W-:-:S04]  /*00a0*/  SHF.L.U32 R15, R0, 0x7, RZ ;  /* 0x00000007000f7819 */ /* 0x002fc800000006ff */
[----:B------:R-:W-:-:S04]  /*00b0*/  IADD3 R8, PT, PT, -R13, R8, RZ ;  /* 0x000000080d087210 */ /* 0x000fc80007ffe1ff */
[CC--:B------:R-:W-:Y:S02]  /*00c0*/  VIMNMX R6, PT, PT, R7.reuse, R8.reuse, PT ;  /* 0x0000000807067248 */ /* 0x0c0fe40003fe0100 */
[----:B------:R-:W-:Y:S02]  /*00d0*/  ISETP.GT.AND P0, PT, R7, R8, PT ;  /* 0x000000080700720c */ /* 0x000fe40003f04270 */
[----:B------:R-:W-:-:S04]  /*00e0*/  SHF.L.U32 R12, R6, 0x2, RZ ;  /* 0x00000002060c7819 */ /* 0x000fc800000006ff */
[----:B------:R-:W-:-:S13]  /*00f0*/  ISETP.GE.AND P1, PT, R15, R12, PT ;  /* 0x0000000c0f00720c */ /* 0x000fda0003f26270 */
[----:B--2-4-:R-:W-:Y:S05]  /*0100*/  @P1 BRA `(.L_x_517) ;  /* 0x0000000000241947 */ /* 0x014fea0003800000 */
[----:B------:R-:W1:Y:S02]  /*0110*/  LDC.64 R10, c[0x0][0x398] ;  /* 0x0000e600ff0a7b82 */ /* 0x000e640000000a00 */
[----:B-1----:R-:W-:-:S04]  /*0120*/  IMAD.WIDE.U32 R10, R0, 0x80, R10 ;  /* 0x00000080000a7825 */ /* 0x002fc800078e000a */
[----:B------:R-:W-:-:S07]  /*0130*/  IMAD.WIDE R10, R13, 0x4, R10 ;  /* 0x000000040d0a7825 */ /* 0x000fce00078e020a */
.L_x_518:
[----:B------:R-:W-:Y:S01]  /*0140*/  VIADD R15, R15, 0x4000 ;  /* 0x000040000f0f7836 */ /* 0x000fe20000000000 */
[----:B------:R1:W-:Y:S04]  /*0150*/  CCTL.E.PF2 [R10] ;  /* 0x000000000a00798f */ /* 0x0003e80000800100 */
[----:B------:R-:W-:Y:S02]  /*0160*/  ISETP.GE.AND P1, PT, R15, R12, PT ;  /* 0x0000000c0f00720c */ /* 0x000fe40003f26270 */
[----:B-1----:R-:W-:-:S04]  /*0170*/  IADD3 R10, P2, PT, R10, 0x4000, RZ ;  /* 0x000040000a0a7810 */ /* 0x002fc80007f5e0ff */
[----:B------:R-:W-:-:S07]  /*0180*/  IADD3.X R11, PT, PT, RZ, R11, RZ, P2, !PT ;  /* 0x0000000bff0b7210 */ /* 0x000fce00017fe4ff */
[----:B------:R-:W-:Y:S05]  /*0190*/  @!P1 BRA `(.L_x_518) ;  /* 0xfffffffc00e89947 */ /* 0x000fea000383ffff */
.L_x_517:
[----:B------:R-:W-:Y:S05]  /*01a0*/  BSYNC.RECONVERGENT B0 ;  /* 0x0000000000007941 */ /* 0x000fea0003800200 */
.L_x_516:
[----:B------:R-:W-:-:S04]  /*01b0*/  IMAD.WIDE R2, R13, 0x4, R2 ;  /* 0x000000040d027825 */ /* 0x000fc800078e0202 */
[----:B0-----:R-:W-:Y:S01]  /*01c0*/  IMAD.WIDE R4, R13, 0x4, R4 ;  /* 0x000000040d047825 */ /* 0x001fe200078e0204 */
[----:B------:R-:W-:Y:S06]  /*01d0*/  @P0 BRA `(.L_x_519) ;  /* 0x0000000800540947 */ /* 0x000fec0003800000 */
        /* <DEDUP_REMOVED lines=11> */
[----:B------:R-:W-:Y:S02]  /*0290*/  LOP3.LUT R13, R14, 0x1000, RZ, 0xfc, !PT ;  /* 0x000010000e0d7812 */ /* 0x000fe400078efcff */
[----:B------:R-:W-:-:S07]  /*02a0*/  IADD3 R12, PT, PT, -R7, RZ, RZ ;  /* 0x000000ff070c7210 */ /* 0x000fce0007ffe1ff */
.L_x_521:
[----:B------:R-:W-:-:S05]  /*02b0*/  IADD3 R10, P1, PT, R2, R13, RZ ;  /* 0x0000000d020a7210 */ /* 0x000fca0007f3e0ff */
[----:B----4-:R-:W-:-:S05]  /*02c0*/  IMAD.X R11, R3, 0x1, R15, P1 ;  /* 0x00000001030b7824 */ /* 0x010fca00008e060f */
        /* <DEDUP_REMOVED lines=24> */
[----:B------:R-:W-:Y:S01]  /*0450*/  HFMA2 R19, -RZ, RZ, 0, 0 ;  /* 0x00000000ff137431 */ /* 0x000fe200000001ff */
[----:B------:R-:W-:Y:S01]  /*0460*/  MOV R18, 0x600 ;  /* 0x0000060000127802 */ /* 0x000fe20000000f00 */
        /* <DEDUP_REMOVED lines=8> */
[----:B------:R-:W1:Y:S01]  /*04f0*/  LDG.E R14, desc[UR6][R16.64+-0x600] ;  /* 0xfffa0006100e7981 */ /* 0x000e62000c1e1900 */
[----:B------:R-:W-:-:S05]  /*0500*/  IADD3 R18, P1, PT, R4, R18, RZ ;  /* 0x0000001204127210 */ /* 0x000fca0007f3e0ff */
[----:B------:R-:W-:Y:S02]  /*0510*/  IMAD.X R19, R5, 0x1, R19, P1 ;  /* 0x0000000105137824 */ /* 0x000fe400008e0613 */
[----:B-1----:R-:W-:-:S05]  /*0520*/  FADD R21, R14, -UR4 ;  /* 0x800000040e157e21 */ /* 0x002fca0008000000 */
        /* <DEDUP_REMOVED lines=17> */
[----:B------:R-:W-:Y:S02]  /*0640*/  IADD3 R12, PT, PT, R12, 0x10, RZ ;  /* 0x000000100c0c7810 */ /* 0x000fe40007ffe0ff */
[----:B------:R-:W-:Y:S02]  /*0650*/  IADD3 R13, P2, PT, R13, 0x2000, RZ ;  /* 0x000020000d0d7810 */ /* 0x000fe40007f5e0ff */
[----:B------:R-:W-:Y:S02]  /*0660*/  ISETP.NE.AND P1, PT, R12, RZ, PT ;  /* 0x000000ff0c00720c */ /* 0x000fe40003f25270 */
[----:B------:R-:W-:-:S02]  /*0670*/  IADD3.X R15, PT, PT, RZ, R15, RZ, P2, !PT ;  /* 0x0000000fff0f7210 */ /* 0x000fc400017fe4ff */
[----:B------:R-:W-:Y:S01]  /*0680*/  IADD3 R6, PT, PT, R6, 0x800, RZ ;  /* 0x0000080006067810 */ /* 0x000fe20007ffe0ff */
[----:B--2---:R-:W-:-:S05]  /*0690*/  FADD R23, R8, -UR4 ;  /* 0x8000000408177e21 */ /* 0x004fca0008000000 */
[----:B------:R4:W-:Y:S03]  /*06a0*/  STG.E desc[UR6][R18.64+0x600], R23 ;  /* 0x0006001712007986 */ /* 0x0009e6000c101906 */
[----:B------:R-:W-:Y:S05]  /*06b0*/  @P1 BRA `(.L_x_521) ;  /* 0xfffffff800fc1947 */ /* 0x000fea000383ffff */
.L_x_520:
[----:B------:R-:W-:Y:S05]  /*06c0*/  @!P0 EXIT ;  /* 0x000000000000894d */ /* 0x000fea0003800000 */
[----:B------:R-:W0:Y:S01]  /*06d0*/  LDCU UR4, c[0x0][0x384] ;  /* 0x00007080ff0477ac */ /* 0x000e220008000800 */
[----:B------:R-:W-:Y:S01]  /*06e0*/  ISETP.GE.U32.AND P0, PT, R20, 0x8, PT ;  /* 0x000000081400780c */ /* 0x000fe20003f06070 */
[----:B0-----:R-:W-:-:S06]  /*06f0*/  ULOP3.LUT UR5, UR4, 0x7, URZ, 0xc0, !UPT ;  /* 0x0000000704057892 */ /* 0x001fcc000f8ec0ff */
[----:B------:R-:W-:-:S06]  /*0700*/  ISETP.NE.AND P1, PT, RZ, UR5, PT ;  /* 0x00000005ff007c0c */ /* 0x000fcc000bf25270 */
[----:B------:R-:W-:Y:S07]  /*0710*/  @!P0 BRA `(.L_x_522) ;  /* 0x0000000000748947 */ /* 0x000fee0003800000 */
        /* <DEDUP_REMOVED lines=26> */
[----:B------:R-:W-:Y:S02]  /*08c0*/  VIADD R7, R7, 0x8 ;  /* 0x0000000807077836 */ /* 0x000fe40000000000 */
[----:B---3--:R-:W-:-:S05]  /*08d0*/  FADD R19, R6, -UR8 ;  /* 0x8000000806137e21 */ /* 0x008fca0008000000 */
[----:B------:R0:W-:Y:S02]  /*08e0*/  STG.E desc[UR6][R10.64+0xe00], R19 ;  /* 0x000e00130a007986 */ /* 0x0001e4000c101906 */
.L_x_522:
[----:B------:R-:W-:Y:S05]  /*08f0*/  @!P1 EXIT ;  /* 0x000000000000994d */ /* 0x000fea0003800000 */
[----:B------:R-:W-:Y:S02]  /*0900*/  UISETP.GE.U32.AND UP0, UPT, UR5, 0x4, UPT ;  /* 0x000000040500788c */ /* 0x000fe4000bf06070 */
[----:B------:R-:W-:-:S06]  /*0910*/  ULOP3.LUT UR4, UR4, 0x3, URZ, 0xc0, !UPT ;  /* 0x0000000304047892 */ /* 0x000fcc000f8ec0ff */
[----:B------:R-:W-:Y:S01]  /*0920*/  ISETP.NE.AND P0, PT, RZ, UR4, PT ;  /* 0x00000004ff007c0c */ /* 0x000fe2000bf05270 */
[----:B------:R-:W-:-:S12]  /*0930*/  BRA.U !UP0, `(.L_x_523) ;  /* 0x0000000108447547 */ /* 0x000fd8000b800000 */
[----:B0---4-:R-:W-:Y:S01]  /*0940*/  LEA R11, R7, R0, 0x7 ;  /* 0x00000000070b7211 */ /* 0x011fe200078e38ff */
        /* <DEDUP_REMOVED lines=16> */
.L_x_523:
[----:B------:R-:W-:Y:S05]  /*0a50*/  @!P0 EXIT ;  /* 0x000000000000894d */ /* 0x000fea0003800000 */
[----:B01--4-:R-:W-:Y:S01]  /*0a60*/  LEA R11, R7, R0, 0x7 ;  /* 0x00000000070b7211 */ /* 0x013fe200078e38ff */
[----:B------:R-:W0:Y:S01]  /*0a70*/  LDCU UR5, c[0x0][0x3b0] ;  /* 0x00007600ff0577ac */ /* 0x000e220008000800 */
[----:B------:R-:W-:-:S12]  /*0a80*/  UIADD3 UR4, UPT, UPT, -UR4, URZ, URZ ;  /* 0x000000ff04047290 */ /* 0x000fd8000fffe1ff */
.L_x_524:
[----:B------:R-:W-:-:S06]  /*0a90*/  IMAD.WIDE R8, R11, 0x4, R2 ;  /* 0x000000040b087825 */ /* 0x000fcc00078e0202 */
[----:B------:R-:W0:Y:S01]  /*0aa0*/  LDG.E R8, desc[UR6][R8.64] ;  /* 0x0000000608087981 */ /* 0x000e22000c1e1900 */
[C---:B-1----:R-:W-:Y:S01]  /*0ab0*/  IMAD.WIDE R6, R11.reuse, 0x4, R4 ;  /* 0x000000040b067825 */ /* 0x042fe200078e0204 */
[----:B------:R-:W-:Y:S01]  /*0ac0*/  UIADD3 UR4, UPT, UPT, UR4, 0x1, URZ ;  /* 0x0000000104047890 */ /* 0x000fe2000fffe0ff */
[----:B------:R-:W-:-:S03]  /*0ad0*/  IADD3 R11, PT, PT, R11, 0x80, RZ ;  /* 0x000000800b0b7810 */ /* 0x000fc60007ffe0ff */
[----:B------:R-:W-:Y:S01]  /*0ae0*/  UISETP.NE.AND UP0, UPT, UR4, URZ, UPT ;  /* 0x000000ff0400728c */ /* 0x000fe2000bf05270 */
[----:B0-----:R-:W-:-:S05]  /*0af0*/  FADD R13, R8, -UR5 ;  /* 0x80000005080d7e21 */ /* 0x001fca0008000000 */
[----:B------:R1:W-:Y:S03]  /*0b00*/  STG.E desc[UR6][R6.64], R13 ;  /* 0x0000000d06007986 */ /* 0x0003e6000c101906 */
[----:B------:R-:W-:Y:S05]  /*0b10*/  BRA.U UP0, `(.L_x_524) ;  /* 0xfffffffd00dc7547 */ /* 0x000fea000b83ffff */
[----:B------:R-:W-:Y:S05]  /*0b20*/  EXIT ;  /* 0x000000000000794d */ /* 0x000fea0003800000 */
.L_x_519:
[----:B------:R-:W-:-:S13]  /*0b30*/  ISETP.GE.AND P0, PT, R9, 0x1, PT ;  /* 0x000000010900780c */ /* 0x000fda0003f06270 */
[----:B------:R-:W-:Y:S05]  /*0b40*/  @!P0 EXIT ;  /* 0x000000000000894d */ /* 0x000fea0003800000 */
[C---:B------:R-:W-:Y:S01]  /*0b50*/  ISETP.GE.U32.AND P0, PT, R9.reuse, 0x8, PT ;  /* 0x000000080900780c */ /* 0x040fe20003f06070 */
[----:B------:R-:W-:Y:S01]  /*0b60*/  IMAD.MOV.U32 R7, RZ, RZ, RZ ;  /* 0x000000ffff077224 */ /* 0x000fe200078e00ff */
[----:B------:R-:W-:-:S11]  /*0b70*/  LOP3.LUT R18, R9, 0x7, RZ, 0xc0, !PT ;  /* 0x0000000709127812 */ /* 0x000fd600078ec0ff */
[----:B------:R-:W-:Y:S05]  /*0b80*/  @!P0 BRA `(.L_x_525) ;  /* 0x0000000000f08947 */ /* 0x000fea0003800000 */
[----:B------:R-:W-:Y:S01]  /*0b90*/  LOP3.LUT R7, R9, 0x7ffffff8, RZ, 0xc0, !PT ;  /* 0x7ffffff809077812 */ /* 0x000fe200078ec0ff */
[----:B------:R-:W0:Y:S01]  /*0ba0*/  LDCU UR4, c[0x0][0x3b0] ;  /* 0x00007600ff0477ac */ /* 0x000e220008000800 */
[----:B------:R-:W-:-:S07]  /*0bb0*/  MOV R12, RZ ;  /* 0x000000ff000c7202 */ /* 0x000fce0000000f00 */
.L_x_528:
        /* <DEDUP_REMOVED lines=13> */
[----:B------:R-:W-:Y:S01]  /*0c90*/  IADD3 R21, PT, PT, R13, 0x100, RZ ;  /* 0x000001000d157810 */ /* 0x000fe20007ffe0ff */
[----:B------:R-:W-:-:S03]  /*0ca0*/  IMAD.WIDE R10, R19, 0x4, R4 ;  /* 0x00000004130a7825 */ /* 0x000fc600078e0204 */
[----:B------:R-:W-:Y:S01]  /*0cb0*/  ISETP.GE.AND P0, PT, R21, R6, PT ;  /* 0x000000061500720c */ /* 0x000fe20003f06270 */
[----:B------:R-:W-:Y:S02]  /*0cc0*/  VIADD R21, R13, 0x180 ;  /* 0x000001800d157836 */ /* 0x000fe40000000000 */
[----:B--2---:R-:W-:-:S10]  /*0cd0*/  @!P1 FADD R19, R16, -R23 ;  /* 0x8000001710139221 */ /* 0x004fd40000000000 */
        /* <DEDUP_REMOVED lines=8> */
[----:B------:R-:W-:-:S04]  /*0d60*/  IADD3 R17, PT, PT, R13, 0x200, RZ ;  /* 0x000002000d117810 */ /* 0x000fc80007ffe0ff */
[----:B------:R-:W-:Y:S01]  /*0d70*/  ISETP.GE.AND P0, PT, R17, R6, PT ;  /* 0x000000061100720c */ /* 0x000fe20003f06270 */
[----:B---3--:R-:W-:-:S12]  /*0d80*/  @!P1 FADD R17, R14, -R21 ;  /* 0x800000150e119221 */ /* 0x008fd80000000000 */
[----:B------:R-:W1:Y:S01]  /*0d90*/  @!P0 LDC R21, c[0x0][0x3b0] ;  /* 0x0000ec00ff158b82 */ /* 0x000e620000000800 */
[----:B------:R3:W-:Y:S04]  /*0da0*/  @!P1 STG.E desc[UR6][R10.64+0x400], R17 ;  /* 0x000400110a009986 */ /* 0x0007e8000c101906 */
[----:B------:R-:W1:Y:S01]  /*0db0*/  @!P0 LDG.E R14, desc[UR6][R8.64+0x600] ;  /* 0x00060006080e8981 */ /* 0x000e62000c1e1900 */
[----:B--2---:R-:W-:-:S04]  /*0dc0*/  IADD3 R19, PT, PT, R13, 0x280, RZ ;  /* 0x000002800d137810 */ /* 0x004fc80007ffe0ff */
[----:B------:R-:W-:Y:S01]  /*0dd0*/  ISETP.GE.AND P1, PT, R19, R6, PT ;  /* 0x000000061300720c */ /* 0x000fe20003f26270 */
[----:B-1----:R-:W-:-:S12]  /*0de0*/  @!P0 FADD R15, R14, -R21 ;  /* 0x800000150e0f8221 */ /* 0x002fd80000000000 */
[----:B------:R-:W3:Y:S01]  /*0df0*/  @!P1 LDC R21, c[0x0][0x3b0] ;  /* 0x0000ec00ff159b82 */ /* 0x000ee20000000800 */
[----:B------:R1:W-:Y:S04]  /*0e00*/  @!P0 STG.E desc[UR6][R10.64+0x600], R15 ;  /* 0x0006000f0a008986 */ /* 0x0003e8000c101906 */
[----:B------:R-:W3:Y:S01]  /*0e10*/  @!P1 LDG.E R14, desc[UR6][R8.64+0x800] ;  /* 0x00080006080e9981 */ /* 0x000ee2000c1e1900 */
[----:B------:R-:W-:-:S04]  /*0e20*/  IADD3 R19, PT, PT, R13, 0x300, RZ ;  /* 0x000003000d137810 */ /* 0x000fc80007ffe0ff */
[----:B------:R-:W-:-:S13]  /*0e30*/  ISETP.GE.AND P0, PT, R19, R6, PT ;  /* 0x000000061300720c */ /* 0x000fda0003f06270 */
[----:B------:R-:W2:Y:S01]  /*0e40*/  @!P0 LDC R19, c[0x0][0x3b0] ;  /* 0x0000ec00ff138b82 */ /* 0x000ea20000000800 */
[----:B---3--:R-:W-:-:S05]  /*0e50*/  @!P1 FADD R17, R14, -R21 ;  /* 0x800000150e119221 */ /* 0x008fca0000000000 */
[----:B------:R1:W-:Y:S04]  /*0e60*/  @!P1 STG.E desc[UR6][R10.64+0x800], R17 ;  /* 0x000800110a009986 */ /* 0x0003e8000c101906 */
[----:B------:R-:W2:Y:S01]  /*0e70*/  @!P0 LDG.E R14, desc[UR6][R8.64+0xa00] ;  /* 0x000a0006080e8981 */ /* 0x000ea2000c1e1900 */
[----:B------:R-:W-:Y:S01]  /*0e80*/  IADD3 R13, PT, PT, R13, 0x380, RZ ;  /* 0x000003800d0d7810 */ /* 0x000fe20007ffe0ff */
[----:B------:R-:W-:Y:S01]  /*0e90*/  VIADD R12, R12, 0x8 ;  /* 0x000000080c0c7836 */ /* 0x000fe20000000000 */
[----:B------:R-:W-:Y:S04]  /*0ea0*/  BSSY.RECONVERGENT B0, `(.L_x_526) ;  /* 0x0000009000007945 */ /* 0x000fe80003800200 */
[----:B------:R-:W-:Y:S01]  /*0eb0*/  ISETP.NE.AND P1, PT, R12, R7, PT ;  /* 0x000000070c00720c */ /* 0x000fe20003f25270 */
[----:B--2---:R-:W-:-:S05]  /*0ec0*/  @!P0 FADD R19, R14, -R19 ;  /* 0x800000130e138221 */ /* 0x004fca0000000000 */
[----:B------:R1:W-:Y:S01]  /*0ed0*/  @!P0 STG.E desc[UR6][R10.64+0xa00], R19 ;  /* 0x000a00130a008986 */ /* 0x0003e2000c101906 */
[----:B------:R-:W-:-:S13]  /*0ee0*/  ISETP.GE.AND P0, PT, R13, R6, PT ;  /* 0x000000060d00720c */ /* 0x000fda0003f06270 */
[----:B-1----:R-:W-:Y:S05]  /*0ef0*/  @P0 BRA `(.L_x_527) ;  /* 0x00000000000c0947 */ /* 0x002fea0003800000 */
[----:B------:R-:W0:Y:S02]  /*0f00*/  LDG.E R8, desc[UR6][R8.64+0xc00] ;  /* 0x000c000608087981 */ /* 0x000e24000c1e1900 */
[----:B0-----:R-:W-:-:S05]  /*0f10*/  FADD R13, R8, -UR4 ;  /* 0x80000004080d7e21 */ /* 0x001fca0008000000 */
[----:B------:R1:W-:Y:S02]  /*0f20*/  STG.E desc[UR6][R10.64+0xc00], R13 ;  /* 0x000c000d0a007986 */ /* 0x0003e4000c101906 */
.L_x_527:
[----:B0-----:R-:W-:Y:S05]  /*0f30*/  BSYNC.RECONVERGENT B0 ;  /* 0x0000000000007941 */ /* 0x001fea0003800200 */
.L_x_526:
[----:B------:R-:W-:Y:S05]  /*0f40*/  @P1 BRA `(.L_x_528) ;  /* 0xfffffffc001c1947 */ /* 0x000fea000383ffff */
.L_x_525:
[----:B------:R-:W-:-:S13]  /*0f50*/  ISETP.NE.AND P0, PT, R18, RZ, PT ;  /* 0x000000ff1200720c */ /* 0x000fda0003f05270 */
[----:B------:R-:W-:Y:S05]  /*0f60*/  @!P0 EXIT ;  /* 0x000000000000894d */ /* 0x000fea0003800000 */
[----:B------:R-:W0:Y:S01]  /*0f70*/  LDC R8, c[0x0][0x384] ;  /* 0x0000e100ff087b82 */ /* 0x000e220000000800 */
[----:B------:R-:W-:Y:S02]  /*0f80*/  ISETP.GE.U32.AND P1, PT, R18, 0x4, PT ;  /* 0x000000041200780c */ /* 0x000fe40003f26070 */
[----:B0-----:R-:W-:-:S04]  /*0f90*/  LOP3.LUT R20, R8, 0x3, RZ, 0xc0, !PT ;  /* 0x0000000308147812 */ /* 0x001fc800078ec0ff */
[----:B------:R-:W-:-:S07]  /*0fa0*/  ISETP.NE.AND P0, PT, R20, RZ, PT ;  /* 0x000000ff1400720c */ /* 0x000fce0003f05270 */
[----:B------:R-:W-:Y:S06]  /*0fb0*/  @!P1 BRA `(.L_x_529) ;  /* 0x0000000000849947 */ /* 0x000fec0003800000 */
[----:B------:R-:W-:-:S04]  /*0fc0*/  LEA R9, R7, R0, 0x7 ;  /* 0x0000000007097211 */ /* 0x000fc800078e38ff */
        /* <DEDUP_REMOVED lines=12> */
[----:B------:R-:W-:Y:S01]  /*1090*/  IADD3 R23, PT, PT, R9, 0x100, RZ ;  /* 0x0000010009177810 */ /* 0x000fe20007ffe0ff */
        /* <DEDUP_REMOVED lines=15> */
[----:B-1----:R-:W-:-:S04]  /*1190*/  @!P1 IMAD.WIDE R10, R19, 0x4, R4 ;  /* 0x00000004130a9825 */ /* 0x002fc800078e0204 */
[----:B------:R-:W-:Y:S02]  /*11a0*/  VIADD R7, R7, 0x4 ;  /* 0x0000000407077836 */ /* 0x000fe40000000000 */
[----:B0-----:R-:W-:-:S05]  /*11b0*/  @!P1 FADD R17, R14, -R23 ;  /* 0x800000170e119221 */ /* 0x001fca0000000000 */
[----:B------:R2:W-:Y:S02]  /*11c0*/  @!P1 STG.E desc[UR6][R10.64], R17 ;  /* 0x000000110a009986 */ /* 0x0005e4000c101906 */
.L_x_529:
[----:B------:R-:W-:Y:S05]  /*11d0*/  @!P0 EXIT ;  /* 0x000000000000894d */ /* 0x000fea0003800000 */
[----:B------:R-:W-:Y:S02]  /*11e0*/  ISETP.NE.AND P1, PT, R20, 0x1, PT ;  /* 0x000000011400780c */ /* 0x000fe40003f25270 */
[----:B------:R-:W-:-:S04]  /*11f0*/  LOP3.LUT R8, R8, 0x1, RZ, 0xc0, !PT ;  /* 0x0000000108087812 */ /* 0x000fc800078ec0ff */
[----:B------:R-:W-:-:S07]  /*1200*/  ISETP.NE.U32.AND P0, PT, R8, 0x1, PT ;  /* 0x000000010800780c */ /* 0x000fce0003f05070 */
[----:B------:R-:W-:Y:S06]  /*1210*/  @!P1 BRA `(.L_x_530) ;  /* 0x0000000000449947 */ /* 0x000fec0003800000 */
[----:B-12---:R-:W-:-:S04]  /*1220*/  LEA R11, R7, R0, 0x7 ;  /* 0x00000000070b7211 */ /* 0x006fc800078e38ff */
        /* <DEDUP_REMOVED lines=16> */
.L_x_530:
[----:B------:R-:W-:Y:S05]  /*1330*/  @P0 EXIT ;  /* 0x000000000000094d */ /* 0x000fea0003800000 */
[----:B------:R-:W-:-:S04]  /*1340*/  LEA R7, R7, R0, 0x7 ;  /* 0x0000000007077211 */ /* 0x000fc800078e38ff */
        /* <DEDUP_REMOVED lines=9> */
.L_x_531:
        /* <DEDUP_REMOVED lines=10> */
.L_x_602:


//--------------------- .text._ZN3cub18CUB_300001_SM_10006detail9transform16transform_kernelINS2_10policy_hubILb1EN4cuda3std3__45tupleIJN6thrust24THRUST_300001_SM_1000_NS6detail15normal_iteratorINSA_10device_ptrIfEEEESF_EEEE10policy1000El12diff_functorSF_JPfSK_EEEvT0_iT1_T2_DpNS2_10kernel_argIT3_EE --------------------------
	.section	.text._ZN3cub18CUB_300001_SM_10006detail9transform16transform_kernelINS2_10policy_hubILb1EN4cuda3std3__45tupleIJN6thrust24THRUST_300001_SM_1000_NS6detail15normal_iteratorINSA_10device_ptrIfEEEESF_EEEE10policy1000El12diff_functorSF_JPfSK_EEEvT0_iT1_T2_DpNS2_10kernel_argIT3_EE,"ax",@progbits
	.align	128
        .global         _ZN3cub18CUB_300001_SM_10006detail9transform16transform_kernelINS2_10policy_hubILb1EN4cuda3std3__45tupleIJN6thrust24THRUST_300001_SM_1000_NS6detail15normal_iteratorINSA_10device_ptrIfEEEESF_EEEE10policy1000El12diff_functorSF_JPfSK_EEEvT0_iT1_T2_DpNS2_10kernel_argIT3_EE
        .type           _ZN3cub18CUB_300001_SM_10006detail9transform16transform_kernelINS2_10policy_hubILb1EN4cuda3std3__45tupleIJN6thrust24THRUST_300001_SM_1000_NS6detail15normal_iteratorINSA_10device_ptrIfEEEESF_EEEE10policy1000El12diff_functorSF_JPfSK_EEEvT0_iT1_T2_DpNS2_10kernel_argIT3_EE,@function
        .size           _ZN3cub18CUB_300001_SM_10006detail9transform16transform_kernelINS2_10policy_hubILb1EN4cuda3std3__45tupleIJN6thrust24THRUST_300001_SM_1000_NS6detail15normal_iteratorINSA_10device_ptrIfEEEESF_EEEE10policy1000El12diff_functorSF_JPfSK_EEEvT0_iT1_T2_DpNS2_10kernel_argIT3_EE,(.L_x_603 - _ZN3cub18CUB_300001_SM_10006detail9transform16transform_kernelINS2_10policy_hubILb1EN4cuda3std3__45tupleIJN6thrust24THRUST_300001_SM_1000_NS6detail15normal_iteratorINSA_10device_ptrIfEEEESF_EEEE10policy1000El12diff_functorSF_JPfSK_EEEvT0_iT1_T2_DpNS2_10kernel_argIT3_EE)
        .other          _ZN3cub18CUB_300001_SM_10006detail9transform16transform_kernelINS2_10policy_hubILb1EN4cuda3std3__45tupleIJN6thrust24THRUST_300001_SM_1000_NS6detail15normal_iteratorINSA_10device_ptrIfEEEESF_EEEE10policy1000El12diff_functorSF_JPfSK_EEEvT0_iT1_T2_DpNS2_10kernel_argIT3_EE,@"STO_CUDA_ENTRY STV_DEFAULT"
_ZN3cub18CUB_300001_SM_10006detail9transform16transform_kernelINS2_10policy_hubILb1EN4cuda3std3__45tupleIJN6thrust24THRUST_300001_SM_1000_NS6detail15normal_iteratorINSA_10device_ptrIfEEEESF_EEEE10policy1000El12diff_functorSF_JPfSK_EEEvT0_iT1_T2_DpNS2_10kernel_argIT3_EE:
.text._ZN3cub18CUB_300001_SM_10006detail9transform16transform_kernelINS2_10policy_hubILb1EN4cuda3std3__45tupleIJN6thrust24THRUST_300001_SM_1000_NS6detail15normal_iteratorINSA_10device_ptrIfEEEESF_EEEE10policy1000El12diff_functorSF_JPfSK_EEEvT0_iT1_T2_DpNS2_10kernel_argIT3_EE:
[----:B------:R-:W-:Y:S01]  /*0000*/  LDC R1, c[0x0][0x37c] ;  /* 0x0000df00ff017b82 */ /* 0x000fe20000000800 */
[----:B------:R-:W0:Y:S07]  /*0010*/  LDCU UR24, c[0x0][0x388] ;  /* 0x00007100ff1877ac */ /* 0x000e2e0008000800 */
[----:B------:R-:W1:Y:S01]  /*0020*/  S2UR UR4, SR_CTAID.X ;  /* 0x00000000000479c3 */ /* 0x000e620000002500 */
[----:B------:R-:W2:Y:S01]  /*0030*/  S2R R11, SR_TID.X ;  /* 0x00000000000b7919 */ /* 0x000ea20000002100 */
[----:B------:R-:W-:Y:S01]  /*0040*/  BSSY.RECONVERGENT B0, `(.L_x_532) ;  /* 0x000002c000007945 */ /* 0x000fe20003800200 */
[----:B------:R-:W3:Y:S01]  /*0050*/  LDCU.64 UR6, c[0x0][0x380] ;  /* 0x00007000ff0677ac */ /* 0x000ee20008000a00 */
[----:B0-----:R-:W-:-:S04]  /*0060*/  USHF.L.U32 UR8, UR24, 0x7, URZ ;  /* 0x0000000718087899 */ /* 0x001fc800080006ff */
[----:B------:R-:W-:Y:S02]  /*0070*/  USHF.R.S32.HI UR10, URZ, 0x1f, UR8 ;  /* 0x0000001fff0a7899 */ /* 0x000fe40008011408 */
[----:B-1----:R-:W-:Y:S02]  /*0080*/  UIMAD.WIDE.U32 UR16, UR8, UR4, URZ ;  /* 0x00000004081072a5 */ /* 0x002fe4000f8e00ff */
[----:B------:R-:W-:Y:S02]  /*0090*/  UIMAD UR9, UR10, UR4, URZ ;  /* 0x000000040a0972a4 */ /* 0x000fe4000f8e02ff */
[----:B---3--:R-:W-:Y:S02]  /*00a0*/  UIADD3 UR4, UP1, UPT, -UR16, UR6, URZ ;  /* 0x0000000610047290 */ /* 0x008fe4000ff3e1ff */
[----:B------:R-:W-:Y:S02]  /*00b0*/  UIADD3 UR9, UPT, UPT, UR17, UR9, URZ ;  /* 0x0000000911097290 */ /* 0x000fe4000fffe0ff */
[----:B------:R-:W-:Y:S01]  /*00c0*/  UISETP.LT.U32.AND UP0, UPT, UR4, UR8, UPT ;  /* 0x000000080400728c */ /* 0x000fe2000bf01070 */
[----:B--2---:R-:W-:Y:S01]  /*00d0*/  SHF.L.U32 R0, R11, 0x7, RZ ;  /* 0x000000070b007819 */ /* 0x004fe200000006ff */
[----:B------:R-:W-:-:S04]  /*00e0*/  UIADD3.X UR5, UPT, UPT, ~UR9, UR7, URZ, UP1, !UPT ;  /* 0x0000000709057290 */ /* 0x000fc80008ffe5ff */
[----:B------:R-:W-:-:S04]  /*00f0*/  UISETP.LT.AND.EX UP0, UPT, UR5, UR10, UPT, UP0 ;  /* 0x0000000a0500728c */ /* 0x000fc8000bf01300 */
[----:B------:R-:W-:-:S04]  /*0100*/  USEL UR4, UR4, UR8, UP0 ;  /* 0x0000000804047287 */ /* 0x000fc80008000000 */
[----:B------:R-:W-:-:S06]  /*0110*/  USHF.L.U32 UR5, UR4, 0x2, URZ ;  /* 0x0000000204057899 */ /* 0x000fcc00080006ff */
[----:B------:R-:W-:-:S13]  /*0120*/  ISETP.GE.AND P0, PT, R0, UR5, PT ;  /* 0x0000000500007c0c */ /* 0x000fda000bf06270 */
[----:B------:R-:W-:Y:S05]  /*0130*/  @P0 BRA `(.L_x_533) ;  /* 0x0000000000700947 */ /* 0x000fea0003800000 */
[----:B------:R-:W0:Y:S01]  /*0140*/  LDCU.64 UR6, c[0x0][0x398] ;  /* 0x00007300ff0677ac */ /* 0x000e220008000a00 */
[----:B------:R-:W-:Y:S01]  /*0150*/  MOV R5, UR16 ;  /* 0x0000001000057c02 */ /* 0x000fe20008000f00 */
[----:B------:R-:W-:Y:S01]  /*0160*/  BSSY.RECONVERGENT B1, `(.L_x_534) ;  /* 0x000000f000017945 */ /* 0x000fe20003800200 */
[----:B------:R-:W-:Y:S01]  /*0170*/  MOV R6, UR16 ;  /* 0x0000001000067c02 */ /* 0x000fe20008000f00 */
[----:B------:R-:W-:Y:S01]  /*0180*/  IMAD.MOV.U32 R4, RZ, RZ, R0 ;  /* 0x000000ffff047224 */ /* 0x000fe200078e0000 */
[----:B------:R-:W-:Y:S02]  /*0190*/  MOV R3, UR9 ;  /* 0x0000000900037c02 */ /* 0x000fe40008000f00 */
[----:B------:R-:W-:Y:S02]  /*01a0*/  SHF.L.U32 R5, R5, 0x2, RZ ;  /* 0x0000000205057819 */ /* 0x000fe400000006ff */
[----:B------:R-:W-:Y:S02]  /*01b0*/  SHF.L.U64.HI R6, R6, 0x2, R3 ;  /* 0x0000000206067819 */ /* 0x000fe40000010203 */
[----:B0-----:R-:W-:-:S04]  /*01c0*/  IADD3 R2, P0, PT, R5, UR6, RZ ;  /* 0x0000000605027c10 */ /* 0x001fc8000ff1e0ff */
[----:B------:R-:W-:-:S03]  /*01d0*/  IADD3.X R3, PT, PT, R6, UR7, RZ, P0, !PT ;  /* 0x0000000706037c10 */ /* 0x000fc600087fe4ff */
[----:B------:R-:W-:-:S07]  /*01e0*/  IMAD.WIDE.U32 R2, R11, 0x80, R2 ;  /* 0x000000800b027825 */ /* 0x000fce00078e0002 */
.L_x_535:
[----:B------:R-:W-:Y:S01]  /*01f0*/  IADD3 R4, PT, PT, R4, 0x4000, RZ ;  /* 0x0000400004047810 */ /* 0x000fe20007ffe0ff */
[----:B------:R0:W-:Y:S03]  /*0200*/  CCTL.E.PF2 [R2] ;  /* 0x000000000200798f */ /* 0x0001e60000800100 */
[----:B------:R-:W-:Y:S02]  /*0210*/  ISETP.GE.AND P0, PT, R4, UR5, PT ;  /* 0x0000000504007c0c */ /* 0x000fe4000bf06270 */
[----:B0-----:R-:W-:-:S04]  /*0220*/  IADD3 R2, P1, PT, R2, 0x4000, RZ ;  /* 0x0000400002027810 */ /* 0x001fc80007f3e0ff */
[----:B------:R-:W-:-:S07]  /*0230*/  IADD3.X R3, PT, PT, RZ, R3, RZ, P1, !PT ;  /* 0x00000003ff037210 */ /* 0x000fce0000ffe4ff */
[----:B------:R-:W-:Y:S05]  /*0240*/  @!P0 BRA `(.L_x_535) ;  /* 0xfffffffc00e88947 */ /* 0x000fea000383ffff */
[----:B------:R-:W-:Y:S05]  /*0250*/  BSYNC.RECONVERGENT B1 ;  /* 0x0000000000017941 */ /* 0x000fea0003800200 */
.L_x_534:
[----:B------:R-:W0:Y:S02]  /*0260*/  LDCU.64 UR6, c[0x0][0x3a8] ;  /* 0x00007500ff0677ac */ /* 0x000e240008000a00 */
[----:B0-----:R-:W-:-:S04]  /*0270*/  IADD3 R2, P0, PT, R5, UR6, RZ ;  /* 0x0000000605027c10 */ /* 0x001fc8000ff1e0ff */
[----:B------:R-:W-:-:S03]  /*0280*/  IADD3.X R3, PT, PT, R6, UR7, RZ, P0, !PT ;  /* 0x0000000706037c10 */ /* 0x000fc600087fe4ff */
[----:B------:R-:W-:-:S07]  /*0290*/  IMAD.WIDE.U32 R2, R11, 0x80, R2 ;  /* 0x000000800b027825 */ /* 0x000fce00078e0002 */
.L_x_536:
[----:B------:R-:W-:Y:S01]  /*02a0*/  IADD3 R0, PT, PT, R0, 0x4000, RZ ;  /* 0x0000400000007810 */ /* 0x000fe20007ffe0ff */
[----:B------:R0:W-:Y:S03]  /*02b0*/  CCTL.E.PF2 [R2] ;  /* 0x000000000200798f */ /* 0x0001e60000800100 */
[----:B------:R-:W-:Y:S02]  /*02c0*/  ISETP.GE.AND P0, PT, R0, UR5, PT ;  /* 0x0000000500007c0c */ /* 0x000fe4000bf06270 */
[----:B0-----:R-:W-:-:S04]  /*02d0*/  IADD3 R2, P1, PT, R2, 0x4000, RZ ;  /* 0x0000400002027810 */ /* 0x001fc80007f3e0ff */
[----:B------:R-:W-:-:S07]  /*02e0*/  IADD3.X R3, PT, PT, RZ, R3, RZ, P1, !PT ;  /* 0x00000003ff037210 */ /* 0x000fce0000ffe4ff */
[----:B------:R-:W-:Y:S05]  /*02f0*/  @!P0 BRA `(.L_x_536) ;  /* 0xfffffffc00e88947 */ /* 0x000fea000383ffff */
.L_x_533:
[----:B------:R-:W-:Y:S05]  /*0300*/  BSYNC.RECONVERGENT B0 ;  /* 0x0000000000007941 */ /* 0x000fea0003800200 */
.L_x_532:
[----:B------:R-:W0:Y:S01]  /*0310*/  LDCU.128 UR12, c[0x0][0x390] ;  /* 0x00007200ff0c77ac */ /* 0x000e220008000c00 */
[----:B------:R-:W1:Y:S01]  /*0320*/  LDCU.64 UR28, c[0x0][0x3a8] ;  /* 0x00007500ff1c77ac */ /* 0x000e620008000a00 */
[----:B------:R-:W-:Y:S02]  /*0330*/  USHF.L.U32 UR20, UR16, 0x2, URZ ;  /* 0x0000000210147899 */ /* 0x000fe400080006ff */
[----:B------:R-:W-:Y:S02]  /*0340*/  UISETP.NE.AND UP0, UPT, UR8, UR4, UPT ;  /* 0x000000040800728c */ /* 0x000fe4000bf05270 */
[----:B------:R-:W-:Y:S01]  /*0350*/  USHF.L.U64.HI UR21, UR16, 0x2, UR9 ;  /* 0x0000000210157899 */ /* 0x000fe20008010209 */
[----:B------:R-:W2:Y:S01]  /*0360*/  LDCU.64 UR18, c[0x0][0x358] ;  /* 0x00006b00ff1277ac */ /* 0x000ea20008000a00 */
[----:B0-----:R-:W-:Y:S02]  /*0370*/  UIADD3 UR26, UP2, UPT, UR20, UR14, URZ ;  /* 0x0000000e141a7290 */ /* 0x001fe4000ff5e0ff */
[----:B------:R-:W-:-:S02]  /*0380*/  UIADD3 UR22, UP1, UPT, UR20, UR12, URZ ;  /* 0x0000000c14167290 */ /* 0x000fc4000ff3e0ff */
[----:B-1----:R-:W-:Y:S02]  /*0390*/  UIADD3 UR30, UP3, UPT, UR20, UR28, URZ ;  /* 0x0000001c141e7290 */ /* 0x002fe4000ff7e0ff */
[----:B------:R-:W-:Y:S01]  /*03a0*/  UIADD3.X UR27, UPT, UPT, UR21, UR15, URZ, UP2, !UPT ;  /* 0x0000000f151b7290 */ /* 0x000fe200097fe4ff */
[----:B------:R-:W-:Y:S01]  /*03b0*/  IMAD.U32 R2, RZ, RZ, UR26 ;  /* 0x0000001aff027e24 */ /* 0x000fe2000f8e00ff */
[----:B------:R-:W-:Y:S01]  /*03c0*/  UIADD3.X UR31, UPT, UPT, UR21, UR29, URZ, UP3, !UPT ;  /* 0x0000001d151f7290 */ /* 0x000fe20009ffe4ff */
[----:B------:R-:W-:Y:S01]  /*03d0*/  MOV R6, UR22 ;  /* 0x0000001600067c02 */ /* 0x000fe20008000f00 */
[----:B------:R-:W-:Y:S01]  /*03e0*/  UIADD3.X UR23, UPT, UPT, UR21, UR13, URZ, UP1, !UPT ;  /* 0x0000000d15177290 */ /* 0x000fe20008ffe4ff */
[----:B------:R-:W-:Y:S02]  /*03f0*/  MOV R4, UR30 ;  /* 0x0000001e00047c02 */ /* 0x000fe40008000f00 */
[----:B------:R-:W-:Y:S02]  /*0400*/  MOV R3, UR27 ;  /* 0x0000001b00037c02 */ /* 0x000fe40008000f00 */
[----:B------:R-:W-:Y:S01]  /*0410*/  MOV R5, UR31 ;  /* 0x0000001f00057c02 */ /* 0x000fe20008000f00 */
[----:B------:R-:W-:Y:S01]  /*0420*/  IMAD.U32 R7, RZ, RZ, UR23 ;  /* 0x00000017ff077e24 */ /* 0x000fe2000f8e00ff */
[----:B--2---:R-:W-:Y:S06]  /*0430*/  BRA.U !UP0, `(.L_x_537) ;  /* 0x0000000d087c7547 */ /* 0x004fec000b800000 */
[----:B------:R-:W-:-:S06]  /*0440*/  UISETP.GE.AND UP0, UPT, UR24, 0x1, UPT ;  /* 0x000000011800788c */ /* 0x000fcc000bf06270 */
[----:B------:R-:W-:-:S13]  /*0450*/  PLOP3.LUT P0, PT, PT, PT, UP0, 0x80, 0x8 ;  /* 0x000000000008781c */ /* 0x000fda0003f0f008 */
[----:B------:R-:W-:Y:S05]  /*0460*/  @!P0 EXIT ;  /* 0x000000000000894d */ /* 0x000fea0003800000 */
[----:B------:R-:W-:Y:S01]  /*0470*/  UISETP.GE.U32.AND UP0, UPT, UR24, 0x8, UPT ;  /* 0x000000081800788c */ /* 0x000fe2000bf06070 */
[----:B------:R-:W-:Y:S01]  /*0480*/  HFMA2 R0, -RZ, RZ, 0, 0 ;  /* 0x00000000ff007431 */ /* 0x000fe200000001ff */
[----:B------:R-:W-:-:S07]  /*0490*/  ULOP3.LUT UR5, UR24, 0x7, URZ, 0xc0, !UPT ;  /* 0x0000000718057892 */ /* 0x000fce000f8ec0ff */
[----:B------:R-:W-:Y:S05]  /*04a0*/  BRA.U !UP0, `(.L_x_538) ;  /* 0x0000000908207547 */ /* 0x000fea000b800000 */
[----:B------:R-:W-:-:S13]  /*04b0*/  ISETP.GE.AND P1, PT, R11, UR4, PT ;  /* 0x000000040b007c0c */ /* 0x000fda000bf26270 */
[----:B------:R-:W-:-:S04]  /*04c0*/  @!P1 IMAD.WIDE.U32 R16, R11, 0x4, R4 ;  /* 0x000000040b109825 */ /* 0x000fc800078e0004 */
[C---:B------:R-:W-:Y:S02]  /*04d0*/  @!P1 IMAD.WIDE.U32 R14, R11.reuse, 0x4, R2 ;  /* 0x000000040b0e9825 */ /* 0x040fe400078e0002 */
[----:B------:R-:W2:Y:S04]  /*04e0*/  @!P1 LDG.E R16, desc[UR18][R16.64] ;  /* 0x0000001210109981 */ /* 0x000ea8000c1e1900 */
[----:B------:R-:W2:Y:S01]  /*04f0*/  @!P1 LDG.E R15, desc[UR18][R14.64] ;  /* 0x000000120e0f9981 */ /* 0x000ea2000c1e1900 */
[C---:B------:R-:W-:Y:S01]  /*0500*/  IADD3 R23, PT, PT, R11.reuse, 0x80, RZ ;  /* 0x000000800b177810 */ /* 0x040fe20007ffe0ff */
[----:B------:R-:W-:-:S03]  /*0510*/  @!P1 IMAD.WIDE.U32 R18, R11, 0x4, R6 ;  /* 0x000000040b129825 */ /* 0x000fc600078e0006 */
[C---:B------:R-:W-:Y:S01]  /*0520*/  ISETP.GE.AND P0, PT, R23.reuse, UR4, PT ;  /* 0x0000000417007c0c */ /* 0x040fe2000bf06270 */
[----:B------:R-:W-:-:S04]  /*0530*/  IMAD.WIDE R8, R23, 0x4, R4 ;  /* 0x0000000417087825 */ /* 0x000fc800078e0204 */
[----:B------:R-:W-:-:S04]  /*0540*/  IMAD.WIDE R12, R23, 0x4, R2 ;  /* 0x00000004170c7825 */ /* 0x000fc800078e0202 */
[----:B--2---:R-:W-:-:S05]  /*0550*/  @!P1 FADD R21, R16, -R15 ;  /* 0x8000000f10159221 */ /* 0x004fca0000000000 */
[----:B------:R0:W-:Y:S04]  /*0560*/  @!P1 STG.E desc[UR18][R18.64], R21 ;  /* 0x0000001512009986 */ /* 0x0001e8000c101912 */
[----:B------:R-:W2:Y:S04]  /*0570*/  @!P0 LDG.E R0, desc[UR18][R8.64] ;  /* 0x0000001208008981 */ /* 0x000ea8000c1e1900 */
[----:B------:R-:W2:Y:S01]  /*0580*/  @!P0 LDG.E R25, desc[UR18][R12.64] ;  /* 0x000000120c198981 */ /* 0x000ea2000c1e1900 */
[C---:B------:R-:W-:Y:S01]  /*0590*/  IADD3 R10, PT, PT, R11.reuse, 0x100, RZ ;  /* 0x000001000b0a7810 */ /* 0x040fe20007ffe0ff */
[C---:B------:R-:W-:Y:S01]  /*05a0*/  VIADD R15, R11.reuse, 0x200 ;  /* 0x000002000b0f7836 */ /* 0x040fe20000000000 */
[----:B------:R-:W-:Y:S01]  /*05b0*/  IADD3 R14, PT, PT, R11, 0x180, RZ ;  /* 0x000001800b0e7810 */ /* 0x000fe20007ffe0ff */
[----:B------:R-:W-:Y:S01]  /*05c0*/  ULOP3.LUT UR6, UR24, 0x7ffffff8, URZ, 0xc0, !UPT ;  /* 0x7ffffff818067892 */ /* 0x000fe2000f8ec0ff */
[----:B------:R-:W-:Y:S01]  /*05d0*/  ISETP.GE.AND P6, PT, R10, UR4, PT ;  /* 0x000000040a007c0c */ /* 0x000fe2000bfc6270 */
[----:B------:R-:W-:Y:S01]  /*05e0*/  BSSY.RECONVERGENT B0, `(.L_x_539) ;  /* 0x0000013000007945 */ /* 0x000fe20003800200 */
[----:B------:R-:W-:-:S02]  /*05f0*/  ISETP.GE.AND P5, PT, R14, UR4, PT ;  /* 0x000000040e007c0c */ /* 0x000fc4000bfa6270 */
[----:B------:R-:W-:Y:S01]  /*0600*/  ISETP.GE.AND P4, PT, R15, UR4, PT ;  /* 0x000000040f007c0c */ /* 0x000fe2000bf86270 */
[----:B------:R-:W-:Y:S01]  /*0610*/  IMAD.WIDE R14, R23, 0x4, R6 ;  /* 0x00000004170e7825 */ /* 0x000fe200078e0206 */
[C---:B------:R-:W-:Y:S02]  /*0620*/  IADD3 R10, PT, PT, R11.reuse, 0x300, RZ ;  /* 0x000003000b0a7810 */ /* 0x040fe40007ffe0ff */
[C---:B------:R-:W-:Y:S02]  /*0630*/  IADD3 R16, PT, PT, R11.reuse, 0x380, RZ ;  /* 0x000003800b107810 */ /* 0x040fe40007ffe0ff */
[----:B------:R-:W-:Y:S02]  /*0640*/  ISETP.GE.AND P2, PT, R10, UR4, PT ;  /* 0x000000040a007c0c */ /* 0x000fe4000bf46270 */
[----:B------:R-:W-:Y:S01]  /*0650*/  ISETP.GE.AND P1, PT, R16, UR4, PT ;  /* 0x0000000410007c0c */ /* 0x000fe2000bf26270 */
[----:B--2---:R-:W-:Y:S01]  /*0660*/  @!P0 FADD R25, R0, -R25 ;  /* 0x8000001900198221 */ /* 0x004fe20000000000 */
[----:B------:R-:W-:-:S04]  /*0670*/  IADD3 R0, PT, PT, R11, 0x280, RZ ;  /* 0x000002800b007810 */ /* 0x000fc80007ffe0ff */
[----:B------:R-:W-:Y:S01]  /*0680*/  ISETP.GE.AND P3, PT, R0, UR4, PT ;  /* 0x0000000400007c0c */ /* 0x000fe2000bf66270 */
[----:B------:R0:W-:Y:S01]  /*0690*/  @!P0 STG.E desc[UR18][R14.64], R25 ;  /* 0x000000190e008986 */ /* 0x0001e2000c101912 */
[----:B------:R-:W-:-:S04]  /*06a0*/  MOV R0, UR6 ;  /* 0x0000000600007c02 */ /* 0x000fc80008000f00 */
[----:B------:R-:W-:Y:S01]  /*06b0*/  ISETP.NE.AND P0, PT, R0, 0x8, PT ;  /* 0x000000080000780c */ /* 0x000fe20003f05270 */
[----:B------:R-:W-:-:S12]  /*06c0*/  @P6 BRA `(.L_x_540) ;  /* 0x0000000000106947 */ /* 0x000fd80003800000 */
[----:B------:R-:W2:Y:S04]  /*06d0*/  LDG.E R10, desc[UR18][R8.64+0x200] ;  /* 0x00020012080a7981 */ /* 0x000ea8000c1e1900 */
[----:B------:R-:W2:Y:S02]  /*06e0*/  LDG.E R17, desc[UR18][R12.64+0x200] ;  /* 0x000200120c117981 */ /* 0x000ea4000c1e1900 */
[----:B--2---:R-:W-:-:S05]  /*06f0*/  FADD R17, R10, -R17 ;  /* 0x800000110a117221 */ /* 0x004fca0000000000 */
[----:B------:R1:W-:Y:S02]  /*0700*/  STG.E desc[UR18][R14.64+0x200], R17 ;  /* 0x000200110e007986 */ /* 0x0003e4000c101912 */
.L_x_540:
[----:B------:R-:W-:Y:S05]  /*0710*/  BSYNC.RECONVERGENT B0 ;  /* 0x0000000000007941 */ /* 0x000fea0003800200 */
.L_x_539:
[----:B------:R-:W-:Y:S04]  /*0720*/  BSSY.RECONVERGENT B0, `(.L_x_541) ;  /* 0x0000006000007945 */ /* 0x000fe80003800200 */
[----:B------:R-:W-:Y:S05]  /*0730*/  @P5 BRA `(.L_x_542) ;  /* 0x0000000000105947 */ /* 0x000fea0003800000 */
[----:B------:R-:W2:Y:S04]  /*0740*/  LDG.E R10, desc[UR18][R8.64+0x400] ;  /* 0x00040012080a7981 */ /* 0x000ea8000c1e1900 */
[----:B-1----:R-:W2:Y:S02]  /*0750*/  LDG.E R17, desc[UR18][R12.64+0x400] ;  /* 0x000400120c117981 */ /* 0x002ea4000c1e1900 */
[----:B--2---:R-:W-:-:S05]  /*0760*/  FADD R17, R10, -R17 ;  /* 0x800000110a117221 */ /* 0x004fca0000000000 */
[----:B------:R2:W-:Y:S02]  /*0770*/  STG.E desc[UR18][R14.64+0x400], R17 ;  /* 0x000400110e007986 */ /* 0x0005e4000c101912 */
.L_x_542:
[----:B------:R-:W-:Y:S05]  /*0780*/  BSYNC.RECONVERGENT B0 ;  /* 0x0000000000007941 */ /* 0x000fea0003800200 */
.L_x_541:
[----:B------:R-:W-:Y:S04]  /*0790*/  BSSY.RECONVERGENT B0, `(.L_x_543) ;  /* 0x0000006000007945 */ /* 0x000fe80003800200 */
[----:B------:R-:W-:Y:S05]  /*07a0*/  @P4 BRA `(.L_x_544) ;  /* 0x0000000000104947 */ /* 0x000fea0003800000 */
[----:B------:R-:W3:Y:S04]  /*07b0*/  LDG.E R10, desc[UR18][R8.64+0x600] ;  /* 0x00060012080a7981 */ /* 0x000ee8000c1e1900 */
[----:B-12---:R-:W3:Y:S02]  /*07c0*/  LDG.E R17, desc[UR18][R12.64+0x600] ;  /* 0x000600120c117981 */ /* 0x006ee4000c1e1900 */
[----:B---3--:R-:W-:-:S05]  /*07d0*/  FADD R17, R10, -R17 ;  /* 0x800000110a117221 */ /* 0x008fca0000000000 */
[----:B------:R3:W-:Y:S02]  /*07e0*/  STG.E desc[UR18][R14.64+0x600], R17 ;  /* 0x000600110e007986 */ /* 0x0007e4000c101912 */
.L_x_544:
[----:B------:R-:W-:Y:S05]  /*07f0*/  BSYNC.RECONVERGENT B0 ;  /* 0x0000000000007941 */ /* 0x000fea0003800200 */
.L_x_543:
[----:B------:R-:W-:Y:S04]  /*0800*/  BSSY.RECONVERGENT B0, `(.L_x_545) ;  /* 0x0000006000007945 */ /* 0x000fe80003800200 */
[----:B------:R-:W-:Y:S05]  /*0810*/  @P3 BRA `(.L_x_546) ;  /* 0x0000000000103947 */ /* 0x000fea0003800000 */
[----:B------:R-:W4:Y:S04]  /*0820*/  LDG.E R10, desc[UR18][R8.64+0x800] ;  /* 0x00080012080a7981 */ /* 0x000f28000c1e1900 */
[----:B-123--:R-:W4:Y:S02]  /*0830*/  LDG.E R17, desc[UR18][R12.64+0x800] ;  /* 0x000800120c117981 */ /* 0x00ef24000c1e1900 */
[----:B----4-:R-:W-:-:S05]  /*0840*/  FADD R17, R10, -R17 ;  /* 0x800000110a117221 */ /* 0x010fca0000000000 */
[----:B------:R4:W-:Y:S02]  /*0850*/  STG.E desc[UR18][R14.64+0x800], R17 ;  /* 0x000800110e007986 */ /* 0x0009e4000c101912 */
.L_x_546:
[----:B------:R-:W-:Y:S05]  /*0860*/  BSYNC.RECONVERGENT B0 ;  /* 0x0000000000007941 */ /* 0x000fea0003800200 */
.L_x_545:
[----:B------:R-:W-:Y:S04]  /*0870*/  BSSY.RECONVERGENT B0, `(.L_x_547) ;  /* 0x0000006000007945 */ /* 0x000fe80003800200 */
[----:B------:R-:W-:Y:S05]  /*0880*/  @P2 BRA `(.L_x_548) ;  /* 0x0000000000102947 */ /* 0x000fea0003800000 */
[----:B------:R-:W5:Y:S04]  /*0890*/  LDG.E R10, desc[UR18][R8.64+0xa00] ;  /* 0x000a0012080a7981 */ /* 0x000f68000c1e1900 */
[----:B-1234-:R-:W5:Y:S02]  /*08a0*/  LDG.E R17, desc[UR18][R12.64+0xa00] ;  /* 0x000a00120c117981 */ /* 0x01ef64000c1e1900 */
[----:B-----5:R-:W-:-:S05]  /*08b0*/  FADD R17, R10, -R17 ;  /* 0x800000110a117221 */ /* 0x020fca0000000000 */
[----:B------:R1:W-:Y:S02]  /*08c0*/  STG.E desc[UR18][R14.64+0xa00], R17 ;  /* 0x000a00110e007986 */ /* 0x0003e4000c101912 */
.L_x_548:
[----:B------:R-:W-:Y:S05]  /*08d0*/  BSYNC.RECONVERGENT B0 ;  /* 0x0000000000007941 */ /* 0x000fea0003800200 */
.L_x_547:
[----:B------:R-:W-:Y:S04]  /*08e0*/  BSSY.RECONVERGENT B0, `(.L_x_549) ;  /* 0x0000006000007945 */ /* 0x000fe80003800200 */
[----:B------:R-:W-:Y:S05]  /*08f0*/  @P1 BRA `(.L_x_550) ;  /* 0x0000000000101947 */ /* 0x000fea0003800000 */
[----:B------:R-:W1:Y:S04]  /*0900*/  LDG.E R8, desc[UR18][R8.64+0xc00] ;  /* 0x000c001208087981 */ /* 0x000e68000c1e1900 */
[----:B------:R-:W1:Y:S02]  /*0910*/  LDG.E R13, desc[UR18][R12.64+0xc00] ;  /* 0x000c00120c0d7981 */ /* 0x000e64000c1e1900 */
[----:B-1234-:R-:W-:-:S05]  /*0920*/  FADD R17, R8, -R13 ;  /* 0x8000000d08117221 */ /* 0x01efca0000000000 */
[----:B------:R1:W-:Y:S02]  /*0930*/  STG.E desc[UR18][R14.64+0xc00], R17 ;  /* 0x000c00110e007986 */ /* 0x0003e4000c101912 */
.L_x_550:
[----:B------:R-:W-:Y:S05]  /*0940*/  BSYNC.RECONVERGENT B0 ;  /* 0x0000000000007941 */ /* 0x000fea0003800200 */
.L_x_549:
[----:B------:R-:W-:Y:S05]  /*0950*/  @!P0 BRA `(.L_x_538) ;  /* 0x0000000000f48947 */ /* 0x000fea0003800000 */
[----:B------:R-:W-:-:S07]  /*0960*/  IMAD.MOV.U32 R10, RZ, RZ, 0x8 ;  /* 0x00000008ff0a7424 */ /* 0x000fce00078e00ff */
.L_x_553:
[----:B01234-:R-:W-:-:S04]  /*0970*/  LEA R17, R10, R11, 0x7 ;  /* 0x0000000b0a117211 */ /* 0x01ffc800078e38ff */
[----:B------:R-:W-:-:S13]  /*0980*/  ISETP.GE.AND P0, PT, R17, UR4, PT ;  /* 0x0000000411007c0c */ /* 0x000fda000bf06270 */
[----:B0-----:R-:W-:-:S04]  /*0990*/  @!P0 IMAD.WIDE.U32 R18, R17, 0x4, R4 ;  /* 0x0000000411128825 */ /* 0x001fc800078e0004 */
        /* <DEDUP_REMOVED lines=12> */
[----:B------:R-:W-:Y:S01]  /*0a60*/  IADD3 R16, PT, PT, R17, 0x100, RZ ;  /* 0x0000010011107810 */ /* 0x000fe20007ffe0ff */
[----:B------:R-:W-:-:S03]  /*0a70*/  IMAD.WIDE R8, R25, 0x4, R6 ;  /* 0x0000000419087825 */ /* 0x000fc600078e0206 */
[----:B------:R-:W-:Y:S01]  /*0a80*/  ISETP.GE.AND P0, PT, R16, UR4, PT ;  /* 0x0000000410007c0c */ /* 0x000fe2000bf06270 */
[----:B--2---:R-:W-:-:S05]  /*0a90*/  @!P1 FADD R25, R22, -R23 ;  /* 0x8000001716199221 */ /* 0x004fca0000000000 */
[----:B------:R-:W-:Y:S07]  /*0aa0*/  @!P1 STG.E desc[UR18][R8.64], R25 ;  /* 0x0000001908009986 */ /* 0x000fee000c101912 */
[----:B------:R-:W2:Y:S04]  /*0ab0*/  @!P0 LDG.E R18, desc[UR18][R14.64+0x200] ;  /* 0x000200120e128981 */ /* 0x000ea8000c1e1900 */
[----:B------:R-:W2:Y:S01]  /*0ac0*/  @!P0 LDG.E R19, desc[UR18][R12.64+0x200] ;  /* 0x000200120c138981 */ /* 0x000ea2000c1e1900 */
[----:B------:R-:W-:-:S04]  /*0ad0*/  IADD3 R16, PT, PT, R17, 0x180, RZ ;  /* 0x0000018011107810 */ /* 0x000fc80007ffe0ff */
[----:B------:R-:W-:Y:S01]  /*0ae0*/  ISETP.GE.AND P1, PT, R16, UR4, PT ;  /* 0x0000000410007c0c */ /* 0x000fe2000bf26270 */
[----:B--2---:R-:W-:-:S05]  /*0af0*/  @!P0 FADD R23, R18, -R19 ;  /* 0x8000001312178221 */ /* 0x004fca0000000000 */
[----:B------:R1:W-:Y:S07]  /*0b00*/  @!P0 STG.E desc[UR18][R8.64+0x200], R23 ;  /* 0x0002001708008986 */ /* 0x0003ee000c101912 */
[----:B------:R-:W0:Y:S04]  /*0b10*/  @!P1 LDG.E R18, desc[UR18][R14.64+0x400] ;  /* 0x000400120e129981 */ /* 0x000e28000c1e1900 */
[----:B------:R-:W0:Y:S01]  /*0b20*/  @!P1 LDG.E R19, desc[UR18][R12.64+0x400] ;  /* 0x000400120c139981 */ /* 0x000e22000c1e1900 */
[----:B------:R-:W-:-:S04]  /*0b30*/  IADD3 R16, PT, PT, R17, 0x200, RZ ;  /* 0x0000020011107810 */ /* 0x000fc80007ffe0ff */
[----:B------:R-:W-:Y:S01]  /*0b40*/  ISETP.GE.AND P0, PT, R16, UR4, PT ;  /* 0x0000000410007c0c */ /* 0x000fe2000bf06270 */
[----:B------:R-:W-:Y:S02]  /*0b50*/  VIADD R16, R17, 0x280 ;  /* 0x0000028011107836 */ /* 0x000fe40000000000 */
[----:B0-----:R-:W-:-:S05]  /*0b60*/  @!P1 FADD R21, R18, -R19 ;  /* 0x8000001312159221 */ /* 0x001fca0000000000 */
[----:B------:R0:W-:Y:S05]  /*0b70*/  @!P1 STG.E desc[UR18][R8.64+0x400], R21 ;  /* 0x0004001508009986 */ /* 0x0001ea000c101912 */
[----:B------:R-:W1:Y:S04]  /*0b80*/  @!P0 LDG.E R18, desc[UR18][R14.64+0x600] ;  /* 0x000600120e128981 */ /* 0x000e68000c1e1900 */
[----:B------:R-:W1:Y:S01]  /*0b90*/  @!P0 LDG.E R19, desc[UR18][R12.64+0x600] ;  /* 0x000600120c138981 */ /* 0x000e62000c1e1900 */
[----:B------:R-:W-:-:S02]  /*0ba0*/  ISETP.GE.AND P1, PT, R16, UR4, PT ;  /* 0x0000000410007c0c */ /* 0x000fc4000bf26270 */
[----:B------:R-:W-:Y:S01]  /*0bb0*/  IADD3 R16, PT, PT, R17, 0x300, RZ ;  /* 0x0000030011107810 */ /* 0x000fe20007ffe0ff */
[----:B-1----:R-:W-:-:S05]  /*0bc0*/  @!P0 FADD R23, R18, -R19 ;  /* 0x8000001312178221 */ /* 0x002fca0000000000 */
[----:B------:R1:W-:Y:S05]  /*0bd0*/  @!P0 STG.E desc[UR18][R8.64+0x600], R23 ;  /* 0x0006001708008986 */ /* 0x0003ea000c101912 */
[----:B------:R-:W0:Y:S04]  /*0be0*/  @!P1 LDG.E R18, desc[UR18][R14.64+0x800] ;  /* 0x000800120e129981 */ /* 0x000e28000c1e1900 */
[----:B------:R-:W0:Y:S01]  /*0bf0*/  @!P1 LDG.E R19, desc[UR18][R12.64+0x800] ;  /* 0x000800120c139981 */ /* 0x000e22000c1e1900 */
[----:B------:R-:W-:Y:S01]  /*0c00*/  ISETP.GE.AND P0, PT, R16, UR4, PT ;  /* 0x0000000410007c0c */ /* 0x000fe2000bf06270 */
[----:B0-----:R-:W-:-:S05]  /*0c10*/  @!P1 FADD R21, R18, -R19 ;  /* 0x8000001312159221 */ /* 0x001fca0000000000 */
[----:B------:R1:W-:Y:S07]  /*0c20*/  @!P1 STG.E desc[UR18][R8.64+0x800], R21 ;  /* 0x0008001508009986 */ /* 0x0003ee000c101912 */
[----:B------:R-:W2:Y:S04]  /*0c30*/  @!P0 LDG.E R16, desc[UR18][R14.64+0xa00] ;  /* 0x000a00120e108981 */ /* 0x000ea8000c1e1900 */
[----:B------:R-:W2:Y:S01]  /*0c40*/  @!P0 LDG.E R19, desc[UR18][R12.64+0xa00] ;  /* 0x000a00120c138981 */ /* 0x000ea2000c1e1900 */
[----:B------:R-:W-:Y:S01]  /*0c50*/  IADD3 R17, PT, PT, R17, 0x380, RZ ;  /* 0x0000038011117810 */ /* 0x000fe20007ffe0ff */
[----:B------:R-:W-:Y:S01]  /*0c60*/  BSSY.RECONVERGENT B0, `(.L_x_551) ;  /* 0x000000b000007945 */ /* 0x000fe20003800200 */
[----:B------:R-:W-:-:S04]  /*0c70*/  IADD3 R10, PT, PT, R10, 0x8, RZ ;  /* 0x000000080a0a7810 */ /* 0x000fc80007ffe0ff */
[----:B------:R-:W-:Y:S01]  /*0c80*/  ISETP.NE.AND P1, PT, R10, R0, PT ;  /* 0x000000000a00720c */ /* 0x000fe20003f25270 */
[----:B--2---:R-:W-:-:S05]  /*0c90*/  @!P0 FADD R19, R16, -R19 ;  /* 0x8000001310138221 */ /* 0x004fca0000000000 */
[----:B------:R1:W-:Y:S01]  /*0ca0*/  @!P0 STG.E desc[UR18][R8.64+0xa00], R19 ;  /* 0x000a001308008986 */ /* 0x0003e2000c101912 */
[----:B------:R-:W-:-:S13]  /*0cb0*/  ISETP.GE.AND P0, PT, R17, UR4, PT ;  /* 0x0000000411007c0c */ /* 0x000fda000bf06270 */
[----:B-1----:R-:W-:Y:S05]  /*0cc0*/  @P0 BRA `(.L_x_552) ;  /* 0x0000000000100947 */ /* 0x002fea0003800000 */
[----:B------:R-:W2:Y:S04]  /*0cd0*/  LDG.E R14, desc[UR18][R14.64+0xc00] ;  /* 0x000c00120e0e7981 */ /* 0x000ea8000c1e1900 */
[----:B------:R-:W2:Y:S02]  /*0ce0*/  LDG.E R13, desc[UR18][R12.64+0xc00] ;  /* 0x000c00120c0d7981 */ /* 0x000ea4000c1e1900 */
[----:B--2---:R-:W-:-:S05]  /*0cf0*/  FADD R17, R14, -R13 ;  /* 0x8000000d0e117221 */ /* 0x004fca0000000000 */
[----:B------:R0:W-:Y:S02]  /*0d00*/  STG.E desc[UR18][R8.64+0xc00], R17 ;  /* 0x000c001108007986 */ /* 0x0001e4000c101912 */
.L_x_552:
[----:B------:R-:W-:Y:S05]  /*0d10*/  BSYNC.RECONVERGENT B0 ;  /* 0x0000000000007941 */ /* 0x000fea0003800200 */
.L_x_551:
[----:B------:R-:W-:Y:S05]  /*0d20*/  @P1 BRA `(.L_x_553) ;  /* 0xfffffffc00101947 */ /* 0x000fea000383ffff */
.L_x_538:
[----:B------:R-:W-:-:S13]  /*0d30*/  ISETP.NE.AND P0, PT, RZ, UR5, PT ;  /* 0x00000005ff007c0c */ /* 0x000fda000bf05270 */
[----:B------:R-:W-:Y:S05]  /*0d40*/  @!P0 EXIT ;  /* 0x000000000000894d */ /* 0x000fea0003800000 */
[----:B0-----:R-:W0:Y:S01]  /*0d50*/  LDC R8, c[0x0][0x388] ;  /* 0x0000e200ff087b82 */ /* 0x001e220000000800 */
[----:B------:R-:W-:Y:S01]  /*0d60*/  UISETP.GE.U32.AND UP0, UPT, UR5, 0x4, UPT ;  /* 0x000000040500788c */ /* 0x000fe2000bf06070 */
[----:B0-----:R-:W-:-:S04]  /*0d70*/  LOP3.LUT R10, R8, 0x3, RZ, 0xc0, !PT ;  /* 0x00000003080a7812 */ /* 0x001fc800078ec0ff */
[----:B------:R-:W-:-:S04]  /*0d80*/  ISETP.NE.AND P2, PT, R10, RZ, PT ;  /* 0x000000ff0a00720c */ /* 0x000fc80003f45270 */
[----:B------:R-:W-:Y:S09]  /*0d90*/  BRA.U !UP0, `(.L_x_554) ;  /* 0x0000000108947547 */ /* 0x000ff2000b800000 */
[----:B------:R-:W-:-:S04]  /*0da0*/  LEA R9, R0, R11, 0x7 ;  /* 0x0000000b00097211 */ /* 0x000fc800078e38ff */
[----:B------:R-:W-:-:S13]  /*0db0*/  ISETP.GE.AND P0, PT, R9, UR4, PT ;  /* 0x0000000409007c0c */ /* 0x000fda000bf06270 */
[----:B-1234-:R-:W-:-:S04]  /*0dc0*/  @!P0 IMAD.WIDE R16, R9, 0x4, R4 ;  /* 0x0000000409108825 */ /* 0x01efc800078e0204 */
[C---:B------:R-:W-:Y:S02]  /*0dd0*/  @!P0 IMAD.WIDE R14, R9.reuse, 0x4, R2 ;  /* 0x00000004090e8825 */ /* 0x040fe400078e0202 */
[----:B------:R-:W2:Y:S04]  /*0de0*/  @!P0 LDG.E R16, desc[UR18][R16.64] ;  /* 0x0000001210108981 */ /* 0x000ea8000c1e1900 */
[----:B------:R-:W2:Y:S01]  /*0df0*/  @!P0 LDG.E R15, desc[UR18][R14.64] ;  /* 0x000000120e0f8981 */ /* 0x000ea2000c1e1900 */
[C---:B------:R-:W-:Y:S01]  /*0e00*/  IADD3 R23, PT, PT, R9.reuse, 0x80, RZ ;  /* 0x0000008009177810 */ /* 0x040fe20007ffe0ff */
[----:B------:R-:W-:-:S03]  /*0e10*/  @!P0 IMAD.WIDE R12, R9, 0x4, R6 ;  /* 0x00000004090c8825 */ /* 0x000fc600078e0206 */
[----:B------:R-:W-:-:S13]  /*0e20*/  ISETP.GE.AND P1, PT, R23, UR4, PT ;  /* 0x0000000417007c0c */ /* 0x000fda000bf26270 */
[----:B------:R-:W-:-:S04]  /*0e30*/  @!P1 IMAD.WIDE R20, R23, 0x4, R4 ;  /* 0x0000000417149825 */ /* 0x000fc800078e0204 */
[----:B------:R-:W-:-:S04]  /*0e40*/  @!P1 IMAD.WIDE R18, R23, 0x4, R2 ;  /* 0x0000000417129825 */ /* 0x000fc800078e0202 */
[----:B--2---:R-:W-:-:S05]  /*0e50*/  @!P0 FADD R25, R16, -R15 ;  /* 0x8000000f10198221 */ /* 0x004fca0000000000 */
[----:B------:R0:W-:Y:S04]  /*0e60*/  @!P0 STG.E desc[UR18][R12.64], R25 ;  /* 0x000000190c008986 */ /* 0x0001e8000c101912 */
[----:B------:R-:W2:Y:S04]  /*0e70*/  @!P1 LDG.E R20, desc[UR18][R20.64] ;  /* 0x0000001214149981 */ /* 0x000ea8000c1e1900 */
[----:B------:R-:W2:Y:S01]  /*0e80*/  @!P1 LDG.E R19, desc[UR18][R18.64] ;  /* 0x0000001212139981 */ /* 0x000ea2000c1e1900 */
[----:B------:R-:W-:Y:S02]  /*0e90*/  VIADD R29, R9, 0x100 ;  /* 0x00000100091d7836 */ /* 0x000fe40000000000 */
        /* <DEDUP_REMOVED lines=8> */
[----:B0-----:R-:W-:Y:S01]  /*0f20*/  IADD3 R25, PT, PT, R9, 0x180, RZ ;  /* 0x0000018009197810 */ /* 0x001fe20007ffe0ff */
        /* <DEDUP_REMOVED lines=8> */
[----:B-1----:R-:W-:Y:S01]  /*0fb0*/  @!P1 IMAD.WIDE R14, R25, 0x4, R6 ;  /* 0x00000004190e9825 */ /* 0x002fe200078e0206 */
[----:B------:R-:W-:-:S03]  /*0fc0*/  IADD3 R0, PT, PT, R0, 0x4, RZ ;  /* 0x0000000400007810 */ /* 0x000fc60007ffe0ff */
[----:B--2---:R-:W-:-:S05]  /*0fd0*/  @!P1 FADD R17, R20, -R19 ;  /* 0x8000001314119221 */ /* 0x004fca0000000000 */
[----:B------:R0:W-:Y:S02]  /*0fe0*/  @!P1 STG.E desc[UR18][R14.64], R17 ;  /* 0x000000110e009986 */ /* 0x0001e4000c101912 */
.L_x_554:
[----:B------:R-:W-:Y:S05]  /*0ff0*/  @!P2 EXIT ;  /* 0x000000000000a94d */ /* 0x000fea0003800000 */
[----:B------:R-:W-:Y:S02]  /*1000*/  ISETP.NE.AND P0, PT, R10, 0x1, PT ;  /* 0x000000010a00780c */ /* 0x000fe40003f05270 */
[----:B------:R-:W-:-:S04]  /*1010*/  LOP3.LUT R8, R8, 0x1, RZ, 0xc0, !PT ;  /* 0x0000000108087812 */ /* 0x000fc800078ec0ff */
[----:B------:R-:W-:-:S07]  /*1020*/  ISETP.NE.U32.AND P2, PT, R8, 0x1, PT ;  /* 0x000000010800780c */ /* 0x000fce0003f45070 */
[----:B------:R-:W-:Y:S06]  /*1030*/  @!P0 BRA `(.L_x_555) ;  /* 0x00000000004c8947 */ /* 0x000fec0003800000 */
[----:B01234-:R-:W-:-:S04]  /*1040*/  LEA R15, R0, R11, 0x7 ;  /* 0x0000000b000f7211 */ /* 0x01ffc800078e38ff */
[----:B------:R-:W-:-:S13]  /*1050*/  ISETP.GE.AND P0, PT, R15, UR4, PT ;  /* 0x000000040f007c0c */ /* 0x000fda000bf06270 */
[----:B------:R-:W-:-:S04]  /*1060*/  @!P0 IMAD.WIDE R12, R15, 0x4, R4 ;  /* 0x000000040f0c8825 */ /* 0x000fc800078e0204 */
        /* <DEDUP_REMOVED lines=12> */
[----:B------:R-:W-:Y:S01]  /*1130*/  @!P1 IMAD.WIDE R12, R23, 0x4, R6 ;  /* 0x00000004170c9825 */ /* 0x000fe200078e0206 */
[----:B------:R-:W-:-:S03]  /*1140*/  IADD3 R0, PT, PT, R0, 0x2, RZ ;  /* 0x0000000200007810 */ /* 0x000fc60007ffe0ff */
[----:B--2---:R-:W-:-:S05]  /*1150*/  @!P1 FADD R9, R18, -R17 ;  /* 0x8000001112099221 */ /* 0x004fca0000000000 */
[----:B------:R0:W-:Y:S02]  /*1160*/  @!P1 STG.E desc[UR18][R12.64], R9 ;  /* 0x000000090c009986 */ /* 0x0001e4000c101912 */
.L_x_555:
[----:B------:R-:W-:Y:S05]  /*1170*/  @P2 EXIT ;  /* 0x000000000000294d */ /* 0x000fea0003800000 */
[----:B------:R-:W-:-:S05]  /*1180*/  IMAD R11, R0, 0x80, R11 ;  /* 0x00000080000b7824 */ /* 0x000fca00078e020b */
[----:B------:R-:W-:-:S13]  /*1190*/  ISETP.GE.AND P0, PT, R11, UR4, PT ;  /* 0x000000040b007c0c */ /* 0x000fda000bf06270 */
[----:B------:R-:W-:Y:S05]  /*11a0*/  @P0 EXIT ;  /* 0x000000000000094d */ /* 0x000fea0003800000 */
[----:B------:R-:W-:-:S04]  /*11b0*/  IMAD.WIDE R4, R11, 0x4, R4 ;  /* 0x000000040b047825 */ /* 0x000fc800078e0204 */
[C---:B------:R-:W-:Y:S02]  /*11c0*/  IMAD.WIDE R2, R11.reuse, 0x4, R2 ;  /* 0x000000040b027825 */ /* 0x040fe400078e0202 */
[----:B------:R-:W0:Y:S04]  /*11d0*/  LDG.E R4, desc[UR18][R4.64] ;  /* 0x0000001204047981 */ /* 0x000e28000c1e1900 */
[----:B------:R-:W0:Y:S01]  /*11e0*/  LDG.E R3, desc[UR18][R2.64] ;  /* 0x0000001202037981 */ /* 0x000e22000c1e1900 */
[----:B------:R-:W-:-:S04]  /*11f0*/  IMAD.WIDE R6, R11, 0x4, R6 ;  /* 0x000000040b067825 */ /* 0x000fc800078e0206 */
[----:B0-----:R-:W-:-:S05]  /*1200*/  FADD R9, R4, -R3 ;  /* 0x8000000304097221 */ /* 0x001fca0000000000 */
[----:B------:R-:W-:Y:S01]  /*1210*/  STG.E desc[UR18][R6.64], R9 ;  /* 0x0000000906007986 */ /* 0x000fe2000c101912 */
[----:B------:R-:W-:Y:S05]  /*1220*/  EXIT ;  /* 0x000000000000794d */ /* 0x000fea0003800000 */
.L_x_537:
[----:B------:R-:W-:-:S06]  /*1230*/  UISETP.GE.AND UP0, UPT, UR24, 0x1, UPT ;  /* 0x000000011800788c */ /* 0x000fcc000bf06270 */
[----:B------:R-:W-:-:S13]  /*1240*/  PLOP3.LUT P0, PT, PT, PT, UP0, 0x80, 0x8 ;  /* 0x000000000008781c */ /* 0x000fda0003f0f008 */
[----:B------:R-:W-:Y:S05]  /*1250*/  @!P0 EXIT ;  /* 0x000000000000894d */ /* 0x000fea0003800000 */
[----:B------:R-:W0:Y:S01]  /*1260*/  LDCU UR10, c[0x0][0x388] ;  /* 0x00007100ff0a77ac */ /* 0x000e220008000800 */
[----:B------:R-:W-:Y:S01]  /*1270*/  UISETP.GE.U32.AND UP0, UPT, UR24, 0x10, UPT ;  /* 0x000000101800788c */ /* 0x000fe2000bf06070 */
[----:B------:R-:W-:Y:S01]  /*1280*/  UMOV UR4, URZ ;  /* 0x000000ff00047c82 */ /* 0x000fe20008000000 */
[----:B0-----:R-:W-:-:S06]  /*1290*/  ULOP3.LUT UR32, UR10, 0xf, URZ, 0xc0, !UPT ;  /* 0x0000000f0a207892 */ /* 0x001fcc000f8ec0ff */
[----:B------:R-:W-:Y:S01]  /*12a0*/  ISETP.NE.AND P0, PT, RZ, UR32, PT ;  /* 0x00000020ff007c0c */ /* 0x000fe2000bf05270 */
[----:B------:R-:W-:-:S12]  /*12b0*/  BRA.U !UP0, `(.L_x_556) ;  /* 0x0000000508a47547 */ /* 0x000fd8000b800000 */
[----:B------:R-:W0:Y:S01]  /*12c0*/  LDC.64 R14, c[0x0][0x398] ;  /* 0x0000e600ff0e7b82 */ /* 0x000e220000000a00 */
[----:B------:R-:W-:Y:S01]  /*12d0*/  HFMA2 R8, -RZ, RZ, 0, 0.0001220703125 ;  /* 0x00000800ff087431 */ /* 0x000fe200000001ff */
[----:B------:R-:W-:Y:S01]  /*12e0*/  MOV R9, 0x0 ;  /* 0x0000000000097802 */ /* 0x000fe20000000f00 */
[----:B------:R-:W-:Y:S01]  /*12f0*/  ULEA UR5, UP1, UR16, 0x600, 0x2 ;  /* 0x0000060010057891 */ /* 0x000fe2000f8210ff */
[C---:B------:R-:W-:Y:S01]  /*1300*/  IADD3 R12, PT, PT, R11.reuse, 0x480, RZ ;  /* 0x000004800b0c7810 */ /* 0x040fe20007ffe0ff */
[----:B------:R-:W-:Y:S02]  /*1310*/  UIADD3 UR25, UP0, UPT, UR20, UR12, URZ ;  /* 0x0000000c14197290 */ /* 0x000fe4000ff1e0ff */
[----:B------:R-:W-:Y:S02]  /*1320*/  UIADD3 UR7, UP2, UPT, UR5, UR14, URZ ;  /* 0x0000000e05077290 */ /* 0x000fe4000ff5e0ff */
[----:B------:R-:W-:Y:S01]  /*1330*/  UIADD3.X UR14, UPT, UPT, UR21, UR13, URZ, UP0, !UPT ;  /* 0x0000000d150e7290 */ /* 0x000fe200087fe4ff */
[----:B------:R-:W-:Y:S01]  /*1340*/  IMAD.WIDE.U32 R8, R11, 0x4, R8 ;  /* 0x000000040b087825 */ /* 0x000fe200078e0008 */
[----:B------:R-:W-:-:S02]  /*1350*/  ULEA.HI.X UR6, UR16, URZ, UR9, 0x2, UP1 ;  /* 0x000000ff10067291 */ /* 0x000fc400088f1409 */
[----:B------:R-:W-:Y:S01]  /*1360*/  ULOP3.LUT UR4, UR24, 0x7ffffff0, URZ, 0xc0, !UPT ;  /* 0x7ffffff018047892 */ /* 0x000fe2000f8ec0ff */
[C---:B------:R-:W-:Y:S01]  /*1370*/  IADD3 R13, P1, PT, R8.reuse, UR28, RZ ;  /* 0x0000001c080d7c10 */ /* 0x040fe2000ff3e0ff */
[----:B------:R-:W-:Y:S01]  /*1380*/  UIADD3 UR5, UP0, UPT, UR5, UR28, URZ ;  /* 0x0000001c05057290 */ /* 0x000fe2000ff1e0ff */
[----:B------:R-:W-:Y:S01]  /*1390*/  IADD3 R22, P2, PT, R8, UR12, RZ ;  /* 0x0000000c08167c10 */ /* 0x000fe2000ff5e0ff */
[----:B------:R-:W-:Y:S01]  /*13a0*/  UIADD3.X UR8, UPT, UPT, UR6, UR15, URZ, UP2, !UPT ;  /* 0x0000000f06087290 */ /* 0x000fe200097fe4ff */
[C---:B------:R-:W-:Y:S01]  /*13b0*/  IADD3.X R23, PT, PT, R9.reuse, UR29, RZ, P1, !PT ;  /* 0x0000001d09177c10 */ /* 0x040fe20008ffe4ff */
[----:B------:R-:W-:Y:S01]  /*13c0*/  UIADD3 UR11, UPT, UPT, -UR4, URZ, URZ ;  /* 0x000000ff040b7290 */ /* 0x000fe2000fffe1ff */
[----:B------:R-:W-:Y:S01]  /*13d0*/  IADD3.X R0, PT, PT, R9, UR13, RZ, P2, !PT ;  /* 0x0000000d09007c10 */ /* 0x000fe200097fe4ff */
[----:B------:R-:W-:Y:S01]  /*13e0*/  UIADD3.X UR6, UPT, UPT, UR6, UR29, URZ, UP0, !UPT ;  /* 0x0000001d06067290 */ /* 0x000fe200087fe4ff */
[----:B0-----:R-:W-:-:S11]  /*13f0*/  IMAD.WIDE.U32 R8, R11, 0x4, R14 ;  /* 0x000000040b087825 */ /* 0x001fd600078e000e */
.L_x_557:
[----:B---3--:R-:W-:Y:S02]  /*1400*/  IADD3 R16, P1, PT, R8, UR20, RZ ;  /* 0x0000001408107c10 */ /* 0x008fe4000ff3e0ff */
[----:B------:R-:W-:Y:S02]  /*1410*/  IADD3 R18, P2, PT, R13, UR20, RZ ;  /* 0x000000140d127c10 */ /* 0x000fe4000ff5e0ff */
[----:B------:R-:W-:Y:S02]  /*1420*/  IADD3.X R17, PT, PT, R9, UR21, RZ, P1, !PT ;  /* 0x0000001509117c10 */ /* 0x000fe40008ffe4ff */
[----:B------:R-:W-:-:S03]  /*1430*/  IADD3.X R19, PT, PT, R23, UR21, RZ, P2, !PT ;  /* 0x0000001517137c10 */ /* 0x000fc600097fe4ff */
[----:B------:R-:W2:Y:S04]  /*1440*/  LDG.E R15, desc[UR18][R16.64] ;  /* 0x00000012100f7981 */ /* 0x000ea8000c1e1900 */
[----:B------:R-:W2:Y:S01]  /*1450*/  LDG.E R14, desc[UR18][R18.64+-0x800] ;  /* 0xfff80012120e7981 */ /* 0x000ea2000c1e1900 */
[----:B------:R-:W-:-:S04]  /*1460*/  IADD3 R10, P1, PT, R22, UR20, RZ ;  /* 0x00000014160a7c10 */ /* 0x000fc8000ff3e0ff */
[----:B------:R-:W-:Y:S01]  /*1470*/  IADD3.X R11, PT, PT, R0, UR21, RZ, P1, !PT ;  /* 0x00000015000b7c10 */ /* 0x000fe20008ffe4ff */
[----:B--2---:R-:W-:-:S05]  /*1480*/  FADD R15, R14, -R15 ;  /* 0x8000000f0e0f7221 */ /* 0x004fca0000000000 */
[----:B------:R0:W-:Y:S04]  /*1490*/  STG.E desc[UR18][R10.64+-0x800], R15 ;  /* 0xfff8000f0a007986 */ /* 0x0001e8000c101912 */
[----:B------:R-:W2:Y:S04]  /*14a0*/  LDG.E R14, desc[UR18][R18.64+-0x600] ;  /* 0xfffa0012120e7981 */ /* 0x000ea8000c1e1900 */
[----:B------:R-:W2:Y:S02]  /*14b0*/  LDG.E R21, desc[UR18][R16.64+0x200] ;  /* 0x0002001210157981 */ /* 0x000ea4000c1e1900 */
[----:B--2---:R-:W-:-:S05]  /*14c0*/  FADD R21, R14, -R21 ;  /* 0x800000150e157221 */ /* 0x004fca0000000000 */
[----:B------:R1:W-:Y:S04]  /*14d0*/  STG.E desc[UR18][R10.64+-0x600], R21 ;  /* 0xfffa00150a007986 */ /* 0x0003e8000c101912 */
[----:B------:R-:W2:Y:S04]  /*14e0*/  LDG.E R14, desc[UR18][R18.64+-0x400] ;  /* 0xfffc0012120e7981 */ /* 0x000ea8000c1e1900 */
[----:B------:R-:W2:Y:S02]  /*14f0*/  LDG.E R25, desc[UR18][R16.64+0x400] ;  /* 0x0004001210197981 */ /* 0x000ea4000c1e1900 */
[----:B--2---:R-:W-:-:S05]  /*1500*/  FADD R25, R14, -R25 ;  /* 0x800000190e197221 */ /* 0x004fca0000000000 */
[----:B------:R2:W-:Y:S04]  /*1510*/  STG.E desc[UR18][R10.64+-0x400], R25 ;  /* 0xfffc00190a007986 */ /* 0x0005e8000c101912 */
[----:B------:R-:W3:Y:S04]  /*1520*/  LDG.E R14, desc[UR18][R18.64+-0x200] ;  /* 0xfffe0012120e7981 */ /* 0x000ee8000c1e1900 */
[----:B------:R-:W3:Y:S02]  /*1530*/  LDG.E R27, desc[UR18][R16.64+0x600] ;  /* 0x00060012101b7981 */ /* 0x000ee4000c1e1900 */
[----:B---3--:R-:W-:-:S05]  /*1540*/  FADD R27, R14, -R27 ;  /* 0x8000001b0e1b7221 */ /* 0x008fca0000000000 */
[----:B------:R3:W-:Y:S04]  /*1550*/  STG.E desc[UR18][R10.64+-0x200], R27 ;  /* 0xfffe001b0a007986 */ /* 0x0007e8000c101912 */
[----:B------:R-:W4:Y:S04]  /*1560*/  LDG.E R14, desc[UR18][R18.64] ;  /* 0x00000012120e7981 */ /* 0x000f28000c1e1900 */
[----:B0-----:R-:W4:Y:S02]  /*1570*/  LDG.E R15, desc[UR18][R16.64+0x800] ;  /* 0x00080012100f7981 */ /* 0x001f24000c1e1900 */
[----:B----4-:R-:W-:-:S05]  /*1580*/  FADD R15, R14, -R15 ;  /* 0x8000000f0e0f7221 */ /* 0x010fca0000000000 */
[----:B------:R0:W-:Y:S04]  /*1590*/  STG.E desc[UR18][R10.64], R15 ;  /* 0x0000000f0a007986 */ /* 0x0001e8000c101912 */
[----:B------:R-:W4:Y:S04]  /*15a0*/  LDG.E R14, desc[UR18][R18.64+0x200] ;  /* 0x00020012120e7981 */ /* 0x000f28000c1e1900 */
[----:B-1----:R-:W4:Y:S02]  /*15b0*/  LDG.E R21, desc[UR18][R16.64+0xa00] ;  /* 0x000a001210157981 */ /* 0x002f24000c1e1900 */
[----:B----4-:R-:W-:-:S05]  /*15c0*/  FADD R21, R14, -R21 ;  /* 0x800000150e157221 */ /* 0x010fca0000000000 */
[----:B------:R1:W-:Y:S04]  /*15d0*/  STG.E desc[UR18][R10.64+0x200], R21 ;  /* 0x000200150a007986 */ /* 0x0003e8000c101912 */
[----:B------:R-:W4:Y:S04]  /*15e0*/  LDG.E R14, desc[UR18][R18.64+0x400] ;  /* 0x00040012120e7981 */ /* 0x000f28000c1e1900 */
[----:B--2---:R-:W4:Y:S02]  /*15f0*/  LDG.E R25, desc[UR18][R16.64+0xc00] ;  /* 0x000c001210197981 */ /* 0x004f24000c1e1900 */
[----:B----4-:R-:W-:-:S05]  /*1600*/  FADD R25, R14, -R25 ;  /* 0x800000190e197221 */ /* 0x010fca0000000000 */
[----:B------:R2:W-:Y:S04]  /*1610*/  STG.E desc[UR18][R10.64+0x400], R25 ;  /* 0x000400190a007986 */ /* 0x0005e8000c101912 */
[----:B------:R-:W4:Y:S04]  /*1620*/  LDG.E R14, desc[UR18][R18.64+0x600] ;  /* 0x00060012120e7981 */ /* 0x000f28000c1e1900 */
[----:B---3--:R-:W4:Y:S02]  /*1630*/  LDG.E R27, desc[UR18][R16.64+0xe00] ;  /* 0x000e0012101b7981 */ /* 0x008f24000c1e1900 */
[----:B----4-:R-:W-:-:S05]  /*1640*/  FADD R27, R14, -R27 ;  /* 0x8000001b0e1b7221 */ /* 0x010fca0000000000 */
[----:B------:R-:W-:Y:S04]  /*1650*/  STG.E desc[UR18][R10.64+0x600], R27 ;  /* 0x0006001b0a007986 */ /* 0x000fe8000c101912 */
[----:B------:R-:W3:Y:S04]  /*1660*/  LDG.E R24, desc[UR18][R18.64+0x800] ;  /* 0x0008001212187981 */ /* 0x000ee8000c1e1900 */
[----:B------:R-:W3:Y:S01]  /*1670*/  LDG.E R29, desc[UR18][R16.64+0x1000] ;  /* 0x00100012101d7981 */ /* 0x000ee2000c1e1900 */
[----:B------:R-:W-:Y:S01]  /*1680*/  MOV R14, UR5 ;  /* 0x00000005000e7c02 */ /* 0x000fe20008000f00 */
[----:B------:R-:W-:Y:S01]  /*1690*/  IMAD.U32 R20, RZ, RZ, UR7 ;  /* 0x00000007ff147e24 */ /* 0x000fe2000f8e00ff */
[----:B0-----:R-:W-:-:S02]  /*16a0*/  MOV R15, UR6 ;  /* 0x00000006000f7c02 */ /* 0x001fc40008000f00 */
[----:B-1----:R-:W-:Y:S01]  /*16b0*/  MOV R21, UR8 ;  /* 0x0000000800157c02 */ /* 0x002fe20008000f00 */
[----:B------:R-:W-:-:S04]  /*16c0*/  IMAD.WIDE R14, R12, 0x4, R14 ;  /* 0x000000040c0e7825 */ /* 0x000fc800078e020e */
[----:B------:R-:W-:-:S04]  /*16d0*/  IMAD.WIDE R20, R12, 0x4, R20 ;  /* 0x000000040c147825 */ /* 0x000fc800078e0214 */
[----:B---3--:R-:W-:-:S05]  /*16e0*/  FADD R29, R24, -R29 ;  /* 0x8000001d181d7221 */ /* 0x008fca0000000000 */
[----:B------:R0:W-:Y:S04]  /*16f0*/  STG.E desc[UR18][R10.64+0x800], R29 ;  /* 0x0008001d0a007986 */ /* 0x0001e8000c101912 */
[----:B------:R-:W3:Y:S04]  /*1700*/  LDG.E R24, desc[UR18][R14.64+-0x600] ;  /* 0xfffa00120e187981 */ /* 0x000ee8000c1e1900 */
[----:B------:R-:W3:Y:S01]  /*1710*/  LDG.E R19, desc[UR18][R20.64+-0x600] ;  /* 0xfffa001214137981 */ /* 0x000ee2000c1e1900 */
[----:B------:R-:W-:Y:S02]  /*1720*/  MOV R16, UR25 ;  /* 0x0000001900107c02 */ /* 0x000fe40008000f00 */
[----:B------:R-:W-:-:S03]  /*1730*/  MOV R17, UR14 ;  /* 0x0000000e00117c02 */ /* 0x000fc60008000f00 */
[----:B------:R-:W-:-:S04]  /*1740*/  IMAD.WIDE R16, R12, 0x4, R16 ;  /* 0x000000040c107825 */ /* 0x000fc800078e0210 */
[----:B---3--:R-:W-:-:S05]  /*1750*/  FADD R19, R24, -R19 ;  /* 0x8000001318137221 */ /* 0x008fca0000000000 */
[----:B------:R1:W-:Y:S04]  /*1760*/  STG.E desc[UR18][R16.64], R19 ;  /* 0x0000001310007986 */ /* 0x0003e8000c101912 */
[----:B------:R-:W3:Y:S04]  /*1770*/  LDG.E R18, desc[UR18][R14.64+-0x400] ;  /* 0xfffc00120e127981 */ /* 0x000ee8000c1e1900 */
[----:B--2---:R-:W3:Y:S02]  /*1780*/  LDG.E R25, desc[UR18][R20.64+-0x400] ;  /* 0xfffc001214197981 */ /* 0x004ee4000c1e1900 */
[----:B---3--:R-:W-:-:S05]  /*1790*/  FADD R25, R18, -R25 ;  /* 0x8000001912197221 */ /* 0x008fca0000000000 */
[----:B------:R2:W-:Y:S04]  /*17a0*/  STG.E desc[UR18][R16.64+0x200], R25 ;  /* 0x0002001910007986 */ /* 0x0005e8000c101912 */
[----:B0-----:R-:W3:Y:S04]  /*17b0*/  LDG.E R10, desc[UR18][R14.64+-0x200] ;  /* 0xfffe00120e0a7981 */ /* 0x001ee8000c1e1900 */
[----:B------:R-:W3:Y:S02]  /*17c0*/  LDG.E R11, desc[UR18][R20.64+-0x200] ;  /* 0xfffe0012140b7981 */ /* 0x000ee4000c1e1900 */
[----:B---3--:R-:W-:-:S05]  /*17d0*/  FADD R11, R10, -R11 ;  /* 0x8000000b0a0b7221 */ /* 0x008fca0000000000 */
[----:B------:R0:W-:Y:S04]  /*17e0*/  STG.E desc[UR18][R16.64+0x400], R11 ;  /* 0x0004000b10007986 */ /* 0x0001e8000c101912 */
[----:B------:R-:W3:Y:S04]  /*17f0*/  LDG.E R10, desc[UR18][R14.64] ;  /* 0x000000120e0a7981 */ /* 0x000ee8000c1e1900 */
[----:B------:R-:W3:Y:S02]  /*1800*/  LDG.E R27, desc[UR18][R20.64] ;  /* 0x00000012141b7981 */ /* 0x000ee4000c1e1900 */
[----:B---3--:R-:W-:-:S05]  /*1810*/  FADD R27, R10, -R27 ;  /* 0x8000001b0a1b7221 */ /* 0x008fca0000000000 */
        /* <DEDUP_REMOVED lines=9> */
[----:B------:R-:W2:Y:S04]  /*18b0*/  LDG.E R10, desc[UR18][R14.64+0x600] ;  /* 0x000600120e0a7981 */ /* 0x000ea8000c1e1900 */
[----:B0-----:R-:W2:Y:S01]  /*18c0*/  LDG.E R11, desc[UR18][R20.64+0x600] ;  /* 0x00060012140b7981 */ /* 0x001ea2000c1e1900 */
[----:B------:R-:W-:Y:S02]  /*18d0*/  UIADD3 UR20, UP0, UPT, UR20, 0x2000, URZ ;  /* 0x0000200014147890 */ /* 0x000fe4000ff1e0ff */
[----:B------:R-:W-:-:S02]  /*18e0*/  UIADD3 UR11, UPT, UPT, UR11, 0x10, URZ ;  /* 0x000000100b0b7890 */ /* 0x000fc4000fffe0ff */
[----:B------:R-:W-:Y:S02]  /*18f0*/  UIADD3.X UR21, UPT, UPT, URZ, UR21, URZ, UP0, !UPT ;  /* 0x00000015ff157290 */ /* 0x000fe400087fe4ff */
[----:B------:R-:W-:Y:S01]  /*1900*/  UISETP.NE.AND UP0, UPT, UR11, URZ, UPT ;  /* 0x000000ff0b00728c */ /* 0x000fe2000bf05270 */
[----:B------:R-:W-:Y:S01]  /*1910*/  IADD3 R12, PT, PT, R12, 0x800, RZ ;  /* 0x000008000c0c7810 */ /* 0x000fe20007ffe0ff */
[----:B--2---:R-:W-:-:S05]  /*1920*/  FADD R11, R10, -R11 ;  /* 0x8000000b0a0b7221 */ /* 0x004fca0000000000 */
[----:B------:R3:W-:Y:S02]  /*1930*/  STG.E desc[UR18][R16.64+0xc00], R11 ;  /* 0x000c000b10007986 */ /* 0x0007e4000c101912 */
[----:B------:R-:W-:Y:S05]  /*1940*/  BRA.U UP0, `(.L_x_557) ;  /* 0xfffffff900ac7547 */ /* 0x000fea000b83ffff */
.L_x_556:
[----:B------:R-:W-:Y:S05]  /*1950*/  @!P0 EXIT ;  /* 0x000000000000894d */ /* 0x000fea0003800000 */
[----:B------:R-:W0:Y:S01]  /*1960*/  S2R R0, SR_TID.X ;  /* 0x0000000000007919 */ /* 0x000e220000002100 */
[----:B------:R-:W-:Y:S02]  /*1970*/  UISETP.GE.U32.AND UP0, UPT, UR32, 0x8, UPT ;  /* 0x000000082000788c */ /* 0x000fe4000bf06070 */
[----:B------:R-:W-:-:S06]  /*1980*/  ULOP3.LUT UR6, UR10, 0x7, URZ, 0xc0, !UPT ;  /* 0x000000070a067892 */ /* 0x000fcc000f8ec0ff */
[----:B------:R-:W-:Y:S01]  /*1990*/  ISETP.NE.AND P0, PT, RZ, UR6, PT ;  /* 0x00000006ff007c0c */ /* 0x000fe2000bf05270 */
[----:B------:R-:W-:-:S12]  /*19a0*/  BRA.U !UP0, `(.L_x_558) ;  /* 0x0000000108987547 */ /* 0x000fd8000b800000 */
[----:B------:R-:W-:-:S05]  /*19b0*/  MOV R13, UR4 ;  /* 0x00000004000d7c02 */ /* 0x000fca0008000f00 */
[----:B0-----:R-:W-:-:S04]  /*19c0*/  IMAD R13, R13, 0x80, R0 ;  /* 0x000000800d0d7824 */ /* 0x001fc800078e0200 */
[----:B---3--:R-:W-:-:S04]  /*19d0*/  IMAD.WIDE R10, R13, 0x4, R4 ;  /* 0x000000040d0a7825 */ /* 0x008fc800078e0204 */
[C---:B------:R-:W-:Y:S01]  /*19e0*/  IMAD.WIDE R8, R13.reuse, 0x4, R2 ;  /* 0x000000040d087825 */ /* 0x040fe200078e0202 */
[----:B------:R-:W2:Y:S04]  /*19f0*/  LDG.E R14, desc[UR18][R10.64] ;  /* 0x000000120a0e7981 */ /* 0x000ea8000c1e1900 */
[----:B------:R-:W2:Y:S01]  /*1a00*/  LDG.E R15, desc[UR18][R8.64] ;  /* 0x00000012080f7981 */ /* 0x000ea2000c1e1900 */
[----:B------:R-:W-:-:S04]  /*1a10*/  IMAD.WIDE R12, R13, 0x4, R6 ;  /* 0x000000040d0c7825 */ /* 0x000fc800078e0206 */
        /* <DEDUP_REMOVED lines=18> */
[----:B------:R-:W5:Y:S04]  /*1b40*/  LDG.E R14, desc[UR18][R10.64+0xa00] ;  /* 0x000a00120a0e7981 */ /* 0x000f68000c1e1900 */
[----:B-1----:R-:W5:Y:S02]  /*1b50*/  LDG.E R17, desc[UR18][R8.64+0xa00] ;  /* 0x000a001208117981 */ /* 0x002f64000c1e1900 */
[----:B-----5:R-:W-:-:S05]  /*1b60*/  FADD R17, R14, -R17 ;  /* 0x800000110e117221 */ /* 0x020fca0000000000 */
[----:B------:R4:W-:Y:S04]  /*1b70*/  STG.E desc[UR18][R12.64+0xa00], R17 ;  /* 0x000a00110c007986 */ /* 0x0009e8000c101912 */
[----:B------:R-:W5:Y:S04]  /*1b80*/  LDG.E R14, desc[UR18][R10.64+0xc00] ;  /* 0x000c00120a0e7981 */ /* 0x000f68000c1e1900 */
[----:B--2---:R-:W5:Y:S02]  /*1b90*/  LDG.E R19, desc[UR18][R8.64+0xc00] ;  /* 0x000c001208137981 */ /* 0x004f64000c1e1900 */
[----:B-----5:R-:W-:-:S05]  /*1ba0*/  FADD R19, R14, -R19 ;  /* 0x800000130e137221 */ /* 0x020fca0000000000 */
[----:B------:R4:W-:Y:S04]  /*1bb0*/  STG.E desc[UR18][R12.64+0xc00], R19 ;  /* 0x000c00130c007986 */ /* 0x0009e8000c101912 */
[----:B------:R-:W2:Y:S04]  /*1bc0*/  LDG.E R14, desc[UR18][R10.64+0xe00] ;  /* 0x000e00120a0e7981 */ /* 0x000ea8000c1e1900 */
[----:B---3--:R-:W2:Y:S01]  /*1bd0*/  LDG.E R21, desc[UR18][R8.64+0xe00] ;  /* 0x000e001208157981 */ /* 0x008ea2000c1e1900 */
[----:B------:R-:W-:Y:S01]  /*1be0*/  UIADD3 UR4, UPT, UPT, UR4, 0x8, URZ ;  /* 0x0000000804047890 */ /* 0x000fe2000fffe0ff */
[----:B--2---:R-:W-:-:S05]  /*1bf0*/  FADD R21, R14, -R21 ;  /* 0x800000150e157221 */ /* 0x004fca0000000000 */
[----:B------:R4:W-:Y:S06]  /*1c00*/  STG.E desc[UR18][R12.64+0xe00], R21 ;  /* 0x000e00150c007986 */ /* 0x0009ec000c101912 */
.L_x_558:
[----:B------:R-:W-:Y:S05]  /*1c10*/  @!P0 EXIT ;  /* 0x000000000000894d */ /* 0x000fea0003800000 */
[----:B------:R-:W-:Y:S02]  /*1c20*/  UISETP.GE.U32.AND UP0, UPT, UR6, 0x4, UPT ;  /* 0x000000040600788c */ /* 0x000fe4000bf06070 */
[----:B------:R-:W-:-:S06]  /*1c30*/  ULOP3.LUT UR5, UR10, 0x3, URZ, 0xc0, !UPT ;  /* 0x000000030a057892 */ /* 0x000fcc000f8ec0ff */
[----:B------:R-:W-:Y:S01]  /*1c40*/  ISETP.NE.AND P0, PT, RZ, UR5, PT ;  /* 0x00000005ff007c0c */ /* 0x000fe2000bf05270 */
[----:B------:R-:W-:-:S12]  /*1c50*/  BRA.U !UP0, `(.L_x_559) ;  /* 0x0000000108587547 */ /* 0x000fd8000b800000 */
[----:B---3--:R-:W-:-:S04]  /*1c60*/  MOV R11, UR4 ;  /* 0x00000004000b7c02 */ /* 0x008fc80008000f00 */
[----:B0-----:R-:W-:-:S05]  /*1c70*/  LEA R11, R11, R0, 0x7 ;  /* 0x000000000b0b7211 */ /* 0x001fca00078e38ff */
[----:B------:R-:W-:-:S04]  /*1c80*/  IMAD.WIDE R4, R11, 0x4, R4 ;  /* 0x000000040b047825 */ /* 0x000fc800078e0204 */
        /* <DEDUP_REMOVED lines=11> */
[----:B----4-:R-:W2:Y:S02]  /*1d40*/  LDG.E R13, desc[UR18][R2.64+0x400] ;  /* 0x00040012020d7981 */ /* 0x010ea4000c1e1900 */
[----:B--2---:R-:W-:-:S05]  /*1d50*/  FADD R13, R8, -R13 ;  /* 0x8000000d080d7221 */ /* 0x004fca0000000000 */
[----:B------:R1:W-:Y:S04]  /*1d60*/  STG.E desc[UR18][R6.64+0x400], R13 ;  /* 0x0004000d06007986 */ /* 0x0003e8000c101912 */
[----:B------:R-:W2:Y:S04]  /*1d70*/  LDG.E R8, desc[UR18][R4.64+0x600] ;  /* 0x0006001204087981 */ /* 0x000ea8000c1e1900 */
[----:B------:R-:W2:Y:S01]  /*1d80*/  LDG.E R15, desc[UR18][R2.64+0x600] ;  /* 0x00060012020f7981 */ /* 0x000ea2000c1e1900 */
[----:B------:R-:W-:Y:S01]  /*1d90*/  UIADD3 UR4, UPT, UPT, UR4, 0x4, URZ ;  /* 0x0000000404047890 */ /* 0x000fe2000fffe0ff */
[----:B--2---:R-:W-:-:S05]  /*1da0*/  FADD R15, R8, -R15 ;  /* 0x8000000f080f7221 */ /* 0x004fca0000000000 */
[----:B------:R1:W-:Y:S06]  /*1db0*/  STG.E desc[UR18][R6.64+0x600], R15 ;  /* 0x0006000f06007986 */ /* 0x0003ec000c101912 */
.L_x_559:
[----:B------:R-:W-:Y:S05]  /*1dc0*/  @!P0 EXIT ;  /* 0x000000000000894d */ /* 0x000fea0003800000 */
[----:B-1----:R-:W-:Y:S01]  /*1dd0*/  MOV R9, UR4 ;  /* 0x0000000400097c02 */ /* 0x002fe20008000f00 */
[----:B------:R-:W-:-:S03]  /*1de0*/  UIADD3 UR5, UPT, UPT, -UR5, URZ, URZ ;  /* 0x000000ff05057290 */ /* 0x000fc6000fffe1ff */
[----:B0-----:R-:W-:-:S09]  /*1df0*/  LEA R9, R9, R0, 0x7 ;  /* 0x0000000009097211 */ /* 0x001fd200078e38ff */
.L_x_560:
[----:B------:R-:W-:Y:S01]  /*1e00*/  MOV R4, UR30 ;  /* 0x0000001e00047c02 */ /* 0x000fe20008000f00 */
[----:B------:R-:W-:Y:S01]  /*1e10*/  IMAD.U32 R5, RZ, RZ, UR31 ;  /* 0x0000001fff057e24 */ /* 0x000fe2000f8e00ff */
[----:B------:R-:W-:Y:S02]  /*1e20*/  MOV R6, UR26 ;  /* 0x0000001a00067c02 */ /* 0x000fe40008000f00 */
[----:B------:R-:W-:Y:S01]  /*1e30*/  MOV R7, UR27 ;  /* 0x0000001b00077c02 */ /* 0x000fe20008000f00 */
[----:B------:R-:W-:-:S04]  /*1e40*/  IMAD.WIDE R4, R9, 0x4, R4 ;  /* 0x0000000409047825 */ /* 0x000fc800078e0204 */
[----:B------:R-:W-:Y:S02]  /*1e50*/  IMAD.WIDE R6, R9, 0x4, R6 ;  /* 0x0000000409067825 */ /* 0x000fe400078e0206 */
[----:B------:R-:W3:Y:S04]  /*1e60*/  LDG.E R4, desc[UR18][R4.64] ;  /* 0x0000001204047981 */ /* 0x000ee8000c1e1900 */
[----:B------:R-:W3:Y:S01]  /*1e70*/  LDG.E R7, desc[UR18][R6.64] ;  /* 0x0000001206077981 */ /* 0x000ee2000c1e1900 */
[----:B------:R-:W-:Y:S01]  /*1e80*/  UIADD3 UR5, UPT, UPT, UR5, 0x1, URZ ;  /* 0x0000000105057890 */ /* 0x000fe2000fffe0ff */
[----:B0-----:R-:W-:Y:S02]  /*1e90*/  MOV R2, UR22 ;  /* 0x0000001600027c02 */ /* 0x001fe40008000f00 */
[----:B------:R-:W-:-:S03]  /*1ea0*/  MOV R3, UR23 ;  /* 0x0000001700037c02 */ /* 0x000fc60008000f00 */
[----:B------:R-:W-:Y:S01]  /*1eb0*/  ISETP.NE.AND P0, PT, RZ, UR5, PT ;  /* 0x00000005ff007c0c */ /* 0x000fe2000bf05270 */
[----:B------:R-:W-:-:S04]  /*1ec0*/  IMAD.WIDE R2, R9, 0x4, R2 ;  /* 0x0000000409027825 */ /* 0x000fc800078e0202 */
[----:B---3--:R-:W-:-:S05]  /*1ed0*/  FADD R11, R4, -R7 ;  /* 0x80000007040b7221 */ /* 0x008fca0000000000 */
[----:B------:R0:W-:Y:S03]  /*1ee0*/  STG.E desc[UR18][R2.64], R11 ;  /* 0x0000000b02007986 */ /* 0x0001e6000c101912 */
[----:B------:R-:W-:Y:S05]  /*1ef0*/  @!P0 EXIT ;  /* 0x000000000000894d */ /* 0x000fea0003800000 */
[----:B------:R-:W-:Y:S01]  /*1f00*/  IADD3 R9, PT, PT, R9, 0x80, RZ ;  /* 0x0000008009097810 */ /* 0x000fe20007ffe0ff */
[----:B------:R-:W-:Y:S06]  /*1f10*/  BRA `(.L_x_560) ;  /* 0xfffffffc00b87947 */ /* 0x000fec000383ffff */
.L_x_561:
        /* <DEDUP_REMOVED lines=14> */
.L_x_603:


//--------------------- .text._ZN3cub18CUB_300001_SM_10006detail9transform16transform_kernelINS2_10policy_hubILb1EN4cuda3std3__45tupleIJN6thrust24THRUST_300001_SM_1000_NS6detail15normal_iteratorINSA_10device_ptrIfEEEESF_EEEE10policy1000Ei12diff_functorSF_JPfSK_EEEvT0_iT1_T2_DpNS2_10kernel_argIT3_EE --------------------------
	.section	.text._ZN3cub18CUB_300001_SM_10006detail9transform16transform_kernelINS2_10policy_hubILb1EN4cuda3std3__45tupleIJN6thrust24THRUST_300001_SM_1000_NS6detail15normal_iteratorINSA_10device_ptrIfEEEESF_EEEE10policy1000Ei12diff_functorSF_JPfSK_EEEvT0_iT1_T2_DpNS2_10kernel_argIT3_EE,"ax",@progbits
	.align	128
        .global         _ZN3cub18CUB_300001_SM_10006detail9transform16transform_kernelINS2_10policy_hubILb1EN4cuda3std3__45tupleIJN6thrust24THRUST_300001_SM_1000_NS6detail15normal_iteratorINSA_10device_ptrIfEEEESF_EEEE10policy1000Ei12diff_functorSF_JPfSK_EEEvT0_iT1_T2_DpNS2_10kernel_argIT3_EE
        .type           _ZN3cub18CUB_300001_SM_10006detail9transform16transform_kernelINS2_10policy_hubILb1EN4cuda3std3__45tupleIJN6thrust24THRUST_300001_SM_1000_NS6detail15normal_iteratorINSA_10device_ptrIfEEEESF_EEEE10policy1000Ei12diff_functorSF_JPfSK_EEEvT0_iT1_T2_DpNS2_10kernel_argIT3_EE,@function
        .size           _ZN3cub18CUB_300001_SM_10006detail9transform16transform_kernelINS2_10policy_hubILb1EN4cuda3std3__45tupleIJN6thrust24THRUST_300001_SM_1000_NS6detail15normal_iteratorINSA_10device_ptrIfEEEESF_EEEE10policy1000Ei12diff_functorSF_JPfSK_EEEvT0_iT1_T2_DpNS2_10kernel_argIT3_EE,(.L_x_604 - _ZN3cub18CUB_300001_SM_10006detail9transform16transform_kernelINS2_10policy_hubILb1EN4cuda3std3__45tupleIJN6thrust24THRUST_300001_SM_1000_NS6detail15normal_iteratorINSA_10device_ptrIfEEEESF_EEEE10policy1000Ei12diff_functorSF_JPfSK_EEEvT0_iT1_T2_DpNS2_10kernel_argIT3_EE)
        .other          _ZN3cub18CUB_300001_SM_10006detail9transform16transform_kernelINS2_10policy_hubILb1EN4cuda3std3__45tupleIJN6thrust24THRUST_300001_SM_1000_NS6detail15normal_iteratorINSA_10device_ptrIfEEEESF_EEEE10policy1000Ei12diff_functorSF_JPfSK_EEEvT0_iT1_T2_DpNS2_10kernel_argIT3_EE,@"STO_CUDA_ENTRY STV_DEFAULT"
_ZN3cub18CUB_300001_SM_10006detail9transform16transform_kernelINS2_10policy_hubILb1EN4cuda3std3__45tupleIJN6thrust24THRUST_300001_SM_1000_NS6detail15normal_iteratorINSA_10device_ptrIfEEEESF_EEEE10policy1000Ei12diff_functorSF_JPfSK_EEEvT0_iT1_T2_DpNS2_10kernel_argIT3_EE:
.text._ZN3cub18CUB_300001_SM_10006detail9transform16transform_kernelINS2_10policy_hubILb1EN4cuda3std3__45tupleIJN6thrust24THRUST_300001_SM_1000_NS6detail15normal_iteratorINSA_10device_ptrIfEEEESF_EEEE10policy1000Ei12diff_functorSF_JPfSK_EEEvT0_iT1_T2_DpNS2_10kernel_argIT3_EE:
[----:B------:R-:W-:Y:S08]  /*0000*/  LDC R1, c[0x0][0x37c] ;  /* 0x0000df00ff017b82 */ /* 0x000ff00000000800 */
[----:B------:R-:W0:Y:S01]  /*0010*/  S2UR UR19, SR_CTAID.X ;  /* 0x00000000001379c3 */ /* 0x000e220000002500 */
[----:B------:R-:W1:Y:S01]  /*0020*/  LDCU.64 UR4, c[0x0][0x380] ;  /* 0x00007000ff0477ac */ /* 0x000e620008000a00 */
[----:B------:R-:W2:Y:S01]  /*0030*/  S2R R0, SR_TID.X ;  /* 0x0000000000007919 */ /* 0x000ea20000002100 */
[----:B------:R-:W-:Y:S01]  /*0040*/  BSSY.RECONVERGENT B0, `(.L_x_562) ;  /* 0x0000021000007945 */ /* 0x000fe20003800200 */
[----:B-1----:R-:W-:-:S04]  /*0050*/  USHF.L.U32 UR8, UR5, 0x7, URZ ;  /* 0x0000000705087899 */ /* 0x002fc800080006ff */
[----:B0-----:R-:W-:-:S04]  /*0060*/  UIMAD UR18, UR8, UR19, URZ ;  /* 0x00000013081272a4 */ /* 0x001fc8000f8e02ff */
[----:B------:R-:W-:-:S04]  /*0070*/  UIADD3 UR4, UPT, UPT, -UR18, UR4, URZ ;  /* 0x0000000412047290 */ /* 0x000fc8000fffe1ff */
[----:B------:R-:W-:Y:S01]  /*0080*/  UISETP.LT.AND UP0, UPT, UR8, UR4, UPT ;  /* 0x000000040800728c */ /* 0x000fe2000bf01270 */
[----:B--2---:R-:W-:-:S03]  /*0090*/  SHF.L.U32 R4, R0, 0x7, RZ ;  /* 0x0000000700047819 */ /* 0x004fc600000006ff */
[----:B------:R-:W-:-:S04]  /*00a0*/  USEL UR10, UR8, UR4, UP0 ;  /* 0x00000004080a7287 */ /* 0x000fc80008000000 */
[----:B------:R-:W-:-:S06]  /*00b0*/  USHF.L.U32 UR6, UR10, 0x2, URZ ;  /* 0x000000020a067899 */ /* 0x000fcc00080006ff */
[----:B------:R-:W-:-:S13]  /*00c0*/  ISETP.GE.AND P0, PT, R4, UR6, PT ;  /* 0x0000000604007c0c */ /* 0x000fda000bf06270 */
[----:B------:R-:W-:Y:S05]  /*00d0*/  @P0 BRA `(.L_x_563) ;  /* 0x00000000005c0947 */ /* 0x000fea0003800000 */
[----:B------:R-:W0:Y:S01]  /*00e0*/  LDC.64 R2, c[0x0][0x398] ;  /* 0x0000e600ff027b82 */ /* 0x000e220000000a00 */
[----:B------:R-:W-:Y:S01]  /*00f0*/  MOV R5, UR18 ;  /* 0x0000001200057c02 */ /* 0x000fe20008000f00 */
[----:B------:R-:W-:Y:S01]  /*0100*/  BSSY.RECONVERGENT B1, `(.L_x_564) ;  /* 0x000000a000017945 */ /* 0x000fe20003800200 */
[----:B0-----:R-:W-:-:S04]  /*0110*/  IMAD.WIDE.U32 R2, R0, 0x80, R2 ;  /* 0x0000008000027825 */ /* 0x001fc800078e0002 */
[----:B------:R-:W-:Y:S01]  /*0120*/  IMAD.WIDE R2, R5, 0x4, R2 ;  /* 0x0000000405027825 */ /* 0x000fe200078e0202 */
[----:B------:R-:W-:-:S07]  /*0130*/  MOV R5, R4 ;  /* 0x0000000400057202 */ /* 0x000fce0000000f00 */
.L_x_565:
[----:B------:R-:W-:Y:S01]  /*0140*/  IADD3 R5, PT, PT, R5, 0x4000, RZ ;  /* 0x0000400005057810 */ /* 0x000fe20007ffe0ff */
[----:B------:R0:W-:Y:S03]  /*0150*/  CCTL.E.PF2 [R2] ;  /* 0x000000000200798f */ /* 0x0001e60000800100 */
[----:B------:R-:W-:Y:S02]  /*0160*/  ISETP.GE.AND P0, PT, R5, UR6, PT ;  /* 0x0000000605007c0c */ /* 0x000fe4000bf06270 */
[----:B0-----:R-:W-:-:S04]  /*0170*/  IADD3 R2, P1, PT, R2, 0x4000, RZ ;  /* 0x0000400002027810 */ /* 0x001fc80007f3e0ff */
[----:B------:R-:W-:-:S07]  /*0180*/  IADD3.X R3, PT, PT, RZ, R3, RZ, P1, !PT ;  /* 0x00000003ff037210 */ /* 0x000fce0000ffe4ff */
[----:B------:R-:W-:Y:S05]  /*0190*/  @!P0 BRA `(.L_x_565) ;  /* 0xfffffffc00e88947 */ /* 0x000fea000383ffff */
[----:B------:R-:W-:Y:S05]  /*01a0*/  BSYNC.RECONVERGENT B1 ;  /* 0x0000000000017941 */ /* 0x000fea0003800200 */
.L_x_564:
[----:B------:R-:W0:Y:S01]  /*01b0*/  LDC.64 R2, c[0x0][0x3a8] ;  /* 0x0000ea00ff027b82 */ /* 0x000e220000000a00 */
[----:B------:R-:W-:Y:S01]  /*01c0*/  MOV R5, UR18 ;  /* 0x0000001200057c02 */ /* 0x000fe20008000f00 */
[----:B0-----:R-:W-:-:S04]  /*01d0*/  IMAD.WIDE.U32 R2, R0, 0x80, R2 ;  /* 0x0000008000027825 */ /* 0x001fc800078e0002 */
[----:B------:R-:W-:-:S07]  /*01e0*/  IMAD.WIDE R2, R5, 0x4, R2 ;  /* 0x0000000405027825 */ /* 0x000fce00078e0202 */
.L_x_566:
[----:B------:R-:W-:Y:S01]  /*01f0*/  IADD3 R4, PT, PT, R4, 0x4000, RZ ;  /* 0x0000400004047810 */ /* 0x000fe20007ffe0ff */
[----:B------:R0:W-:Y:S03]  /*0200*/  CCTL.E.PF2 [R2] ;  /* 0x000000000200798f */ /* 0x0001e60000800100 */
[----:B------:R-:W-:Y:S02]  /*0210*/  ISETP.GE.AND P0, PT, R4, UR6, PT ;  /* 0x0000000604007c0c */ /* 0x000fe4000bf06270 */
[----:B0-----:R-:W-:-:S05]  /*0220*/  IADD3 R2, P1, PT, R2, 0x4000, RZ ;  /* 0x0000400002027810 */ /* 0x001fca0007f3e0ff */
[----:B------:R-:W-:-:S06]  /*0230*/  IMAD.X R3, RZ, RZ, R3, P1 ;  /* 0x000000ffff037224 */ /* 0x000fcc00008e0603 */
[----:B------:R-:W-:Y:S05]  /*0240*/  @!P0 BRA `(.L_x_566) ;  /* 0xfffffffc00e88947 */ /* 0x000fea000383ffff */
.L_x_563:
[----:B------:R-:W-:Y:S05]  /*0250*/  BSYNC.RECONVERGENT B0 ;  /* 0x0000000000007941 */ /* 0x000fea0003800200 */
.L_x_562:
[----:B------:R-:W-:Y:S01]  /*0260*/  UISETP.GT.AND UP0, UPT, UR8, UR4, UPT ;  /* 0x000000040800728c */ /* 0x000fe2000bf04270 */
[----:B------:R-:W0:Y:S01]  /*0270*/  LDCU.64 UR16, c[0x0][0x358] ;  /* 0x00006b00ff1077ac */ /* 0x000e220008000a00 */
[----:B------:R-:W1:Y:S01]  /*0280*/  LDCU.64 UR14, c[0x0][0x390] ;  /* 0x00007200ff0e77ac */ /* 0x000e620008000a00 */
[----:B------:R-:W2:Y:S01]  /*0290*/  LDCU.64 UR12, c[0x0][0x3a8] ;  /* 0x00007500ff0c77ac */ /* 0x000ea20008000a00 */
[----:B------:R-:W-:-:S05]  /*02a0*/  UIMAD.WIDE UR6, UR18, 0x4, URZ ;  /* 0x00000004120678a5 */ /* 0x000fca000f8e02ff */
[----:B------:R-:W-:Y:S07]  /*02b0*/  BRA.U UP0, `(.L_x_567) ;  /* 0x0000000d00a07547 */ /* 0x000fee000b800000 */
[----:B------:R-:W-:-:S06]  /*02c0*/  UISETP.GE.AND UP0, UPT, UR5, 0x1, UPT ;  /* 0x000000010500788c */ /* 0x000fcc000bf06270 */
[----:B------:R-:W-:-:S13]  /*02d0*/  PLOP3.LUT P0, PT, PT, PT, UP0, 0x80, 0x8 ;  /* 0x000000000008781c */ /* 0x000fda0003f0f008 */
[----:B012---:R-:W-:Y:S05]  /*02e0*/  @!P0 EXIT ;  /* 0x000000000000894d */ /* 0x007fea0003800000 */
        /* <DEDUP_REMOVED lines=9> */
[----:B------:R-:W-:Y:S01]  /*0380*/  UMOV UR8, UR6 ;  /* 0x0000000600087c82 */ /* 0x000fe20008000000 */
[----:B------:R-:W-:Y:S01]  /*0390*/  UMOV UR9, UR7 ;  /* 0x0000000700097c82 */ /* 0x000fe20008000000 */
[----:B------:R-:W-:Y:S02]  /*03a0*/  UIADD3 UR6, UP0, UPT, UR8, 0x600, URZ ;  /* 0x0000060008067890 */ /* 0x000fe4000ff1e0ff */
[----:B------:R-:W-:Y:S02]  /*03b0*/  ULOP3.LUT UR4, UR5, 0x7ffffff0, URZ, 0xc0, !UPT ;  /* 0x7ffffff005047892 */ /* 0x000fe4000f8ec0ff */
[----:B------:R-:W-:Y:S01]  /*03c0*/  UIADD3.X UR7, UPT, UPT, URZ, UR9, URZ, UP0, !UPT ;  /* 0x00000009ff077290 */ /* 0x000fe200087fe4ff */
[----:B------:R-:W-:Y:S01]  /*03d0*/  IMAD.WIDE.U32 R4, R0, 0x4, R4 ;  /* 0x0000000400047825 */ /* 0x000fe200078e0004 */
[----:B------:R-:W-:-:S02]  /*03e0*/  UIADD3 UR20, UP0, UPT, UR6, UR12, URZ ;  /* 0x0000000c06147290 */ /* 0x000fc4000ff1e0ff */
[----:B------:R-:W-:Y:S01]  /*03f0*/  UIADD3 UR6, UP1, UPT, UR6, UR14, URZ ;  /* 0x0000000e06067290 */ /* 0x000fe2000ff3e0ff */
[C---:B------:R-:W-:Y:S01]  /*0400*/  IADD3 R16, P1, PT, R4.reuse, UR12, RZ ;  /* 0x0000000c04107c10 */ /* 0x040fe2000ff3e0ff */
[----:B------:R-:W-:Y:S01]  /*0410*/  UIADD3.X UR21, UPT, UPT, UR7, UR13, URZ, UP0, !UPT ;  /* 0x0000000d07157290 */ /* 0x000fe200087fe4ff */
[----:B------:R-:W-:Y:S01]  /*0420*/  IADD3 R17, P2, PT, R4, UR14, RZ ;  /* 0x0000000e04117c10 */ /* 0x000fe2000ff5e0ff */
[----:B------:R-:W1:Y:S01]  /*0430*/  LDCU.64 UR22, c[0x0][0x398] ;  /* 0x00007300ff1677ac */ /* 0x000e620008000a00 */
[C---:B------:R-:W-:Y:S02]  /*0440*/  IADD3.X R18, PT, PT, R5.reuse, UR13, RZ, P1, !PT ;  /* 0x0000000d05127c10 */ /* 0x040fe40008ffe4ff */
[----:B------:R-:W-:Y:S01]  /*0450*/  IADD3.X R4, PT, PT, R5, UR15, RZ, P2, !PT ;  /* 0x0000000f05047c10 */ /* 0x000fe200097fe4ff */
[----:B------:R-:W-:Y:S01]  /*0460*/  UIADD3 UR11, UPT, UPT, -UR4, URZ, URZ ;  /* 0x000000ff040b7290 */ /* 0x000fe2000fffe1ff */
[C---:B0-----:R-:W-:Y:S01]  /*0470*/  IMAD.WIDE.U32 R2, R0.reuse, 0x4, R2 ;  /* 0x0000000400027825 */ /* 0x041fe200078e0002 */
[----:B------:R-:W-:Y:S01]  /*0480*/  IADD3 R0, PT, PT, R0, 0x480, RZ ;  /* 0x0000048000007810 */ /* 0x000fe20007ffe0ff */
[----:B-1----:R-:W-:-:S12]  /*0490*/  UIADD3.X UR7, UPT, UPT, UR7, UR15, URZ, UP1, !UPT ;  /* 0x0000000f07077290 */ /* 0x002fd80008ffe4ff */
.L_x_569:
        /* <DEDUP_REMOVED lines=22> */
[----:B0-----:R-:W4:Y:S04]  /*0600*/  LDG.E R5, desc[UR16][R10.64] ;  /* 0x000000100a057981 */ /* 0x001f28000c1e1900 */
[----:B------:R-:W4:Y:S02]  /*0610*/  LDG.E R12, desc[UR16][R8.64+0x800] ;  /* 0x00080010080c7981 */ /* 0x000f24000c1e1900 */
[----:B----4-:R-:W-:-:S05]  /*0620*/  FADD R5, R5, -R12 ;  /* 0x8000000c05057221 */ /* 0x010fca0000000000 */
[----:B------:R0:W-:Y:S04]  /*0630*/  STG.E desc[UR16][R6.64], R5 ;  /* 0x0000000506007986 */ /* 0x0001e8000c101910 */
[----:B------:R-:W4:Y:S04]  /*0640*/  LDG.E R12, desc[UR16][R10.64+0x200] ;  /* 0x000200100a0c7981 */ /* 0x000f28000c1e1900 */
[----:B-1----:R-:W4:Y:S02]  /*0650*/  LDG.E R13, desc[UR16][R8.64+0xa00] ;  /* 0x000a0010080d7981 */ /* 0x002f24000c1e1900 */
[----:B----4-:R-:W-:-:S05]  /*0660*/  FADD R13, R12, -R13 ;  /* 0x8000000d0c0d7221 */ /* 0x010fca0000000000 */
[----:B------:R1:W-:Y:S04]  /*0670*/  STG.E desc[UR16][R6.64+0x200], R13 ;  /* 0x0002000d06007986 */ /* 0x0003e8000c101910 */
[----:B------:R-:W3:Y:S04]  /*0680*/  LDG.E R12, desc[UR16][R10.64+0x400] ;  /* 0x000400100a0c7981 */ /* 0x000ee8000c1e1900 */
[----:B--2---:R-:W3:Y:S02]  /*0690*/  LDG.E R15, desc[UR16][R8.64+0xc00] ;  /* 0x000c0010080f7981 */ /* 0x004ee4000c1e1900 */
[----:B---3--:R-:W-:-:S05]  /*06a0*/  FADD R19, R12, -R15 ;  /* 0x8000000f0c137221 */ /* 0x008fca0000000000 */
[----:B------:R-:W-:Y:S04]  /*06b0*/  STG.E desc[UR16][R6.64+0x400], R19 ;  /* 0x0004001306007986 */ /* 0x000fe8000c101910 */
[----:B------:R-:W0:Y:S04]  /*06c0*/  LDG.E R12, desc[UR16][R10.64+0x600] ;  /* 0x000600100a0c7981 */ /* 0x000e28000c1e1900 */
[----:B------:R-:W0:Y:S01]  /*06d0*/  LDG.E R15, desc[UR16][R8.64+0xe00] ;  /* 0x000e0010080f7981 */ /* 0x000e22000c1e1900 */
[----:B------:R-:W-:Y:S01]  /*06e0*/  UIMAD.WIDE UR12, UR18, 0x4, UR22 ;  /* 0x00000004120c78a5 */ /* 0x000fe2000f8e0216 */
[----:B0-----:R-:W-:-:S05]  /*06f0*/  FADD R5, R12, -R15 ;  /* 0x8000000f0c057221 */ /* 0x001fca0000000000 */
[----:B------:R0:W-:Y:S04]  /*0700*/  STG.E desc[UR16][R6.64+0x600], R5 ;  /* 0x0006000506007986 */ /* 0x0001e8000c101910 */
[----:B------:R-:W2:Y:S04]  /*0710*/  LDG.E R20, desc[UR16][R10.64+0x800] ;  /* 0x000800100a147981 */ /* 0x000ea8000c1e1900 */
[----:B------:R-:W2:Y:S01]  /*0720*/  LDG.E R21, desc[UR16][R8.64+0x1000] ;  /* 0x0010001008157981 */ /* 0x000ea2000c1e1900 */
[----:B------:R-:W-:Y:S01]  /*0730*/  MOV R12, UR20 ;  /* 0x00000014000c7c02 */ /* 0x000fe20008000f00 */
[----:B------:R-:W-:Y:S01]  /*0740*/  IMAD.U32 R15, RZ, RZ, UR13 ;  /* 0x0000000dff0f7e24 */ /* 0x000fe2000f8e00ff */
[----:B-1----:R-:W-:-:S02]  /*0750*/  MOV R13, UR21 ;  /* 0x00000015000d7c02 */ /* 0x002fc40008000f00 */
[----:B------:R-:W-:Y:S01]  /*0760*/  MOV R14, UR12 ;  /* 0x0000000c000e7c02 */ /* 0x000fe20008000f00 */
[----:B------:R-:W-:-:S04]  /*0770*/  IMAD.WIDE R12, R0, 0x4, R12 ;  /* 0x00000004000c7825 */ /* 0x000fc800078e020c */
[----:B------:R-:W-:-:S04]  /*0780*/  IMAD.WIDE R14, R0, 0x4, R14 ;  /* 0x00000004000e7825 */ /* 0x000fc800078e020e */
[----:B--2---:R-:W-:-:S05]  /*0790*/  FADD R21, R20, -R21 ;  /* 0x8000001514157221 */ /* 0x004fca0000000000 */
[----:B------:R1:W-:Y:S04]  /*07a0*/  STG.E desc[UR16][R6.64+0x800], R21 ;  /* 0x0008001506007986 */ /* 0x0003e8000c101910 */
[----:B0-----:R-:W2:Y:S04]  /*07b0*/  LDG.E R5, desc[UR16][R12.64+-0x600] ;  /* 0xfffa00100c057981 */ /* 0x001ea8000c1e1900 */
[----:B------:R-:W2:Y:S01]  /*07c0*/  LDG.E R10, desc[UR16][R14.64] ;  /* 0x000000100e0a7981 */ /* 0x000ea2000c1e1900 */
[----:B------:R-:W-:Y:S02]  /*07d0*/  MOV R8, UR6 ;  /* 0x0000000600087c02 */ /* 0x000fe40008000f00 */
[----:B------:R-:W-:-:S03]  /*07e0*/  MOV R9, UR7 ;  /* 0x0000000700097c02 */ /* 0x000fc60008000f00 */
[----:B------:R-:W-:-:S04]  /*07f0*/  IMAD.WIDE R8, R0, 0x4, R8 ;  /* 0x0000000400087825 */ /* 0x000fc800078e0208 */
[----:B--2---:R-:W-:-:S05]  /*0800*/  FADD R5, R5, -R10 ;  /* 0x8000000a05057221 */ /* 0x004fca0000000000 */
[----:B------:R0:W-:Y:S04]  /*0810*/  STG.E desc[UR16][R8.64+-0x600], R5 ;  /* 0xfffa000508007986 */ /* 0x0001e8000c101910 */
[----:B------:R-:W2:Y:S04]  /*0820*/  LDG.E R10, desc[UR16][R12.64+-0x400] ;  /* 0xfffc00100c0a7981 */ /* 0x000ea8000c1e1900 */
[----:B------:R-:W2:Y:S02]  /*0830*/  LDG.E R11, desc[UR16][R14.64+0x200] ;  /* 0x000200100e0b7981 */ /* 0x000ea4000c1e1900 */
[----:B--2---:R-:W-:-:S05]  /*0840*/  FADD R11, R10, -R11 ;  /* 0x8000000b0a0b7221 */ /* 0x004fca0000000000 */
[----:B------:R2:W-:Y:S04]  /*0850*/  STG.E desc[UR16][R8.64+-0x400], R11 ;  /* 0xfffc000b08007986 */ /* 0x0005e8000c101910 */
[----:B-1----:R-:W3:Y:S04]  /*0860*/  LDG.E R6, desc[UR16][R12.64+-0x200] ;  /* 0xfffe00100c067981 */ /* 0x002ee8000c1e1900 */
[----:B------:R-:W3:Y:S02]  /*0870*/  LDG.E R7, desc[UR16][R14.64+0x400] ;  /* 0x000400100e077981 */ /* 0x000ee4000c1e1900 */
[----:B---3--:R-:W-:-:S05]  /*0880*/  FADD R7, R6, -R7 ;  /* 0x8000000706077221 */ /* 0x008fca0000000000 */
        /* <DEDUP_REMOVED lines=10> */
[----:B--2---:R-:W4:Y:S02]  /*0930*/  LDG.E R11, desc[UR16][R14.64+0xa00] ;  /* 0x000a00100e0b7981 */ /* 0x004f24000c1e1900 */
[----:B----4-:R-:W-:-:S05]  /*0940*/  FADD R11, R6, -R11 ;  /* 0x8000000b060b7221 */ /* 0x010fca0000000000 */
[----:B------:R3:W-:Y:S04]  /*0950*/  STG.E desc[UR16][R8.64+0x400], R11 ;  /* 0x0004000b08007986 */ /* 0x0007e8000c101910 */
[----:B------:R-:W2:Y:S04]  /*0960*/  LDG.E R6, desc[UR16][R12.64+0x600] ;  /* 0x000600100c067981 */ /* 0x000ea8000c1e1900 */
[----:B-1----:R-:W2:Y:S01]  /*0970*/  LDG.E R7, desc[UR16][R14.64+0xc00] ;  /* 0x000c00100e077981 */ /* 0x002ea2000c1e1900 */
        /* <DEDUP_REMOVED lines=8> */
.L_x_568:
[----:B------:R-:W-:Y:S05]  /*0a00*/  @!P0 EXIT ;  /* 0x000000000000894d */ /* 0x000fea0003800000 */
[----:B------:R-:W0:Y:S01]  /*0a10*/  LDCU.128 UR12, c[0x0][0x390] ;  /* 0x00007200ff0c77ac */ /* 0x000e220008000c00 */
[----:B------:R-:W1:Y:S01]  /*0a20*/  S2R R0, SR_TID.X ;  /* 0x0000000000007919 */ /* 0x000e620000002100 */
[----:B------:R-:W2:Y:S01]  /*0a30*/  LDCU.64 UR8, c[0x0][0x3a8] ;  /* 0x00007500ff0877ac */ /* 0x000ea20008000a00 */
[----:B------:R-:W-:Y:S01]  /*0a40*/  USHF.L.U32 UR10, UR10, 0x7, URZ ;  /* 0x000000070a0a7899 */ /* 0x000fe200080006ff */
[----:B------:R-:W4:Y:S03]  /*0a50*/  LDCU UR5, c[0x0][0x384] ;  /* 0x00007080ff0577ac */ /* 0x000f260008000800 */
[----:B------:R-:W-:-:S04]  /*0a60*/  UIMAD UR6, UR10, UR19, URZ ;  /* 0x000000130a0672a4 */ /* 0x000fc8000f8e02ff */
[----:B------:R-:W-:-:S04]  /*0a70*/  UIMAD.WIDE UR6, UR6, 0x4, URZ ;  /* 0x00000004060678a5 */ /* 0x000fc8000f8e02ff */
[----:B0-----:R-:W-:Y:S02]  /*0a80*/  UIADD3 UR14, UP0, UPT, UR6, UR14, URZ ;  /* 0x0000000e060e7290 */ /* 0x001fe4000ff1e0ff */
[----:B------:R-:W-:Y:S02]  /*0a90*/  UIADD3 UR12, UP2, UPT, UR6, UR12, URZ ;  /* 0x0000000c060c7290 */ /* 0x000fe4000ff5e0ff */
[----:B------:R-:W-:Y:S02]  /*0aa0*/  UIADD3.X UR15, UPT, UPT, UR7, UR15, URZ, UP0, !UPT ;  /* 0x0000000f070f7290 */ /* 0x000fe400087fe4ff */
[----:B------:R-:W-:Y:S01]  /*0ab0*/  UISETP.GE.U32.AND UP0, UPT, UR24, 0x8, UPT ;  /* 0x000000081800788c */ /* 0x000fe2000bf06070 */
[----:B------:R-:W-:Y:S01]  /*0ac0*/  MOV R4, UR14 ;  /* 0x0000000e00047c02 */ /* 0x000fe20008000f00 */
[----:B--2---:R-:W-:Y:S01]  /*0ad0*/  UIADD3 UR8, UP1, UPT, UR6, UR8, URZ ;  /* 0x0000000806087290 */ /* 0x004fe2000ff3e0ff */
[----:B------:R-:W-:Y:S01]  /*0ae0*/  MOV R2, UR12 ;  /* 0x0000000c00027c02 */ /* 0x000fe20008000f00 */
[----:B----4-:R-:W-:Y:S01]  /*0af0*/  ULOP3.LUT UR10, UR5, 0x7, URZ, 0xc0, !UPT ;  /* 0x00000007050a7892 */ /* 0x010fe2000f8ec0ff */
[----:B---3--:R-:W-:Y:S01]  /*0b00*/  IMAD.U32 R5, RZ, RZ, UR15 ;  /* 0x0000000fff057e24 */ /* 0x008fe2000f8e00ff */
[----:B------:R-:W-:-:S02]  /*0b10*/  UIADD3.X UR13, UPT, UPT, UR7, UR13, URZ, UP2, !UPT ;  /* 0x0000000d070d7290 */ /* 0x000fc400097fe4ff */
[----:B------:R-:W-:Y:S01]  /*0b20*/  UIADD3.X UR9, UPT, UPT, UR7, UR9, URZ, UP1, !UPT ;  /* 0x0000000907097290 */ /* 0x000fe20008ffe4ff */
[----:B------:R-:W-:Y:S02]  /*0b30*/  MOV R6, UR8 ;  /* 0x0000000800067c02 */ /* 0x000fe40008000f00 */
[----:B------:R-:W-:Y:S02]  /*0b40*/  ISETP.NE.AND P0, PT, RZ, UR10, PT ;  /* 0x0000000aff007c0c */ /* 0x000fe4000bf05270 */
[----:B------:R-:W-:Y:S02]  /*0b50*/  MOV R3, UR13 ;  /* 0x0000000d00037c02 */ /* 0x000fe40008000f00 */
[----:B------:R-:W-:Y:S01]  /*0b60*/  MOV R7, UR9 ;  /* 0x0000000900077c02 */ /* 0x000fe20008000f00 */
[----:B-1----:R-:W-:Y:S08]  /*0b70*/  BRA.U !UP0, `(.L_x_570) ;  /* 0x0000000108987547 */ /* 0x002ff0000b800000 */
[----:B------:R-:W-:-:S04]  /*0b80*/  MOV R13, UR4 ;  /* 0x00000004000d7c02 */ /* 0x000fc80008000f00 */
[----:B------:R-:W-:-:S05]  /*0b90*/  LEA R13, R13, R0, 0x7 ;  /* 0x000000000d0d7211 */ /* 0x000fca00078e38ff */
        /* <DEDUP_REMOVED lines=32> */
[----:B---3--:R-:W2:Y:S01]  /*0da0*/  LDG.E R21, desc[UR16][R8.64+0xe00] ;  /* 0x000e001008157981 */ /* 0x008ea2000c1e1900 */
[----:B------:R-:W-:Y:S01]  /*0db0*/  UIADD3 UR4, UPT, UPT, UR4, 0x8, URZ ;  /* 0x0000000804047890 */ /* 0x000fe2000fffe0ff */
[----:B--2---:R-:W-:-:S05]  /*0dc0*/  FADD R21, R14, -R21 ;  /* 0x800000150e157221 */ /* 0x004fca0000000000 */
[----:B------:R0:W-:Y:S06]  /*0dd0*/  STG.E desc[UR16][R12.64+0xe00], R21 ;  /* 0x000e00150c007986 */ /* 0x0001ec000c101910 */
.L_x_570:
[----:B------:R-:W-:Y:S05]  /*0de0*/  @!P0 EXIT ;  /* 0x000000000000894d */ /* 0x000fea0003800000 */
[----:B------:R-:W-:Y:S02]  /*0df0*/  UISETP.GE.U32.AND UP0, UPT, UR10, 0x4, UPT ;  /* 0x000000040a00788c */ /* 0x000fe4000bf06070 */
[----:B------:R-:W-:-:S06]  /*0e00*/  ULOP3.LUT UR5, UR5, 0x3, URZ, 0xc0, !UPT ;  /* 0x0000000305057892 */ /* 0x000fcc000f8ec0ff */
[----:B------:R-:W-:Y:S01]  /*0e10*/  ISETP.NE.AND P0, PT, RZ, UR5, PT ;  /* 0x00000005ff007c0c */ /* 0x000fe2000bf05270 */
[----:B------:R-:W-:-:S12]  /*0e20*/  BRA.U !UP0, `(.L_x_571) ;  /* 0x0000000108587547 */ /* 0x000fd8000b800000 */
        /* <DEDUP_REMOVED lines=14> */
[----:B0-----:R-:W2:Y:S02]  /*0f10*/  LDG.E R13, desc[UR16][R4.64+0x400] ;  /* 0x00040010040d7981 */ /* 0x001ea4000c1e1900 */
[----:B--2---:R-:W-:-:S05]  /*0f20*/  FADD R13, R8, -R13 ;  /* 0x8000000d080d7221 */ /* 0x004fca0000000000 */
[----:B------:R1:W-:Y:S04]  /*0f30*/  STG.E desc[UR16][R2.64+0x400], R13 ;  /* 0x0004000d02007986 */ /* 0x0003e8000c101910 */
[----:B------:R-:W2:Y:S04]  /*0f40*/  LDG.E R8, desc[UR16][R6.64+0x600] ;  /* 0x0006001006087981 */ /* 0x000ea8000c1e1900 */
[----:B------:R-:W2:Y:S01]  /*0f50*/  LDG.E R15, desc[UR16][R4.64+0x600] ;  /* 0x00060010040f7981 */ /* 0x000ea2000c1e1900 */
[----:B------:R-:W-:Y:S01]  /*0f60*/  UIADD3 UR4, UPT, UPT, UR4, 0x4, URZ ;  /* 0x0000000404047890 */ /* 0x000fe2000fffe0ff */
[----:B--2---:R-:W-:-:S05]  /*0f70*/  FADD R15, R8, -R15 ;  /* 0x8000000f080f7221 */ /* 0x004fca0000000000 */
[----:B------:R1:W-:Y:S06]  /*0f80*/  STG.E desc[UR16][R2.64+0x600], R15 ;  /* 0x0006000f02007986 */ /* 0x0003ec000c101910 */
.L_x_571:
[----:B------:R-:W-:Y:S05]  /*0f90*/  @!P0 EXIT ;  /* 0x000000000000894d */ /* 0x000fea0003800000 */
[----:B------:R-:W2:Y:S01]  /*0fa0*/  LDCU.128 UR8, c[0x0][0x390] ;  /* 0x00007200ff0877ac */ /* 0x000ea20008000c00 */
[----:B-1----:R-:W-:Y:S01]  /*0fb0*/  IMAD.U32 R9, RZ, RZ, UR4 ;  /* 0x00000004ff097e24 */ /* 0x002fe2000f8e00ff */
[----:B------:R-:W1:Y:S04]  /*0fc0*/  LDCU.64 UR12, c[0x0][0x3a8] ;  /* 0x00007500ff0c77ac */ /* 0x000e680008000a00 */
[----:B------:R-:W-:Y:S01]  /*0fd0*/  LEA R9, R9, R0, 0x7 ;  /* 0x0000000009097211 */ /* 0x000fe200078e38ff */
[----:B--2---:R-:W-:Y:S02]  /*0fe0*/  UIMAD.WIDE UR6, UR18, 0x4, UR8 ;  /* 0x00000004120678a5 */ /* 0x004fe4000f8e0208 */
[----:B------:R-:W-:Y:S02]  /*0ff0*/  UIADD3 UR8, UPT, UPT, -UR5, URZ, URZ ;  /* 0x000000ff05087290 */ /* 0x000fe4000fffe1ff */
[----:B------:R-:W-:-:S02]  /*1000*/  UIMAD.WIDE UR10, UR18, 0x4, UR10 ;  /* 0x00000004120a78a5 */ /* 0x000fc4000f8e020a */
[----:B-1----:R-:W-:-:S12]  /*1010*/  UIMAD.WIDE UR4, UR18, 0x4, UR12 ;  /* 0x00000004120478a5 */ /* 0x002fd8000f8e020c */
.L_x_572:
[----:B------:R-:W-:Y:S02]  /*1020*/  MOV R4, UR4 ;  /* 0x0000000400047c02 */ /* 0x000fe40008000f00 */
[----:B------:R-:W-:Y:S02]  /*1030*/  MOV R5, UR5 ;  /* 0x0000000500057c02 */ /* 0x000fe40008000f00 */
[----:B------:R-:W-:Y:S02]  /*1040*/  MOV R6, UR10 ;  /* 0x0000000a00067c02 */ /* 0x000fe40008000f00 */
[----:B------:R-:W-:Y:S01]  /*1050*/  MOV R7, UR11 ;  /* 0x0000000b00077c02 */ /* 0x000fe20008000f00 */
[----:B------:R-:W-:-:S04]  /*1060*/  IMAD.WIDE R4, R9, 0x4, R4 ;  /* 0x0000000409047825 */ /* 0x000fc800078e0204 */
[----:B------:R-:W-:Y:S02]  /*1070*/  IMAD.WIDE R6, R9, 0x4, R6 ;  /* 0x0000000409067825 */ /* 0x000fe400078e0206 */
[----:B------:R-:W2:Y:S04]  /*1080*/  LDG.E R4, desc[UR16][R4.64] ;  /* 0x0000001004047981 */ /* 0x000ea8000c1e1900 */
[----:B------:R-:W2:Y:S01]  /*1090*/  LDG.E R7, desc[UR16][R6.64] ;  /* 0x0000001006077981 */ /* 0x000ea2000c1e1900 */
[----:B-1----:R-:W-:Y:S01]  /*10a0*/  MOV R2, UR6 ;  /* 0x0000000600027c02 */ /* 0x002fe20008000f00 */
[----:B------:R-:W-:Y:S01]  /*10b0*/  IMAD.U32 R3, RZ, RZ, UR7 ;  /* 0x00000007ff037e24 */ /* 0x000fe2000f8e00ff */
[----:B------:R-:W-:-:S03]  /*10c0*/  UIADD3 UR8, UPT, UPT, UR8, 0x1, URZ ;  /* 0x0000000108087890 */ /* 0x000fc6000fffe0ff */
[C---:B------:R-:W-:Y:S01]  /*10d0*/  IMAD.WIDE R2, R9.reuse, 0x4, R2 ;  /* 0x0000000409027825 */ /* 0x040fe200078e0202 */
[----:B------:R-:W-:Y:S01]  /*10e0*/  UISETP.NE.AND UP0, UPT, UR8, URZ, UPT ;  /* 0x000000ff0800728c */ /* 0x000fe2000bf05270 */
[----:B------:R-:W-:Y:S02]  /*10f0*/  IADD3 R9, PT, PT, R9, 0x80, RZ ;  /* 0x0000008009097810 */ /* 0x000fe40007ffe0ff */
[----:B--2---:R-:W-:-:S05]  /*1100*/  FADD R11, R4, -R7 ;  /* 0x80000007040b7221 */ /* 0x004fca0000000000 */
[----:B------:R1:W-:Y:S01]  /*1110*/  STG.E desc[UR16][R2.64], R11 ;  /* 0x0000000b02007986 */ /* 0x0003e2000c101910 */
[----:B------:R-:W-:Y:S05]  /*1120*/  BRA.U UP0, `(.L_x_572) ;  /* 0xfffffffd00bc7547 */ /* 0x000fea000b83ffff */
[----:B------:R-:W-:Y:S05]  /*1130*/  EXIT ;  /* 0x000000000000794d */ /* 0x000fea0003800000 */
.L_x_567:
[----:B------:R-:W-:-:S06]  /*1140*/  UISETP.GE.AND UP0, UPT, UR5, 0x1, UPT ;  /* 0x000000010500788c */ /* 0x000fcc000bf06270 */
[----:B------:R-:W-:-:S13]  /*1150*/  PLOP3.LUT P0, PT, PT, PT, UP0, 0x80, 0x8 ;  /* 0x000000000008781c */ /* 0x000fda0003f0f008 */
[----:B012---:R-:W-:Y:S05]  /*1160*/  @!P0 EXIT ;  /* 0x000000000000894d */ /* 0x007fea0003800000 */
[----:B------:R-:W0:Y:S01]  /*1170*/  LDCU UR4, c[0x0][0x384] ;  /* 0x00007080ff0477ac */ /* 0x000e220008000800 */
[----:B------:R-:W1:Y:S01]  /*1180*/  S2R R0, SR_TID.X ;  /* 0x0000000000007919 */ /* 0x000e620000002100 */
[----:B------:R-:W-:Y:S01]  /*1190*/  HFMA2 R9, -RZ, RZ, 0, 0 ;  /* 0x00000000ff097431 */ /* 0x000fe200000001ff */
[----:B------:R-:W2:Y:S01]  /*11a0*/  LDCU.64 UR8, c[0x0][0x3a8] ;  /* 0x00007500ff0877ac */ /* 0x000ea20008000a00 */
[----:B------:R-:W3:Y:S01]  /*11b0*/  LDCU.128 UR12, c[0x0][0x390] ;  /* 0x00007200ff0c77ac */ /* 0x000ee20008000c00 */
[----:B0-----:R-:W-:-:S04]  /*11c0*/  USHF.L.U32 UR4, UR4, 0x7, URZ ;  /* 0x0000000704047899 */ /* 0x001fc800080006ff */
[----:B------:R-:W-:-:S04]  /*11d0*/  UIMAD UR4, UR4, UR19, URZ ;  /* 0x00000013040472a4 */ /* 0x000fc8000f8e02ff */
[----:B------:R-:W-:-:S04]  /*11e0*/  UIMAD.WIDE UR6, UR4, 0x4, URZ ;  /* 0x00000004040678a5 */ /* 0x000fc8000f8e02ff */
[----:B--2---:R-:W-:Y:S02]  /*11f0*/  UIADD3 UR8, UP0, UPT, UR6, UR8, URZ ;  /* 0x0000000806087290 */ /* 0x004fe4000ff1e0ff */
[----:B---3--:R-:W-:Y:S02]  /*1200*/  UIADD3 UR14, UP1, UPT, UR6, UR14, URZ ;  /* 0x0000000e060e7290 */ /* 0x008fe4000ff3e0ff */
[----:B------:R-:W-:Y:S02]  /*1210*/  UIADD3.X UR9, UPT, UPT, UR7, UR9, URZ, UP0, !UPT ;  /* 0x0000000907097290 */ /* 0x000fe400087fe4ff */
[----:B------:R-:W-:Y:S01]  /*1220*/  UISETP.GE.U32.AND UP0, UPT, UR5, 0x8, UPT ;  /* 0x000000080500788c */ /* 0x000fe2000bf06070 */
[----:B------:R-:W-:Y:S01]  /*1230*/  MOV R2, UR8 ;  /* 0x0000000800027c02 */ /* 0x000fe20008000f00 */
[----:B------:R-:W-:Y:S01]  /*1240*/  UIADD3 UR12, UP2, UPT, UR6, UR12, URZ ;  /* 0x0000000c060c7290 */ /* 0x000fe2000ff5e0ff */
[----:B------:R-:W-:Y:S01]  /*1250*/  MOV R4, UR14 ;  /* 0x0000000e00047c02 */ /* 0x000fe20008000f00 */
[----:B------:R-:W-:Y:S01]  /*1260*/  UIADD3.X UR15, UPT, UPT, UR7, UR15, URZ, UP1, !UPT ;  /* 0x0000000f070f7290 */ /* 0x000fe20008ffe4ff */
[----:B------:R-:W-:Y:S01]  /*1270*/  MOV R3, UR9 ;  /* 0x0000000900037c02 */ /* 0x000fe20008000f00 */
[----:B------:R-:W-:-:S02]  /*1280*/  UIADD3.X UR13, UPT, UPT, UR7, UR13, URZ, UP2, !UPT ;  /* 0x0000000d070d7290 */ /* 0x000fc400097fe4ff */
[----:B------:R-:W-:Y:S01]  /*1290*/  MOV R6, UR12 ;  /* 0x0000000c00067c02 */ /* 0x000fe20008000f00 */
[----:B------:R-:W-:Y:S01]  /*12a0*/  ULOP3.LUT UR6, UR5, 0x7, URZ, 0xc0, !UPT ;  /* 0x0000000705067892 */ /* 0x000fe2000f8ec0ff */
[----:B------:R-:W-:Y:S02]  /*12b0*/  MOV R5, UR15 ;  /* 0x0000000f00057c02 */ /* 0x000fe40008000f00 */
[----:B------:R-:W-:Y:S01]  /*12c0*/  IMAD.U32 R7, RZ, RZ, UR13 ;  /* 0x0000000dff077e24 */ /* 0x000fe2000f8e00ff */
[----:B-1----:R-:W-:Y:S08]  /*12d0*/  BRA.U !UP0, `(.L_x_573) ;  /* 0x0000000108fc7547 */ /* 0x002ff0000b800000 */
[----:B------:R-:W-:Y:S01]  /*12e0*/  ULOP3.LUT UR4, UR5, 0x7ffffff8, URZ, 0xc0, !UPT ;  /* 0x7ffffff805047892 */ /* 0x000fe2000f8ec0ff */
[----:B------:R-:W-:-:S05]  /*12f0*/  MOV R8, RZ ;  /* 0x000000ff00087202 */ /* 0x000fca0000000f00 */
[----:B------:R-:W-:-:S07]  /*1300*/  MOV R9, UR4 ;  /* 0x0000000400097c02 */ /* 0x000fce0008000f00 */
.L_x_576:
[----:B0-----:R-:W-:-:S04]  /*1310*/  LEA R15, R8, R0, 0x7 ;  /* 0x00000000080f7211 */ /* 0x001fc800078e38ff */
        /* <DEDUP_REMOVED lines=17> */
[----:B------:R-:W-:Y:S02]  /*1430*/  VIADD R18, R15, 0x180 ;  /* 0x000001800f127836 */ /* 0x000fe40000000000 */
[----:B--2---:R-:W-:-:S05]  /*1440*/  @!P1 FADD R27, R14, -R27 ;  /* 0x8000001b0e1b9221 */ /* 0x004fca0000000000 */
[----:B------:R-:W-:Y:S05]  /*1450*/  @!P1 STG.E desc[UR16][R16.64], R27 ;  /* 0x0000001b10009986 */ /* 0x000fea000c101910 */
[----:B------:R-:W2:Y:S04]  /*1460*/  @!P0 LDG.E R14, desc[UR16][R12.64+0x200] ;  /* 0x000200100c0e8981 */ /* 0x000ea8000c1e1900 */
[----:B------:R-:W2:Y:S01]  /*1470*/  @!P0 LDG.E R19, desc[UR16][R10.64+0x200] ;  /* 0x000200100a138981 */ /* 0x000ea2000c1e1900 */
[----:B------:R-:W-:-:S02]  /*1480*/  ISETP.GE.AND P1, PT, R18, UR10, PT ;  /* 0x0000000a12007c0c */ /* 0x000fc4000bf26270 */
[----:B------:R-:W-:Y:S01]  /*1490*/  IADD3 R18, PT, PT, R15, 0x200, RZ ;  /* 0x000002000f127810 */ /* 0x000fe20007ffe0ff */
[----:B--2---:R-:W-:-:S05]  /*14a0*/  @!P0 FADD R19, R14, -R19 ;  /* 0x800000130e138221 */ /* 0x004fca0000000000 */
[----:B------:R1:W-:Y:S05]  /*14b0*/  @!P0 STG.E desc[UR16][R16.64+0x200], R19 ;  /* 0x0002001310008986 */ /* 0x0003ea000c101910 */
[----:B------:R-:W2:Y:S04]  /*14c0*/  @!P1 LDG.E R14, desc[UR16][R12.64+0x400] ;  /* 0x000400100c0e9981 */ /* 0x000ea8000c1e1900 */
[----:B0-----:R-:W2:Y:S01]  /*14d0*/  @!P1 LDG.E R21, desc[UR16][R10.64+0x400] ;  /* 0x000400100a159981 */ /* 0x001ea2000c1e1900 */
[----:B------:R-:W-:-:S02]  /*14e0*/  ISETP.GE.AND P0, PT, R18, UR10, PT ;  /* 0x0000000a12007c0c */ /* 0x000fc4000bf06270 */
[----:B------:R-:W-:Y:S01]  /*14f0*/  IADD3 R18, PT, PT, R15, 0x280, RZ ;  /* 0x000002800f127810 */ /* 0x000fe20007ffe0ff */
[----:B--2---:R-:W-:-:S05]  /*1500*/  @!P1 FADD R21, R14, -R21 ;  /* 0x800000150e159221 */ /* 0x004fca0000000000 */
[----:B------:R0:W-:Y:S05]  /*1510*/  @!P1 STG.E desc[UR16][R16.64+0x400], R21 ;  /* 0x0004001510009986 */ /* 0x0001ea000c101910 */
[----:B------:R-:W2:Y:S04]  /*1520*/  @!P0 LDG.E R14, desc[UR16][R12.64+0x600] ;  /* 0x000600100c0e8981 */ /* 0x000ea8000c1e1900 */
[----:B------:R-:W2:Y:S01]  /*1530*/  @!P0 LDG.E R23, desc[UR16][R10.64+0x600] ;  /* 0x000600100a178981 */ /* 0x000ea2000c1e1900 */
[----:B------:R-:W-:-:S02]  /*1540*/  ISETP.GE.AND P1, PT, R18, UR10, PT ;  /* 0x0000000a12007c0c */ /* 0x000fc4000bf26270 */
[----:B------:R-:W-:Y:S01]  /*1550*/  IADD3 R18, PT, PT, R15, 0x300, RZ ;  /* 0x000003000f127810 */ /* 0x000fe20007ffe0ff */
[----:B--2---:R-:W-:-:S05]  /*1560*/  @!P0 FADD R23, R14, -R23 ;  /* 0x800000170e178221 */ /* 0x004fca0000000000 */
[----:B------:R2:W-:Y:S05]  /*1570*/  @!P0 STG.E desc[UR16][R16.64+0x600], R23 ;  /* 0x0006001710008986 */ /* 0x0005ea000c101910 */
[----:B------:R-:W3:Y:S04]  /*1580*/  @!P1 LDG.E R14, desc[UR16][R12.64+0x800] ;  /* 0x000800100c0e9981 */ /* 0x000ee8000c1e1900 */
[----:B-1----:R-:W3:Y:S01]  /*1590*/  @!P1 LDG.E R19, desc[UR16][R10.64+0x800] ;  /* 0x000800100a139981 */ /* 0x002ee2000c1e1900 */
[----:B------:R-:W-:Y:S01]  /*15a0*/  ISETP.GE.AND P0, PT, R18, UR10, PT ;  /* 0x0000000a12007c0c */ /* 0x000fe2000bf06270 */
[----:B---3--:R-:W-:-:S05]  /*15b0*/  @!P1 FADD R19, R14, -R19 ;  /* 0x800000130e139221 */ /* 0x008fca0000000000 */
[----:B------:R2:W-:Y:S07]  /*15c0*/  @!P1 STG.E desc[UR16][R16.64+0x800], R19 ;  /* 0x0008001310009986 */ /* 0x0005ee000c101910 */
[----:B------:R-:W3:Y:S04]  /*15d0*/  @!P0 LDG.E R14, desc[UR16][R12.64+0xa00] ;  /* 0x000a00100c0e8981 */ /* 0x000ee8000c1e1900 */
[----:B0-----:R-:W3:Y:S01]  /*15e0*/  @!P0 LDG.E R21, desc[UR16][R10.64+0xa00] ;  /* 0x000a00100a158981 */ /* 0x001ee2000c1e1900 */
[----:B------:R-:W-:Y:S01]  /*15f0*/  IADD3 R15, PT, PT, R15, 0x380, RZ ;  /* 0x000003800f0f7810 */ /* 0x000fe20007ffe0ff */
[----:B------:R-:W-:Y:S01]  /*1600*/  BSSY.RECONVERGENT B0, `(.L_x_574) ;  /* 0x000000b000007945 */ /* 0x000fe20003800200 */
[----:B------:R-:W-:-:S04]  /*1610*/  IADD3 R8, PT, PT, R8, 0x8, RZ ;  /* 0x0000000808087810 */ /* 0x000fc80007ffe0ff */
[----:B------:R-:W-:Y:S01]  /*1620*/  ISETP.NE.AND P1, PT, R8, R9, PT ;  /* 0x000000090800720c */ /* 0x000fe20003f25270 */
[----:B---3--:R-:W-:-:S05]  /*1630*/  @!P0 FADD R21, R14, -R21 ;  /* 0x800000150e158221 */ /* 0x008fca0000000000 */
[----:B------:R2:W-:Y:S01]  /*1640*/  @!P0 STG.E desc[UR16][R16.64+0xa00], R21 ;  /* 0x000a001510008986 */ /* 0x0005e2000c101910 */
[----:B------:R-:W-:-:S13]  /*1650*/  ISETP.GE.AND P0, PT, R15, UR10, PT ;  /* 0x0000000a0f007c0c */ /* 0x000fda000bf06270 */
[----:B--2---:R-:W-:Y:S05]  /*1660*/  @P0 BRA `(.L_x_575) ;  /* 0x0000000000100947 */ /* 0x004fea0003800000 */
[----:B------:R-:W2:Y:S04]  /*1670*/  LDG.E R12, desc[UR16][R12.64+0xc00] ;  /* 0x000c00100c0c7981 */ /* 0x000ea8000c1e1900 */
[----:B------:R-:W2:Y:S02]  /*1680*/  LDG.E R11, desc[UR16][R10.64+0xc00] ;  /* 0x000c00100a0b7981 */ /* 0x000ea4000c1e1900 */
[----:B--2---:R-:W-:-:S05]  /*1690*/  FADD R15, R12, -R11 ;  /* 0x8000000b0c0f7221 */ /* 0x004fca0000000000 */
[----:B------:R0:W-:Y:S02]  /*16a0*/  STG.E desc[UR16][R16.64+0xc00], R15 ;  /* 0x000c000f10007986 */ /* 0x0001e4000c101910 */
.L_x_575:
[----:B------:R-:W-:Y:S05]  /*16b0*/  BSYNC.RECONVERGENT B0 ;  /* 0x0000000000007941 */ /* 0x000fea0003800200 */
.L_x_574:
[----:B------:R-:W-:Y:S05]  /*16c0*/  @P1 BRA `(.L_x_576) ;  /* 0xfffffffc00101947 */ /* 0x000fea000383ffff */
.L_x_573:
[----:B------:R-:W-:-:S13]  /*16d0*/  ISETP.NE.AND P0, PT, RZ, UR6, PT ;  /* 0x00000006ff007c0c */ /* 0x000fda000bf05270 */
[----:B------:R-:W-:Y:S05]  /*16e0*/  @!P0 EXIT ;  /* 0x000000000000894d */ /* 0x000fea0003800000 */
[----:B------:R-:W1:Y:S01]  /*16f0*/  LDC R8, c[0x0][0x384] ;  /* 0x0000e100ff087b82 */ /* 0x000e620000000800 */
[----:B------:R-:W-:Y:S01]  /*1700*/  UISETP.GE.U32.AND UP0, UPT, UR6, 0x4, UPT ;  /* 0x000000040600788c */ /* 0x000fe2000bf06070 */
[----:B-1----:R-:W-:-:S04]  /*1710*/  LOP3.LUT R24, R8, 0x3, RZ, 0xc0, !PT ;  /* 0x0000000308187812 */ /* 0x002fc800078ec0ff */
[----:B------:R-:W-:-:S04]  /*1720*/  ISETP.NE.AND P0, PT, R24, RZ, PT ;  /* 0x000000ff1800720c */ /* 0x000fc80003f05270 */
[----:B------:R-:W-:Y:S09]  /*1730*/  BRA.U !UP0, `(.L_x_577) ;  /* 0x0000000108947547 */ /* 0x000ff2000b800000 */
[----:B------:R-:W-:-:S04]  /*1740*/  LEA R11, R9, R0, 0x7 ;  /* 0x00000000090b7211 */ /* 0x000fc800078e38ff */
[----:B------:R-:W-:-:S13]  /*1750*/  ISETP.GE.AND P2, PT, R11, UR10, PT ;  /* 0x0000000a0b007c0c */ /* 0x000fda000bf46270 */
[----:B0-----:R-:W-:-:S04]  /*1760*/  @!P2 IMAD.WIDE R16, R11, 0x4, R2 ;  /* 0x000000040b10a825 */ /* 0x001fc800078e0202 */
[C---:B------:R-:W-:Y:S02]  /*1770*/  @!P2 IMAD.WIDE R14, R11.reuse, 0x4, R4 ;  /* 0x000000040b0ea825 */ /* 0x040fe400078e0204 */
[----:B------:R-:W2:Y:S04]  /*1780*/  @!P2 LDG.E R16, desc[UR16][R16.64] ;  /* 0x000000101010a981 */ /* 0x000ea8000c1e1900 */
[----:B------:R-:W2:Y:S01]  /*1790*/  @!P2 LDG.E R15, desc[UR16][R14.64] ;  /* 0x000000100e0fa981 */ /* 0x000ea2000c1e1900 */
[C---:B------:R-:W-:Y:S02]  /*17a0*/  VIADD R23, R11.reuse, 0x80 ;  /* 0x000000800b177836 */ /* 0x040fe40000000000 */
        /* <DEDUP_REMOVED lines=8> */
[----:B------:R-:W-:Y:S01]  /*1830*/  IADD3 R29, PT, PT, R11, 0x100, RZ ;  /* 0x000001000b1d7810 */ /* 0x000fe20007ffe0ff */
        /* <DEDUP_REMOVED lines=15> */
[----:B------:R-:W3:Y:S04]  /*1930*/  @!P1 LDG.E R18, desc[UR16][R18.64] ;  /* 0x0000001012129981 */ /* 0x000ee8000c1e1900 */
[----:B------:R-:W3:Y:S01]  /*1940*/  @!P1 LDG.E R13, desc[UR16][R12.64] ;  /* 0x000000100c0d9981 */ /* 0x000ee2000c1e1900 */
[----:B-1----:R-:W-:Y:S01]  /*1950*/  @!P1 IMAD.WIDE R14, R25, 0x4, R6 ;  /* 0x00000004190e9825 */ /* 0x002fe200078e0206 */
[----:B------:R-:W-:-:S03]  /*1960*/  IADD3 R9, PT, PT, R9, 0x4, RZ ;  /* 0x0000000409097810 */ /* 0x000fc60007ffe0ff */
[----:B---3--:R-:W-:-:S05]  /*1970*/  @!P1 FADD R17, R18, -R13 ;  /* 0x8000000d12119221 */ /* 0x008fca0000000000 */
[----:B------:R2:W-:Y:S02]  /*1980*/  @!P1 STG.E desc[UR16][R14.64], R17 ;  /* 0x000000110e009986 */ /* 0x0005e4000c101910 */
.L_x_577:
[----:B------:R-:W-:Y:S05]  /*1990*/  @!P0 EXIT ;  /* 0x000000000000894d */ /* 0x000fea0003800000 */
[----:B------:R-:W-:Y:S02]  /*19a0*/  ISETP.NE.AND P1, PT, R24, 0x1, PT ;  /* 0x000000011800780c */ /* 0x000fe40003f25270 */
[----:B------:R-:W-:-:S04]  /*19b0*/  LOP3.LUT R8, R8, 0x1, RZ, 0xc0, !PT ;  /* 0x0000000108087812 */ /* 0x000fc800078ec0ff */
[----:B------:R-:W-:-:S07]  /*19c0*/  ISETP.NE.U32.AND P0, PT, R8, 0x1, PT ;  /* 0x000000010800780c */ /* 0x000fce0003f05070 */
[----:B------:R-:W-:Y:S06]  /*19d0*/  @!P1 BRA `(.L_x_578) ;  /* 0x00000000004c9947 */ /* 0x000fec0003800000 */
[----:B0-2---:R-:W-:-:S04]  /*19e0*/  LEA R15, R9, R0, 0x7 ;  /* 0x00000000090f7211 */ /* 0x005fc800078e38ff */
        /* <DEDUP_REMOVED lines=18> */
.L_x_578:
[----:B------:R-:W-:Y:S05]  /*1b10*/  @P0 EXIT ;  /* 0x000000000000094d */ /* 0x000fea0003800000 */
[----:B------:R-:W-:-:S04]  /*1b20*/  LEA R9, R9, R0, 0x7 ;  /* 0x0000000009097211 */ /* 0x000fc800078e38ff */
[----:B------:R-:W-:-:S13]  /*1b30*/  ISETP.GE.AND P0, PT, R9, UR10, PT ;  /* 0x0000000a09007c0c */ /* 0x000fda000bf06270 */
[----:B------:R-:W-:Y:S05]  /*1b40*/  @P0 EXIT ;  /* 0x000000000000094d */ /* 0x000fea0003800000 */
[----:B------:R-:W-:-:S04]  /*1b50*/  IMAD.WIDE R2, R9, 0x4, R2 ;  /* 0x0000000409027825 */ /* 0x000fc800078e0202 */
[C---:B------:R-:W-:Y:S02]  /*1b60*/  IMAD.WIDE R4, R9.reuse, 0x4, R4 ;  /* 0x0000000409047825 */ /* 0x040fe400078e0204 */
[----:B------:R-:W3:Y:S04]  /*1b70*/  LDG.E R2, desc[UR16][R2.64] ;  /* 0x0000001002027981 */ /* 0x000ee8000c1e1900 */
[----:B------:R-:W3:Y:S01]  /*1b80*/  LDG.E R5, desc[UR16][R4.64] ;  /* 0x0000001004057981 */ /* 0x000ee2000c1e1900 */
[----:B------:R-:W-:-:S04]  /*1b90*/  IMAD.WIDE R6, R9, 0x4, R6 ;  /* 0x0000000409067825 */ /* 0x000fc800078e0206 */
[----:B---3--:R-:W-:-:S05]  /*1ba0*/  FADD R9, R2, -R5 ;  /* 0x8000000502097221 */ /* 0x008fca0000000000 */
[----:B------:R-:W-:Y:S01]  /*1bb0*/  STG.E desc[UR16][R6.64], R9 ;  /* 0x0000000906007986 */ /* 0x000fe2000c101910 */
[----:B------:R-:W-:Y:S05]  /*1bc0*/  EXIT ;  /* 0x000000000000794d */ /* 0x000fea0003800000 */
.L_x_579:
        /* <DEDUP_REMOVED lines=11> */
.L_x_604:


//--------------------- .text._ZN3cub18CUB_300001_SM_10006detail8for_each13static_kernelINS2_12policy_hub_t12policy_500_tEmN6thrust24THRUST_300001_SM_1000_NS8cuda_cub20__uninitialized_fill7functorINS7_10device_ptrIfEEfEEEEvT0_T1_ --------------------------
	.section	.text._ZN3cub18CUB_300001_SM_10006detail8for_each13static_kernelINS2_12policy_hub_t12policy_500_tEmN6thrust24THRUST_300001_SM_1000_NS8cuda_cub20__uninitialized_fill7functorINS7_10device_ptrIfEEfEEEEvT0_T1_,"ax",@progbits
	.align	128
        .global         _ZN3cub18CUB_300001_SM_10006detail8for_each13static_kernelINS2_12policy_hub_t12policy_500_tEmN6thrust24THRUST_300001_SM_1000_NS8cuda_cub20__uninitialized_fill7functorINS7_10device_ptrIfEEfEEEEvT0_T1_
        .type           _ZN3cub18CUB_300001_SM_10006detail8for_each13static_kernelINS2_12policy_hub_t12policy_500_tEmN6thrust24THRUST_300001_SM_1000_NS8cuda_cub20__uninitialized_fill7functorINS7_10device_ptrIfEEfEEEEvT0_T1_,@function
        .size           _ZN3cub18CUB_300001_SM_10006detail8for_each13static_kernelINS2_12policy_hub_t12policy_500_tEmN6thrust24THRUST_300001_SM_1000_NS8cuda_cub20__uninitialized_fill7functorINS7_10device_ptrIfEEfEEEEvT0_T1_,(.L_x_605 - _ZN3cub18CUB_300001_SM_10006detail8for_each13static_kernelINS2_12policy_hub_t12policy_500_tEmN6thrust24THRUST_300001_SM_1000_NS8cuda_cub20__uninitialized_fill7functorINS7_10device_ptrIfEEfEEEEvT0_T1_)
        .other          _ZN3cub18CUB_300001_SM_10006detail8for_each13static_kernelINS2_12policy_hub_t12policy_500_tEmN6thrust24THRUST_300001_SM_1000_NS8cuda_cub20__uninitialized_fill7functorINS7_10device_ptrIfEEfEEEEvT0_T1_,@"STO_CUDA_ENTRY STV_DEFAULT"
_ZN3cub18CUB_300001_SM_10006detail8for_each13static_kernelINS2_12policy_hub_t12policy_500_tEmN6thrust24THRUST_300001_SM_1000_NS8cuda_cub20__uninitialized_fill7functorINS7_10device_ptrIfEEfEEEEvT0_T1_:
.text._ZN3cub18CUB_300001_SM_10006detail8for_each13static_kernelINS2_12policy_hub_t12policy_500_tEmN6thrust24THRUST_300001_SM_1000_NS8cuda_cub20__uninitialized_fill7functorINS7_10device_ptrIfEEfEEEEvT0_T1_:
[----:B------:R-:W-:Y:S08]  /*0000*/  LDC R1, c[0x0][0x37c] ;  /* 0x0000df00ff017b82 */ /* 0x000ff00000000800 */
[----:B------:R-:W0:Y:S01]  /*0010*/  S2UR UR4, SR_CTAID.X ;  /* 0x00000000000479c3 */ /* 0x000e220000002500 */
[----:B------:R-:W1:Y:S01]  /*0020*/  LDCU.64 UR6, c[0x0][0x380] ;  /* 0x00007000ff0677ac */ /* 0x000e620008000a00 */
[----:B------:R-:W2:Y:S01]  /*0030*/  LDCU.64 UR8, c[0x0][0x358] ;  /* 0x00006b00ff0877ac */ /* 0x000ea20008000a00 */
[----:B0-----:R-:W-:-:S04]  /*0040*/  UIMAD.WIDE.U32 UR4, UR4, 0x200, URZ ;  /* 0x00000200040478a5 */ /* 0x001fc8000f8e00ff */
[----:B-1----:R-:W-:-:S04]  /*0050*/  UIADD3 UR6, UP0, UPT, -UR4, UR6, URZ ;  /* 0x0000000604067290 */ /* 0x002fc8000ff1e1ff */
[----:B------:R-:W-:Y:S02]  /*0060*/  UIADD3.X UR7, UPT, UPT, ~UR5, UR7, URZ, UP0, !UPT ;  /* 0x0000000705077290 */ /* 0x000fe400087fe5ff */
[----:B------:R-:W-:-:S04]  /*0070*/  UISETP.GE.U32.AND UP0, UPT, UR6, 0x200, UPT ;  /* 0x000002000600788c */ /* 0x000fc8000bf06070 */
[----:B------:R-:W-:-:S09]  /*0080*/  UISETP.GE.U32.AND.EX UP0, UPT, UR7, URZ, UPT, UP0 ;  /* 0x000000ff0700728c */ /* 0x000fd2000bf06100 */
[----:B--2---:R-:W-:Y:S05]  /*0090*/  BRA.U !UP0, `(.L_x_580) ;  /* 0x0000000108287547 */ /* 0x004fea000b800000 */
[----:B------:R-:W0:Y:S01]  /*00a0*/  S2R R0, SR_TID.X ;  /* 0x0000000000007919 */ /* 0x000e220000002100 */
[----:B------:R-:W1:Y:S01]  /*00b0*/  LDCU.64 UR6, c[0x0][0x388] ;  /* 0x00007100ff0677ac */ /* 0x000e620008000a00 */
[----:B------:R-:W2:Y:S01]  /*00c0*/  LDC R5, c[0x0][0x390] ;  /* 0x0000e400ff057b82 */ /* 0x000ea20000000800 */
[----:B0-----:R-:W-:-:S05]  /*00d0*/  IADD3 R0, P0, PT, R0, UR4, RZ ;  /* 0x0000000400007c10 */ /* 0x001fca000ff1e0ff */
[----:B------:R-:W-:Y:S01]  /*00e0*/  IMAD.X R3, RZ, RZ, UR5, P0 ;  /* 0x00000005ff037e24 */ /* 0x000fe200080e06ff */
[----:B-1----:R-:W-:-:S04]  /*00f0*/  LEA R2, P0, R0, UR6, 0x2 ;  /* 0x0000000600027c11 */ /* 0x002fc8000f8010ff */
[----:B------:R-:W-:-:S05]  /*0100*/  LEA.HI.X R3, R0, UR7, R3, 0x2, P0 ;  /* 0x0000000700037c11 */ /* 0x000fca00080f1403 */
[----:B--2---:R-:W-:Y:S04]  /*0110*/  STG.E desc[UR8][R2.64], R5 ;  /* 0x0000000502007986 */ /* 0x004fe8000c101908 */
[----:B------:R-:W-:Y:S01]  /*0120*/  STG.E desc[UR8][R2.64+0x400], R5 ;  /* 0x0004000502007986 */ /* 0x000fe2000c101908 */
[----:B------:R-:W-:Y:S05]  /*0130*/  EXIT ;  /* 0x000000000000794d */ /* 0x000fea0003800000 */
.L_x_580:
[----:B------:R-:W0:Y:S01]  /*0140*/  S2R R0, SR_TID.X ;  /* 0x0000000000007919 */ /* 0x000e220000002100 */
[----:B------:R-:W-:Y:S01]  /*0150*/  IMAD.U32 R2, RZ, RZ, UR7 ;  /* 0x00000007ff027e24 */ /* 0x000fe2000f8e00ff */
[----:B------:R-:W1:Y:S01]  /*0160*/  LDCU.64 UR10, c[0x0][0x388] ;  /* 0x00007100ff0a77ac */ /* 0x000e620008000a00 */
[----:B------:R-:W-:Y:S01]  /*0170*/  IMAD.U32 R4, RZ, RZ, UR7 ;  /* 0x00000007ff047e24 */ /* 0x000fe2000f8e00ff */
[----:B0-----:R-:W-:-:S04]  /*0180*/  ISETP.LT.U32.AND P0, PT, R0, UR6, PT ;  /* 0x0000000600007c0c */ /* 0x001fc8000bf01070 */
[----:B------:R-:W-:Y:S01]  /*0190*/  ISETP.GT.U32.AND.EX P0, PT, R2, RZ, PT, P0 ;  /* 0x000000ff0200720c */ /* 0x000fe20003f04100 */
[C---:B------:R-:W-:Y:S01]  /*01a0*/  VIADD R2, R0.reuse, 0x100 ;  /* 0x0000010000027836 */ /* 0x040fe20000000000 */
[----:B------:R-:W-:-:S04]  /*01b0*/  IADD3 R0, P2, PT, R0, UR4, RZ ;  /* 0x0000000400007c10 */ /* 0x000fc8000ff5e0ff */
[----:B------:R-:W-:Y:S01]  /*01c0*/  ISETP.LT.U32.AND P1, PT, R2, UR6, PT ;  /* 0x0000000602007c0c */ /* 0x000fe2000bf21070 */
[----:B------:R-:W-:Y:S01]  /*01d0*/  IMAD.X R3, RZ, RZ, UR5, P2 ;  /* 0x00000005ff037e24 */ /* 0x000fe200090e06ff */
[----:B-1----:R-:W-:Y:S02]  /*01e0*/  LEA R2, P2, R0, UR10, 0x2 ;  /* 0x0000000a00027c11 */ /* 0x002fe4000f8410ff */
[----:B------:R-:W-:Y:S02]  /*01f0*/  ISETP.GT.U32.AND.EX P1, PT, R4, RZ, PT, P1 ;  /* 0x000000ff0400720c */ /* 0x000fe40003f24110 */
[----:B------:R-:W-:Y:S01]  /*0200*/  LEA.HI.X R3, R0, UR11, R3, 0x2, P2 ;  /* 0x0000000b00037c11 */ /* 0x000fe200090f1403 */
[----:B------:R-:W0:Y:S04]  /*0210*/  @P0 LDC R5, c[0x0][0x390] ;  /* 0x0000e400ff050b82 */ /* 0x000e280000000800 */
[----:B0-----:R0:W-:Y:S06]  /*0220*/  @P0 STG.E desc[UR8][R2.64], R5 ;  /* 0x0000000502000986 */ /* 0x0011ec000c101908 */
[----:B------:R-:W-:Y:S05]  /*0230*/  @!P1 EXIT ;  /* 0x000000000000994d */ /* 0x000fea0003800000 */
[----:B0-----:R-:W0:Y:S02]  /*0240*/  LDC R5, c[0x0][0x390] ;  /* 0x0000e400ff057b82 */ /* 0x001e240000000800 */
[----:B0-----:R-:W-:Y:S01]  /*0250*/  STG.E desc[UR8][R2.64+0x400], R5 ;  /* 0x0004000502007986 */ /* 0x001fe2000c101908 */
[----:B------:R-:W-:Y:S05]  /*0260*/  EXIT ;  /* 0x000000000000794d */ /* 0x000fea0003800000 */
.L_x_581:
        /* <DEDUP_REMOVED lines=9> */
.L_x_605:


//--------------------- .text._ZN3cub18CUB_300001_SM_10006detail11EmptyKernelIvEEvv --------------------------
	.section	.text._ZN3cub18CUB_300001_SM_10006detail11EmptyKernelIvEEvv,"ax",@progbits
	.align	128
        .global         _ZN3cub18CUB_300001_SM_10006detail11EmptyKernelIvEEvv
        .type           _ZN3cub18CUB_300001_SM_10006detail11EmptyKernelIvEEvv,@function
        .size           _ZN3cub18CUB_300001_SM_10006detail11EmptyKernelIvEEvv,(.L_x_606 - _ZN3cub18CUB_300001_SM_10006detail11EmptyKernelIvEEvv)
        .other          _ZN3cub18CUB_300001_SM_10006detail11EmptyKernelIvEEvv,@"STO_CUDA_ENTRY STV_DEFAULT"
_ZN3cub18CUB_300001_SM_10006detail11EmptyKernelIvEEvv:
.text._ZN3cub18CUB_300001_SM_10006detail11EmptyKernelIvEEvv:
[----:B------:R-:W-:Y:S01]  /*0000*/  LDC R1, c[0x0][0x37c] ;  /* 0x0000df00ff017b82 */ /* 0x000fe20000000800 */
[----:B------:R-:W-:Y:S05]  /*0010*/  EXIT ;  /* 0x000000000000794d */ /* 0x000fea0003800000 */
.L_x_582:
        /* <DEDUP_REMOVED lines=14> */
.L_x_606:


//--------------------- .nv.shared._ZN3cub18CUB_300001_SM_10006detail6reduce28DeviceReduceSingleTileKernelINS2_10policy_hubIlyN4cuda3std3__44plusIlEEE10Policy1000EPlSC_iS9_llNS7_10__identityEEEvT0_T1_T2_T3_T4_T6_ --------------------------
	.section	.nv.shared._ZN3cub18CUB_300001_SM_10006detail6reduce28DeviceReduceSingleTileKernelINS2_10policy_hubIlyN4cuda3std3__44plusIlEEE10Policy1000EPlSC_iS9_llNS7_10__identityEEEvT0_T1_T2_T3_T4_T6_,"aw",@nobits
	.sectionflags	@""
	.align	128
.nv.shared._ZN3cub18CUB_300001_SM_10006detail6reduce28DeviceReduceSingleTileKernelINS2_10policy_hubIlyN4cuda3std3__44plusIlEEE10Policy1000EPlSC_iS9_llNS7_10__identityEEEvT0_T1_T2_T3_T4_T6_:
	.zero		1280


//--------------------- .nv.shared.reserved.0     --------------------------
	.section	.nv.shared.reserved.0,"aw",@nobits
	.weak		__nv_reservedSMEM_offset_0_alias
	.size		__nv_reservedSMEM_offset_0_alias, 0, 64
	.other		__nv_reservedSMEM_offset_0_alias,@"STO_CUDA_RESERVED_SHARED STV_DEFAULT"
__nv_reservedSMEM_offset_0_alias:
	.zero		0
	.zero		64


//--------------------- .nv.global                --------------------------
	.section	.nv.global,"aw",@nobits
.nv.global:
	.type		_ZN30_INTERNAL_cbabdc65_4_k_cu_main6thrust24THRUST_300001_SM_1000_NS3seqE,@object
	.size		_ZN30_INTERNAL_cbabdc65_4_k_cu_main6thrust24THRUST_300001_SM_1000_NS3seqE,(_ZN30_INTERNAL_cbabdc65_4_k_cu_main4cuda3std3__48in_placeE - _ZN30_INTERNAL_cbabdc65_4_k_cu_main6thrust24THRUST_300001_SM_1000_NS3seqE)
_ZN30_INTERNAL_cbabdc65_4_k_cu_main6thrust24THRUST_300001_SM_1000_NS3seqE:
	.zero		1
	.type		_ZN30_INTERNAL_cbabdc65_4_k_cu_main4cuda3std3__48in_placeE,@object
	.size		_ZN30_INTERNAL_cbabdc65_4_k_cu_main4cuda3std3__48in_placeE,(_ZN30_INTERNAL_cbabdc65_4_k_cu_main4cuda3std6ranges3__45__cpo4sizeE - _ZN30_INTERNAL_cbabdc65_4_k_cu_main4cuda3std3__48in_placeE)
_ZN30_INTERNAL_cbabdc65_4_k_cu_main4cuda3std3__48in_placeE:
	.zero		1
	.type		_ZN30_INTERNAL_cbabdc65_4_k_cu_main4cuda3std6ranges3__45__cpo4sizeE,@object
	.size		_ZN30_INTERNAL_cbabdc65_4_k_cu_main4cuda3std6ranges3__45__cpo4sizeE,(_ZN30_INTERNAL_cbabdc65_4_k_cu_main6thrust24THRUST_300001_SM_1000_NS12placeholders2_3E - _ZN30_INTERNAL_cbabdc65_4_k_cu_main4cuda3std6ranges3__45__cpo4sizeE)
_ZN30_INTERNAL_cbabdc65_4_k_cu_main4cuda3std6ranges3__45__cpo4sizeE:
	.zero		1
	.type		_ZN30_INTERNAL_cbabdc65_4_k_cu_main6thrust24THRUST_300001_SM_1000_NS12placeholders2_3E,@object
	.size		_ZN30_INTERNAL_cbabdc65_4_k_cu_main6thrust24THRUST_300001_SM_1000_NS12placeholders2_3E,(_ZN30_INTERNAL_cbabdc65_4_k_cu_main4cuda3std3__45__cpo6cbeginE - _ZN30_INTERNAL_cbabdc65_4_k_cu_main6thrust24THRUST_300001_SM_1000_NS12placeholders2_3E)
_ZN30_INTERNAL_cbabdc65_4_k_cu_main6thrust24THRUST_300001_SM_1000_NS12placeholders2_3E:
	.zero		1
	.type		_ZN30_INTERNAL_cbabdc65_4_k_cu_main4cuda3std3__45__cpo6cbeginE,@object
	.size		_ZN30_INTERNAL_cbabdc65_4_k_cu_main4cuda3std3__45__cpo6cbeginE,(_ZN30_INTERNAL_cbabdc65_4_k_cu_main4cuda3std6ranges3__45__cpo6cbeginE - _ZN30_INTERNAL_cbabdc65_4_k_cu_main4cuda3std3__45__cpo6cbeginE)
_ZN30_INTERNAL_cbabdc65_4_k_cu_main4cuda3std3__45__cpo6cbeginE:
	.zero		1
	.type		_ZN30_INTERNAL_cbabdc65_4_k_cu_main4cuda3std6ranges3__45__cpo6cbeginE,@object
	.size		_ZN30_INTERNAL_cbabdc65_4_k_cu_main4cuda3std6ranges3__45__cpo6cbeginE,(_ZN30_INTERNAL_cbabdc65_4_k_cu_main6thrust24THRUST_300001_SM_1000_NS12placeholders2_7E - _ZN30_INTERNAL_cbabdc65_4_k_cu_main4cuda3std6ranges3__45__cpo6cbeginE)
_ZN30_INTERNAL_cbabdc65_4_k_cu_main4cuda3std6ranges3__45__cpo6cbeginE:
	.zero		1
	.type		_ZN30_INTERNAL_cbabdc65_4_k_cu_main6thrust24THRUST_300001_SM_1000_NS12placeholders2_7E,@object
	.size		_ZN30_INTERNAL_cbabdc65_4_k_cu_main6thrust24THRUST_300001_SM_1000_NS12placeholders2_7E,(_ZN30_INTERNAL_cbabdc65_4_k_cu_main4cuda3std3__45__cpo7crbeginE - _ZN30_INTERNAL_cbabdc65_4_k_cu_main6thrust24THRUST_300001_SM_1000_NS12placeholders2_7E)
_ZN30_INTERNAL_cbabdc65_4_k_cu_main6thrust24THRUST_300001_SM_1000_NS12placeholders2_7E:
	.zero		1
	.type		_ZN30_INTERNAL_cbabdc65_4_k_cu_main4cuda3std3__45__cpo7crbeginE,@object
	.size		_ZN30_INTERNAL_cbabdc65_4_k_cu_main4cuda3std3__45__cpo7crbeginE,(_ZN30_INTERNAL_cbabdc65_4_k_cu_main4cuda3std6ranges3__45__cpo4nextE - _ZN30_INTERNAL_cbabdc65_4_k_cu_main4cuda3std3__45__cpo7crbeginE)
_ZN30_INTERNAL_cbabdc65_4_k_cu_main4cuda3std3__45__cpo7crbeginE:
	.zero		1
	.type		_ZN30_INTERNAL_cbabdc65_4_k_cu_main4cuda3std6ranges3__45__cpo4nextE,@object
	.size		_ZN30_INTERNAL_cbabdc65_4_k_cu_main4cuda3std6ranges3__45__cpo4nextE,(_ZN30_INTERNAL_cbabdc65_4_k_cu_main4cuda3std6ranges3__45__cpo4swapE - _ZN30_INTERNAL_cbabdc65_4_k_cu_main4cuda3std6ranges3__45__cpo4nextE)
_ZN30_INTERNAL_cbabdc65_4_k_cu_main4cuda3std6ranges3__45__cpo4nextE:
	.zero		1
	.type		_ZN30_INTERNAL_cbabdc65_4_k_cu_main4cuda3std6ranges3__45__cpo4swapE,@object
	.size		_ZN30_INTERNAL_cbabdc65_4_k_cu_main4cuda3std6ranges3__45__cpo4swapE,(_ZN30_INTERNAL_cbabdc65_4_k_cu_main6thrust24THRUST_300001_SM_1000_NS8cuda_cub10par_nosyncE - _ZN30_INTERNAL_cbabdc65_4_k_cu_main4cuda3std6ranges3__45__cpo4swapE)
_ZN30_INTERNAL_cbabdc65_4_k_cu_main4cuda3std6ranges3__45__cpo4swapE:
	.zero		1
	.type		_ZN30_INTERNAL_cbabdc65_4_k_cu_main6thrust24THRUST_300001_SM_1000_NS8cuda_cub10par_nosyncE,@object
	.size		_ZN30_INTERNAL_cbabdc65_4_k_cu_main6thrust24THRUST_300001_SM_1000_NS8cuda_cub10par_nosyncE,(_ZN30_INTERNAL_cbabdc65_4_k_cu_main6thrust24THRUST_300001_SM_1000_NS12placeholders2_9E - _ZN30_INTERNAL_cbabdc65_4_k_cu_main6thrust24THRUST_300001_SM_1000_NS8cuda_cub10par_nosyncE)
_ZN30_INTERNAL_cbabdc65_4_k_cu_main6thrust24THRUST_300001_SM_1000_NS8cuda_cub10par_nosyncE:
	.zero		1
	.type		_ZN30_INTERNAL_cbabdc65_4_k_cu_main6thrust24THRUST_300001_SM_1000_NS12placeholders2_9E,@object
	.size		_ZN30_INTERNAL_cbabdc65_4_k_cu_main6thrust24THRUST_300001_SM_1000_NS12placeholders2_9E,(_ZN30_INTERNAL_cbabdc65_4_k_cu_main4cuda3std3__432_GLOBAL__N__cbabdc65_4_k_cu_main6ignoreE - _ZN30_INTERNAL_cbabdc65_4_k_cu_main6thrust24THRUST_300001_SM_1000_NS12placeholders2_9E)
_ZN30_INTERNAL_cbabdc65_4_k_cu_main6thrust24THRUST_300001_SM_1000_NS12placeholders2_9E:
	.zero		1
	.type		_ZN30_INTERNAL_cbabdc65_4_k_cu_main4cuda3std3__432_GLOBAL__N__cbabdc65_4_k_cu_main6ignoreE,@object
	.size		_ZN30_INTERNAL_cbabdc65_4_k_cu_main4cuda3std3__432_GLOBAL__N__cbabdc65_4_k_cu_main6ignoreE,(_ZN30_INTERNAL_cbabdc65_4_k_cu_main4cuda3std6ranges3__45__cpo4dataE - _ZN30_INTERNAL_cbabdc65_4_k_cu_main4cuda3std3__432_GLOBAL__N__cbabdc65_4_k_cu_main6ignoreE)
_ZN30_INTERNAL_cbabdc65_4_k_cu_main4cuda3std3__432_GLOBAL__N__cbabdc65_4_k_cu_main6ignoreE:
	.zero		1
	.type		_ZN30_INTERNAL_cbabdc65_4_k_cu_main4cuda3std6ranges3__45__cpo4dataE,@object
	.size		_ZN30_INTERNAL_cbabdc65_4_k_cu_main4cuda3std6ranges3__45__cpo4dataE,(_ZN30_INTERNAL_cbabdc65_4_k_cu_main6thrust24THRUST_300001_SM_1000_NS12placeholders2_1E - _ZN30_INTERNAL_cbabdc65_4_k_cu_main4cuda3std6ranges3__45__cpo4dataE)
_ZN30_INTERNAL_cbabdc65_4_k_cu_main4cuda3std6ranges3__45__cpo4dataE:
	.zero		1
	.type		_ZN30_INTERNAL_cbabdc65_4_k_cu_main6thrust24THRUST_300001_SM_1000_NS12placeholders2_1E,@object
	.size		_ZN30_INTERNAL_cbabdc65_4_k_cu_main6thrust24THRUST_300001_SM_1000_NS12placeholders2_1E,(_ZN30_INTERNAL_cbabdc65_4_k_cu_main4cuda3std3__45__cpo5beginE - _ZN30_INTERNAL_cbabdc65_4_k_cu_main6thrust24THRUST_300001_SM_1000_NS12placeholders2_1E)
_ZN30_INTERNAL_cbabdc65_4_k_cu_main6thrust24THRUST_300001_SM_1000_NS12placeholders2_1E:
	.zero		1
	.type		_ZN30_INTERNAL_cbabdc65_4_k_cu_main4cuda3std3__45__cpo5beginE,@object
	.size		_ZN30_INTERNAL_cbabdc65_4_k_cu_main4cuda3std3__45__cpo5beginE,(_ZN30_INTERNAL_cbabdc65_4_k_cu_main4cuda3std6ranges3__45__cpo5beginE - _ZN30_INTERNAL_cbabdc65_4_k_cu_main4cuda3std3__45__cpo5beginE)
_ZN30_INTERNAL_cbabdc65_4_k_cu_main4cuda3std3__45__cpo5beginE:
	.zero		1
	.type		_ZN30_INTERNAL_cbabdc65_4_k_cu_main4cuda3std6ranges3__45__cpo5beginE,@object
	.size		_ZN30_INTERNAL_cbabdc65_4_k_cu_main4cuda3std6ranges3__45__cpo5beginE,(_ZN30_INTERNAL_cbabdc65_4_k_cu_main6thrust24THRUST_300001_SM_1000_NS12placeholders2_5E - _ZN30_INTERNAL_cbabdc65_4_k_cu_main4cuda3std6ranges3__45__cpo5beginE)
_ZN30_INTERNAL_cbabdc65_4_k_cu_main4cuda3std6ranges3__45__cpo5beginE:
	.zero		1
	.type		_ZN30_INTERNAL_cbabdc65_4_k_cu_main6thrust24THRUST_300001_SM_1000_NS12placeholders2_5E,@object
	.size		_ZN30_INTERNAL_cbabdc65_4_k_cu_main6thrust24THRUST_300001_SM_1000_NS12placeholders2_5E,(_ZN30_INTERNAL_cbabdc65_4_k_cu_main4cuda3std3__45__cpo6rbeginE - _ZN30_INTERNAL_cbabdc65_4_k_cu_main6thrust24THRUST_300001_SM_1000_NS12placeholders2_5E)
_ZN30_INTERNAL_cbabdc65_4_k_cu_main6thrust24THRUST_300001_SM_1000_NS12placeholders2_5E:
	.zero		1
	.type		_ZN30_INTERNAL_cbabdc65_4_k_cu_main4cuda3std3__45__cpo6rbeginE,@object
	.size		_ZN30_INTERNAL_cbabdc65_4_k_cu_main4cuda3std3__45__cpo6rbeginE,(_ZN30_INTERNAL_cbabdc65_4_k_cu_main4cuda3std6ranges3__45__cpo7advanceE - _ZN30_INTERNAL_cbabdc65_4_k_cu_main4cuda3std3__45__cpo6rbeginE)
_ZN30_INTERNAL_cbabdc65_4_k_cu_main4cuda3std3__45__cpo6rbeginE:
	.zero		1
	.type		_ZN30_INTERNAL_cbabdc65_4_k_cu_main4cuda3std6ranges3__45__cpo7advanceE,@object
	.size		_ZN30_INTERNAL_cbabdc65_4_k_cu_main4cuda3std6ranges3__45__cpo7advanceE,(_ZN30_INTERNAL_cbabdc65_4_k_cu_main4cuda3std3__47nulloptE - _ZN30_INTERNAL_cbabdc65_4_k_cu_main4cuda3std6ranges3__45__cpo7advanceE)
_ZN30_INTERNAL_cbabdc65_4_k_cu_main4cuda3std6ranges3__45__cpo7advanceE:
	.zero		1
	.type		_ZN30_INTERNAL_cbabdc65_4_k_cu_main4cuda3std3__47nulloptE,@object
	.size		_ZN30_INTERNAL_cbabdc65_4_k_cu_main4cuda3std3__47nulloptE,(_ZN30_INTERNAL_cbabdc65_4_k_cu_main4cuda3std6ranges3__45__cpo8distanceE - _ZN30_INTERNAL_cbabdc65_4_k_cu_main4cuda3std3__47nulloptE)
_ZN30_INTERNAL_cbabdc65_4_k_cu_main4cuda3std3__47nulloptE:
	.zero		1
	.type		_ZN30_INTERNAL_cbabdc65_4_k_cu_main4cuda3std6ranges3__45__cpo8distanceE,@object
	.size		_ZN30_INTERNAL_cbabdc65_4_k_cu_main4cuda3std6ranges3__45__cpo8distanceE,(_ZN30_INTERNAL_cbabdc65_4_k_cu_main6thrust24THRUST_300001_SM_1000_NS12placeholders3_10E - _ZN30_INTERNAL_cbabdc65_4_k_cu_main4cuda3std6ranges3__45__cpo8distanceE)
_ZN30_INTERNAL_cbabdc65_4_k_cu_main4cuda3std6ranges3__45__cpo8distanceE:
	.zero		1
	.type		_ZN30_INTERNAL_cbabdc65_4_k_cu_main6thrust24THRUST_300001_SM_1000_NS12placeholders3_10E,@object
	.size		_ZN30_INTERNAL_cbabdc65_4_k_cu_main6thrust24THRUST_300001_SM_1000_NS12placeholders3_10E,(_ZN30_INTERNAL_cbabdc65_4_k_cu_main4cuda3std3__419piecewise_constructE - _ZN30_INTERNAL_cbabdc65_4_k_cu_main6thrust24THRUST_300001_SM_1000_NS12placeholders3_10E)
_ZN30_INTERNAL_cbabdc65_4_k_cu_main6thrust24THRUST_300001_SM_1000_NS12placeholders3_10E:
	.zero		1
	.type		_ZN30_INTERNAL_cbabdc65_4_k_cu_main4cuda3std3__419piecewise_constructE,@object
	.size		_ZN30_INTERNAL_cbabdc65_4_k_cu_main4cuda3std3__419piecewise_constructE,(_ZN30_INTERNAL_cbabdc65_4_k_cu_main4cuda3std6ranges3__45__cpo5cdataE - _ZN30_INTERNAL_cbabdc65_4_k_cu_main4cuda3std3__419piecewise_constructE)
_ZN30_INTERNAL_cbabdc65_4_k_cu_main4cuda3std3__419piecewise_constructE:
	.zero		1
	.type		_ZN30_INTERNAL_cbabdc65_4_k_cu_main4cuda3std6ranges3__45__cpo5cdataE,@object
	.size		_ZN30_INTERNAL_cbabdc65_4_k_cu_main4cuda3std6ranges3__45__cpo5cdataE,(_ZN30_INTERNAL_cbabdc65_4_k_cu_main6thrust24THRUST_300001_SM_1000_NS12placeholders2_2E - _ZN30_INTERNAL_cbabdc65_4_k_cu_main4cuda3std6ranges3__45__cpo5cdataE)
_ZN30_INTERNAL_cbabdc65_4_k_cu_main4cuda3std6ranges3__45__cpo5cdataE:
	.zero		1
	.type		_ZN30_INTERNAL_cbabdc65_4_k_cu_main6thrust24THRUST_300001_SM_1000_NS12placeholders2_2E,@object
	.size		_ZN30_INTERNAL_cbabdc65_4_k_cu_main6thrust24THRUST_300001_SM_1000_NS12placeholders2_2E,(_ZN30_INTERNAL_cbabdc65_4_k_cu_main4cuda3std3__45__cpo3endE - _ZN30_INTERNAL_cbabdc65_4_k_cu_main6thrust24THRUST_300001_SM_1000_NS12placeholders2_2E)
_ZN30_INTERNAL_cbabdc65_4_k_cu_main6thrust24THRUST_300001_SM_1000_NS12placeholders2_2E:
	.zero		1
	.type		_ZN30_INTERNAL_cbabdc65_4_k_cu_main4cuda3std3__45__cpo3endE,@object
	.size		_ZN30_INTERNAL_cbabdc65_4_k_cu_main4cuda3std3__45__cpo3endE,(_ZN30_INTERNAL_cbabdc65_4_k_cu_main4cuda3std6ranges3__45__cpo3endE - _ZN30_INTERNAL_cbabdc65_4_k_cu_main4cuda3std3__45__cpo3endE)
_ZN30_INTERNAL_cbabdc65_4_k_cu_main4cuda3std3__45__cpo3endE:
	.zero		1
	.type		_ZN30_INTERNAL_cbabdc65_4_k_cu_main4cuda3std6ranges3__45__cpo3endE,@object
	.size		_ZN30_INTERNAL_cbabdc65_4_k_cu_main4cuda3std6ranges3__45__cpo3endE,(_ZN30_INTERNAL_cbabdc65_4_k_cu_main6thrust24THRUST_300001_SM_1000_NS12placeholders2_6E - _ZN30_INTERNAL_cbabdc65_4_k_cu_main4cuda3std6ranges3__45__cpo3endE)
_ZN30_INTERNAL_cbabdc65_4_k_cu_main4cuda3std6ranges3__45__cpo3endE:
	.zero		1
	.type		_ZN30_INTERNAL_cbabdc65_4_k_cu_main6thrust24THRUST_300001_SM_1000_NS12placeholders2_6E,@object
	.size		_ZN30_INTERNAL_cbabdc65_4_k_cu_main6thrust24THRUST_300001_SM_1000_NS12placeholders2_6E,(_ZN30_INTERNAL_cbabdc65_4_k_cu_main4cuda3std3__45__cpo4rendE - _ZN30_INTERNAL_cbabdc65_4_k_cu_main6thrust24THRUST_300001_SM_1000_NS12placeholders2_6E)
_ZN30_INTERNAL_cbabdc65_4_k_cu_main6thrust24THRUST_300001_SM_1000_NS12placeholders2_6E:
	.zero		1
	.type		_ZN30_INTERNAL_cbabdc65_4_k_cu_main4cuda3std3__45__cpo4rendE,@object
	.size		_ZN30_INTERNAL_cbabdc65_4_k_cu_main4cuda3std3__45__cpo4rendE,(_ZN30_INTERNAL_cbabdc65_4_k_cu_main4cuda3std6ranges3__45__cpo9iter_swapE - _ZN30_INTERNAL_cbabdc65_4_k_cu_main4cuda3std3__45__cpo4rendE)
_ZN30_INTERNAL_cbabdc65_4_k_cu_main4cuda3std3__45__cpo4rendE:
	.zero		1
	.type		_ZN30_INTERNAL_cbabdc65_4_k_cu_main4cuda3std6ranges3__45__cpo9iter_swapE,@object
	.size		_ZN30_INTERNAL_cbabdc65_4_k_cu_main4cuda3std6ranges3__45__cpo9iter_swapE,(_ZN30_INTERNAL_cbabdc65_4_k_cu_main4cuda3std3__48unexpectE - _ZN30_INTERNAL_cbabdc65_4_k_cu_main4cuda3std6ranges3__45__cpo9iter_swapE)
_ZN30_INTERNAL_cbabdc65_4_k_cu_main4cuda3std6ranges3__45__cpo9iter_swapE:
	.zero		1
	.type		_ZN30_INTERNAL_cbabdc65_4_k_cu_main4cuda3std3__48unexpectE,@object
	.size		_ZN30_INTERNAL_cbabdc65_4_k_cu_main4cuda3std3__48unexpectE,(_ZN30_INTERNAL_cbabdc65_4_k_cu_main6thrust24THRUST_300001_SM_1000_NS8cuda_cub3parE - _ZN30_INTERNAL_cbabdc65_4_k_cu_main4cuda3std3__48unexpectE)
_ZN30_INTERNAL_cbabdc65_4_k_cu_main4cuda3std3__48unexpectE:
	.zero		1
	.type		_ZN30_INTERNAL_cbabdc65_4_k_cu_main6thrust24THRUST_300001_SM_1000_NS8cuda_cub3parE,@object
	.size		_ZN30_INTERNAL_cbabdc65_4_k_cu_main6thrust24THRUST_300001_SM_1000_NS8cuda_cub3parE,(_ZN30_INTERNAL_cbabdc65_4_k_cu_main6thrust24THRUST_300001_SM_1000_NS12placeholders2_4E - _ZN30_INTERNAL_cbabdc65_4_k_cu_main6thrust24THRUST_300001_SM_1000_NS8cuda_cub3parE)
_ZN30_INTERNAL_cbabdc65_4_k_cu_main6thrust24THRUST_300001_SM_1000_NS8cuda_cub3parE:
	.zero		1
	.type		_ZN30_INTERNAL_cbabdc65_4_k_cu_main6thrust24THRUST_300001_SM_1000_NS12placeholders2_4E,@object
	.size		_ZN30_INTERNAL_cbabdc65_4_k_cu_main6thrust24THRUST_300001_SM_1000_NS12placeholders2_4E,(_ZN30_INTERNAL_cbabdc65_4_k_cu_main4cuda3std3__45__cpo4cendE - _ZN30_INTERNAL_cbabdc65_4_k_cu_main6thrust24THRUST_300001_SM_1000_NS12placeholders2_4E)
_ZN30_INTERNAL_cbabdc65_4_k_cu_main6thrust24THRUST_300001_SM_1000_NS12placeholders2_4E:
	.zero		1
	.type		_ZN30_INTERNAL_cbabdc65_4_k_cu_main4cuda3std3__45__cpo4cendE,@object
	.size		_ZN30_INTERNAL_cbabdc65_4_k_cu_main4cuda3std3__45__cpo4cendE,(_ZN30_INTERNAL_cbabdc65_4_k_cu_main4cuda3std6ranges3__45__cpo4cendE - _ZN30_INTERNAL_cbabdc65_4_k_cu_main4cuda3std3__45__cpo4cendE)
_ZN30_INTERNAL_cbabdc65_4_k_cu_main4cuda3std3__45__cpo4cendE:
	.zero		1
	.type		_ZN30_INTERNAL_cbabdc65_4_k_cu_main4cuda3std6ranges3__45__cpo4cendE,@object
	.size		_ZN30_INTERNAL_cbabdc65_4_k_cu_main4cuda3std6ranges3__45__cpo4cendE,(_ZN30_INTERNAL_cbabdc65_4_k_cu_main4cuda3std3__420unreachable_sentinelE - _ZN30_INTERNAL_cbabdc65_4_k_cu_main4cuda3std6ranges3__45__cpo4cendE)
_ZN30_INTERNAL_cbabdc65_4_k_cu_main4cuda3std6ranges3__45__cpo4cendE:
	.zero		1
	.type		_ZN30_INTERNAL_cbabdc65_4_k_cu_main4cuda3std3__420unreachable_sentinelE,@object
	.size		_ZN30_INTERNAL_cbabdc65_4_k_cu_main4cuda3std3__420unreachable_sentinelE,(_ZN30_INTERNAL_cbabdc65_4_k_cu_main4cuda3std6ranges3__45__cpo5ssizeE - _ZN30_INTERNAL_cbabdc65_4_k_cu_main4cuda3std3__420unreachable_sentinelE)
_ZN30_INTERNAL_cbabdc65_4_k_cu_main4cuda3std3__420unreachable_sentinelE:
	.zero		1
	.type		_ZN30_INTERNAL_cbabdc65_4_k_cu_main4cuda3std6ranges3__45__cpo5ssizeE,@object
	.size		_ZN30_INTERNAL_cbabdc65_4_k_cu_main4cuda3std6ranges3__45__cpo5ssizeE,(_ZN30_INTERNAL_cbabdc65_4_k_cu_main6thrust24THRUST_300001_SM_1000_NS12placeholders2_8E - _ZN30_INTERNAL_cbabdc65_4_k_cu_main4cuda3std6ranges3__45__cpo5ssizeE)
_ZN30_INTERNAL_cbabdc65_4_k_cu_main4cuda3std6ranges3__45__cpo5ssizeE:
	.zero		1
	.type		_ZN30_INTERNAL_cbabdc65_4_k_cu_main6thrust24THRUST_300001_SM_1000_NS12placeholders2_8E,@object
	.size		_ZN30_INTERNAL_cbabdc65_4_k_cu_main6thrust24THRUST_300001_SM_1000_NS12placeholders2_8E,(_ZN30_INTERNAL_cbabdc65_4_k_cu_main4cuda3std3__45__cpo5crendE - _ZN30_INTERNAL_cbabdc65_4_k_cu_main6thrust24THRUST_300001_SM_1000_NS12placeholders2_8E)
_ZN30_INTERNAL_cbabdc65_4_k_cu_main6thrust24THRUST_300001_SM_1000_NS12placeholders2_8E:
	.zero		1
	.type		_ZN30_INTERNAL_cbabdc65_4_k_cu_main4cuda3std3__45__cpo5crendE,@object
	.size		_ZN30_INTERNAL_cbabdc65_4_k_cu_main4cuda3std3__45__cpo5crendE,(_ZN30_INTERNAL_cbabdc65_4_k_cu_main4cuda3std6ranges3__45__cpo4prevE - _ZN30_INTERNAL_cbabdc65_4_k_cu_main4cuda3std3__45__cpo5crendE)
_ZN30_INTERNAL_cbabdc65_4_k_cu_main4cuda3std3__45__cpo5crendE:
	.zero		1
	.type		_ZN30_INTERNAL_cbabdc65_4_k_cu_main4cuda3std6ranges3__45__cpo4prevE,@object
	.size		_ZN30_INTERNAL_cbabdc65_4_k_cu_main4cuda3std6ranges3__45__cpo4prevE,(_ZN30_INTERNAL_cbabdc65_4_k_cu_main4cuda3std6ranges3__45__cpo9iter_moveE - _ZN30_INTERNAL_cbabdc65_4_k_cu_main4cuda3std6ranges3__45__cpo4prevE)
_ZN30_INTERNAL_cbabdc65_4_k_cu_main4cuda3std6ranges3__45__cpo4prevE:
	.zero		1
	.type		_ZN30_INTERNAL_cbabdc65_4_k_cu_main4cuda3std6ranges3__45__cpo9iter_moveE,@object
	.size		_ZN30_INTERNAL_cbabdc65_4_k_cu_main4cuda3std6ranges3__45__cpo9iter_moveE,(_ZN30_INTERNAL_cbabdc65_4_k_cu_main6thrust24THRUST_300001_SM_1000_NS6system6detail10sequential3seqE - _ZN30_INTERNAL_cbabdc65_4_k_cu_main4cuda3std6ranges3__45__cpo9iter_moveE)
_ZN30_INTERNAL_cbabdc65_4_k_cu_main4cuda3std6ranges3__45__cpo9iter_moveE:
	.zero		1
	.type		_ZN30_INTERNAL_cbabdc65_4_k_cu_main6thrust24THRUST_300001_SM_1000_NS6system6detail10sequential3seqE,@object
	.size		_ZN30_INTERNAL_cbabdc65_4_k_cu_main6thrust24THRUST_300001_SM_1000_NS6system6detail10sequential3seqE,(.L_31 - _ZN30_INTERNAL_cbabdc65_4_k_cu_main6thrust24THRUST_300001_SM_1000_NS6system6detail10sequential3seqE)
_ZN30_INTERNAL_cbabdc65_4_k_cu_main6thrust24THRUST_300001_SM_1000_NS6system6detail10sequential3seqE:
	.zero		1
.L_31:


//--------------------- .nv.shared._ZN3cub18CUB_300001_SM_10006detail6reduce18DeviceReduceKernelINS2_10policy_hubIlyN4cuda3std3__44plusIlEEE10Policy1000EN6thrust24THRUST_300001_SM_1000_NS18transform_iteratorI16positive_functorNSD_6detail15normal_iteratorINSD_10device_ptrIfEEEEllEEyS9_lNS7_10__identityEEEvT0_PT3_T1_NS0_13GridEvenShareISQ_EET2_T4_ --------------------------
	.section	.nv.shared._ZN3cub18CUB_300001_SM_10006detail6reduce18DeviceReduceKernelINS2_10policy_hubIlyN4cuda3std3__44plusIlEEE10Policy1000EN6thrust24THRUST_300001_SM_1000_NS18transform_iteratorI16positive_functorNSD_6detail15normal_iteratorINSD_10device_ptrIfEEEEllEEyS9_lNS7_10__identityEEEvT0_PT3_T1_NS0_13GridEvenShareISQ_EET2_T4_,"aw",@nobits
	.sectionflags	@""
	.align	128
.nv.shared._ZN3cub18CUB_300001_SM_10006detail6reduce18DeviceReduceKernelINS2_10policy_hubIlyN4cuda3std3__44plusIlEEE10Policy1000EN6thrust24THRUST_300001_SM_1000_NS18transform_iteratorI16positive_functorNSD_6detail15normal_iteratorINSD_10device_ptrIfEEEEllEEyS9_lNS7_10__identityEEEvT0_PT3_T1_NS0_13GridEvenShareISQ_EET2_T4_:
	.zero		1280


//--------------------- .nv.shared._ZN3cub18CUB_300001_SM_10006detail6reduce28DeviceReduceSingleTileKernelINS2_10policy_hubIlyN4cuda3std3__44plusIlEEE10Policy1000EN6thrust24THRUST_300001_SM_1000_NS18transform_iteratorI16positive_functorNSD_6detail15normal_iteratorINSD_10device_ptrIfEEEEllEEPlyS9_llNS7_10__identityEEEvT0_T1_T2_T3_T4_T6_ --------------------------
	.section	.nv.shared._ZN3cub18CUB_300001_SM_10006detail6reduce28DeviceReduceSingleTileKernelINS2_10policy_hubIlyN4cuda3std3__44plusIlEEE10Policy1000EN6thrust24THRUST_300001_SM_1000_NS18transform_iteratorI16positive_functorNSD_6detail15normal_iteratorINSD_10device_ptrIfEEEEllEEPlyS9_llNS7_10__identityEEEvT0_T1_T2_T3_T4_T6_,"aw",@nobits
	.sectionflags	@""
	.align	128
.nv.shared._ZN3cub18CUB_300001_SM_10006detail6reduce28DeviceReduceSingleTileKernelINS2_10policy_hubIlyN4cuda3std3__44plusIlEEE10Policy1000EN6thrust24THRUST_300001_SM_1000_NS18transform_iteratorI16positive_functorNSD_6detail15normal_iteratorINSD_10device_ptrIfEEEEllEEPlyS9_llNS7_10__identityEEEvT0_T1_T2_T3_T4_T6_:
	.zero		1280


//--------------------- .nv.shared._ZN3cub18CUB_300001_SM_10006detail6reduce28DeviceReduceSingleTileKernelINS2_10policy_hubIljN4cuda3std3__44plusIlEEE10Policy1000EPlSC_iS9_llNS7_10__identityEEEvT0_T1_T2_T3_T4_T6_ --------------------------
	.section	.nv.shared._ZN3cub18CUB_300001_SM_10006detail6reduce28DeviceReduceSingleTileKernelINS2_10policy_hubIljN4cuda3std3__44plusIlEEE10Policy1000EPlSC_iS9_llNS7_10__identityEEEvT0_T1_T2_T3_T4_T6_,"aw",@nobits
	.sectionflags	@""
	.align	128
.nv.shared._ZN3cub18CUB_300001_SM_10006detail6reduce28DeviceReduceSingleTileKernelINS2_10policy_hubIljN4cuda3std3__44plusIlEEE10Policy1000EPlSC_iS9_llNS7_10__identityEEEvT0_T1_T2_T3_T4_T6_:
	.zero		1280


//--------------------- .nv.shared._ZN3cub18CUB_300001_SM_10006detail6reduce18DeviceReduceKernelINS2_10policy_hubIljN4cuda3std3__44plusIlEEE10Policy1000EN6thrust24THRUST_300001_SM_1000_NS18transform_iteratorI16positive_functorNSD_6detail15normal_iteratorINSD_10device_ptrIfEEEEllEEjS9_lNS7_10__identityEEEvT0_PT3_T1_NS0_13GridEvenShareISQ_EET2_T4_ --------------------------
	.section	.nv.shared._ZN3cub18CUB_300001_SM_10006detail6reduce18DeviceReduceKernelINS2_10policy_hubIljN4cuda3std3__44plusIlEEE10Policy1000EN6thrust24THRUST_300001_SM_1000_NS18transform_iteratorI16positive_functorNSD_6detail15normal_iteratorINSD_10device_ptrIfEEEEllEEjS9_lNS7_10__identityEEEvT0_PT3_T1_NS0_13GridEvenShareISQ_EET2_T4_,"aw",@nobits
	.sectionflags	@""
	.align	128
.nv.shared._ZN3cub18CUB_300001_SM_10006detail6reduce18DeviceReduceKernelINS2_10policy_hubIljN4cuda3std3__44plusIlEEE10Policy1000EN6thrust24THRUST_300001_SM_1000_NS18transform_iteratorI16positive_functorNSD_6detail15normal_iteratorINSD_10device_ptrIfEEEEllEEjS9_lNS7_10__identityEEEvT0_PT3_T1_NS0_13GridEvenShareISQ_EET2_T4_:
	.zero		1280


//--------------------- .nv.shared._ZN3cub18CUB_300001_SM_10006detail6reduce28DeviceReduceSingleTileKernelINS2_10policy_hubIljN4cuda3std3__44plusIlEEE10Policy1000EN6thrust24THRUST_300001_SM_1000_NS18transform_iteratorI16positive_functorNSD_6detail15normal_iteratorINSD_10device_ptrIfEEEEllEEPljS9_llNS7_10__identityEEEvT0_T1_T2_T3_T4_T6_ --------------------------
	.section	.nv.shared._ZN3cub18CUB_300001_SM_10006detail6reduce28DeviceReduceSingleTileKernelINS2_10policy_hubIljN4cuda3std3__44plusIlEEE10Policy1000EN6thrust24THRUST_300001_SM_1000_NS18transform_iteratorI16positive_functorNSD_6detail15normal_iteratorINSD_10device_ptrIfEEEEllEEPljS9_llNS7_10__identityEEEvT0_T1_T2_T3_T4_T6_,"aw",@nobits
	.sectionflags	@""
	.align	128
.nv.shared._ZN3cub18CUB_300001_SM_10006detail6reduce28DeviceReduceSingleTileKernelINS2_10policy_hubIljN4cuda3std3__44plusIlEEE10Policy1000EN6thrust24THRUST_300001_SM_1000_NS18transform_iteratorI16positive_functorNSD_6detail15normal_iteratorINSD_10device_ptrIfEEEEllEEPljS9_llNS7_10__identityEEEvT0_T1_T2_T3_T4_T6_:
	.zero		1280


//--------------------- .nv.shared._ZN3cub18CUB_300001_SM_10006detail6reduce28DeviceReduceSingleTileKernelINS2_10policy_hubIfyN4cuda3std3__44plusIfEEE10Policy1000EPfSC_iS9_ffNS7_10__identityEEEvT0_T1_T2_T3_T4_T6_ --------------------------
	.section	.nv.shared._ZN3cub18CUB_300001_SM_10006detail6reduce28DeviceReduceSingleTileKernelINS2_10policy_hubIfyN4cuda3std3__44plusIfEEE10Policy1000EPfSC_iS9_ffNS7_10__identityEEEvT0_T1_T2_T3_T4_T6_,"aw",@nobits
	.sectionflags	@""
	.align	128
.nv.shared._ZN3cub18CUB_300001_SM_10006detail6reduce28DeviceReduceSingleTileKernelINS2_10policy_hubIfyN4cuda3std3__44plusIfEEE10Policy1000EPfSC_iS9_ffNS7_10__identityEEEvT0_T1_T2_T3_T4_T6_:
	.zero		1152


//--------------------- .nv.shared._ZN3cub18CUB_300001_SM_10006detail6reduce18DeviceReduceKernelINS2_10policy_hubIfyN4cuda3std3__44plusIfEEE10Policy1000EN6thrust24THRUST_300001_SM_1000_NS6detail15normal_iteratorINSD_10device_ptrIfEEEEyS9_fNS7_10__identityEEEvT0_PT3_T1_NS0_13GridEvenShareISN_EET2_T4_ --------------------------
	.section	.nv.shared._ZN3cub18CUB_300001_SM_10006detail6reduce18DeviceReduceKernelINS2_10policy_hubIfyN4cuda3std3__44plusIfEEE10Policy1000EN6thrust24THRUST_300001_SM_1000_NS6detail15normal_iteratorINSD_10device_ptrIfEEEEyS9_fNS7_10__identityEEEvT0_PT3_T1_NS0_13GridEvenShareISN_EET2_T4_,"aw",@nobits
	.sectionflags	@""
	.align	128
.nv.shared._ZN3cub18CUB_300001_SM_10006detail6reduce18DeviceReduceKernelINS2_10policy_hubIfyN4cuda3std3__44plusIfEEE10Policy1000EN6thrust24THRUST_300001_SM_1000_NS6detail15normal_iteratorINSD_10device_ptrIfEEEEyS9_fNS7_10__identityEEEvT0_PT3_T1_NS0_13GridEvenShareISN_EET2_T4_:
	.zero		1152


//--------------------- .nv.shared._ZN3cub18CUB_300001_SM_10006detail6reduce28DeviceReduceSingleTileKernelINS2_10policy_hubIfyN4cuda3std3__44plusIfEEE10Policy1000EN6thrust24THRUST_300001_SM_1000_NS6detail15normal_iteratorINSD_10device_ptrIfEEEEPfyS9_ffNS7_10__identityEEEvT0_T1_T2_T3_T4_T6_ --------------------------
	.section	.nv.shared._ZN3cub18CUB_300001_SM_10006detail6reduce28DeviceReduceSingleTileKernelINS2_10policy_hubIfyN4cuda3std3__44plusIfEEE10Policy1000EN6thrust24THRUST_300001_SM_1000_NS6detail15normal_iteratorINSD_10device_ptrIfEEEEPfyS9_ffNS7_10__identityEEEvT0_T1_T2_T3_T4_T6_,"aw",@nobits
	.sectionflags	@""
	.align	128
.nv.shared._ZN3cub18CUB_300001_SM_10006detail6reduce28DeviceReduceSingleTileKernelINS2_10policy_hubIfyN4cuda3std3__44plusIfEEE10Policy1000EN6thrust24THRUST_300001_SM_1000_NS6detail15normal_iteratorINSD_10device_ptrIfEEEEPfyS9_ffNS7_10__identityEEEvT0_T1_T2_T3_T4_T6_:
	.zero		1152


//--------------------- .nv.shared._ZN3cub18CUB_300001_SM_10006detail6reduce28DeviceReduceSingleTileKernelINS2_10policy_hubIfjN4cuda3std3__44plusIfEEE10Policy1000EPfSC_iS9_ffNS7_10__identityEEEvT0_T1_T2_T3_T4_T6_ --------------------------
	.section	.nv.shared._ZN3cub18CUB_300001_SM_10006detail6reduce28DeviceReduceSingleTileKernelINS2_10policy_hubIfjN4cuda3std3__44plusIfEEE10Policy1000EPfSC_iS9_ffNS7_10__identityEEEvT0_T1_T2_T3_T4_T6_,"aw",@nobits
	.sectionflags	@""
	.align	128
.nv.shared._ZN3cub18CUB_300001_SM_10006detail6reduce28DeviceReduceSingleTileKernelINS2_10policy_hubIfjN4cuda3std3__44plusIfEEE10Policy1000EPfSC_iS9_ffNS7_10__identityEEEvT0_T1_T2_T3_T4_T6_:
	.zero		1152


//--------------------- .nv.shared._ZN3cub18CUB_300001_SM_10006detail6reduce18DeviceReduceKernelINS2_10policy_hubIfjN4cuda3std3__44plusIfEEE10Policy1000EN6thrust24THRUST_300001_SM_1000_NS6detail15normal_iteratorINSD_10device_ptrIfEEEEjS9_fNS7_10__identityEEEvT0_PT3_T1_NS0_13GridEvenShareISN_EET2_T4_ --------------------------
	.section	.nv.shared._ZN3cub18CUB_300001_SM_10006detail6reduce18DeviceReduceKernelINS2_10policy_hubIfjN4cuda3std3__44plusIfEEE10Policy1000EN6thrust24THRUST_300001_SM_1000_NS6detail15normal_iteratorINSD_10device_ptrIfEEEEjS9_fNS7_10__identityEEEvT0_PT3_T1_NS0_13GridEvenShareISN_EET2_T4_,"aw",@nobits
	.sectionflags	@""
	.align	128
.nv.shared._ZN3cub18CUB_300001_SM_10006detail6reduce18DeviceReduceKernelINS2_10policy_hubIfjN4cuda3std3__44plusIfEEE10Policy1000EN6thrust24THRUST_300001_SM_1000_NS6detail15normal_iteratorINSD_10device_ptrIfEEEEjS9_fNS7_10__identityEEEvT0_PT3_T1_NS0_13GridEvenShareISN_EET2_T4_:
	.zero		1152


//--------------------- .nv.shared._ZN3cub18CUB_300001_SM_10006detail6reduce28DeviceReduceSingleTileKernelINS2_10policy_hubIfjN4cuda3std3__44plusIfEEE10Policy1000EN6thrust24THRUST_300001_SM_1000_NS6detail15normal_iteratorINSD_10device_ptrIfEEEEPfjS9_ffNS7_10__identityEEEvT0_T1_T2_T3_T4_T6_ --------------------------
	.section	.nv.shared._ZN3cub18CUB_300001_SM_10006detail6reduce28DeviceReduceSingleTileKernelINS2_10policy_hubIfjN4cuda3std3__44plusIfEEE10Policy1000EN6thrust24THRUST_300001_SM_1000_NS6detail15normal_iteratorINSD_10device_ptrIfEEEEPfjS9_ffNS7_10__identityEEEvT0_T1_T2_T3_T4_T6_,"aw",@nobits
	.sectionflags	@""
	.align	128
.nv.shared._ZN3cub18CUB_300001_SM_10006detail6reduce28DeviceReduceSingleTileKernelINS2_10policy_hubIfjN4cuda3std3__44plusIfEEE10Policy1000EN6thrust24THRUST_300001_SM_1000_NS6detail15normal_iteratorINSD_10device_ptrIfEEEEPfjS9_ffNS7_10__identityEEEvT0_T1_T2_T3_T4_T6_:
	.zero		1152


//--------------------- .nv.shared._ZN3cub18CUB_300001_SM_10006detail9transform16transform_kernelINS2_10policy_hubILb1EN4cuda3std3__45tupleIJN6thrust24THRUST_300001_SM_1000_NS6detail15normal_iteratorINSA_10device_ptrIfEEEEEEEE10policy1000El16replace_negativeSF_JPfEEEvT0_iT1_T2_DpNS2_10kernel_argIT3_EE --------------------------
	.section	.nv.shared._ZN3cub18CUB_300001_SM_10006detail9transform16transform_kernelINS2_10policy_hubILb1EN4cuda3std3__45tupleIJN6thrust24THRUST_300001_SM_1000_NS6detail15normal_iteratorINSA_10device_ptrIfEEEEEEEE10policy1000El16replace_negativeSF_JPfEEEvT0_iT1_T2_DpNS2_10kernel_argIT3_EE,"aw",@nobits
	.sectionflags	@""
	.align	128
	.zero		1024


//--------------------- .nv.shared._ZN3cub18CUB_300001_SM_10006detail9transform16transform_kernelINS2_10policy_hubILb1EN4cuda3std3__45tupleIJN6thrust24THRUST_300001_SM_1000_NS6detail15normal_iteratorINSA_10device_ptrIfEEEEEEEE10policy1000Ei16replace_negativeSF_JPfEEEvT0_iT1_T2_DpNS2_10kernel_argIT3_EE --------------------------
	.section	.nv.shared._ZN3cub18CUB_300001_SM_10006detail9transform16transform_kernelINS2_10policy_hubILb1EN4cuda3std3__45tupleIJN6thrust24THRUST_300001_SM_1000_NS6detail15normal_iteratorINSA_10device_ptrIfEEEEEEEE10policy1000Ei16replace_negativeSF_JPfEEEvT0_iT1_T2_DpNS2_10kernel_argIT3_EE,"aw",@nobits
	.sectionflags	@""
	.align	128
	.zero		1024


//--------------------- .nv.shared._ZN3cub18CUB_300001_SM_10006detail9transform16transform_kernelINS2_10policy_hubILb0EN4cuda3std3__45tupleIJN6thrust24THRUST_300001_SM_1000_NS6detail15normal_iteratorINSA_10device_ptrIfEEEESF_EEEE10policy1000ElNS7_10multipliesIfEESF_JPfSL_EEEvT0_iT1_T2_DpNS2_10kernel_argIT3_EE --------------------------
	.section	.nv.shared._ZN3cub18CUB_300001_SM_10006detail9transform16transform_kernelINS2_10policy_hubILb0EN4cuda3std3__45tupleIJN6thrust24THRUST_300001_SM_1000_NS6detail15normal_iteratorINSA_10device_ptrIfEEEESF_EEEE10policy1000ElNS7_10multipliesIfEESF_JPfSL_EEEvT0_iT1_T2_DpNS2_10kernel_argIT3_EE,"aw",@nobits
	.sectionflags	@""
	.align	128
.nv.shared._ZN3cub18CUB_300001_SM_10006detail9transform16transform_kernelINS2_10policy_hubILb0EN4cuda3std3__45tupleIJN6thrust24THRUST_300001_SM_1000_NS6detail15normal_iteratorINSA_10device_ptrIfEEEESF_EEEE10policy1000ElNS7_10multipliesIfEESF_JPfSL_EEEvT0_iT1_T2_DpNS2_10kernel_argIT3_EE:
	.zero		1152


//--------------------- .nv.shared._ZN3cub18CUB_300001_SM_10006detail9transform16transform_kernelINS2_10policy_hubILb0EN4cuda3std3__45tupleIJN6thrust24THRUST_300001_SM_1000_NS6detail15normal_iteratorINSA_10device_ptrIfEEEESF_EEEE10policy1000EiNS7_10multipliesIfEESF_JPfSL_EEEvT0_iT1_T2_DpNS2_10kernel_argIT3_EE --------------------------
	.section	.nv.shared._ZN3cub18CUB_300001_SM_10006detail9transform16transform_kernelINS2_10policy_hubILb0EN4cuda3std3__45tupleIJN6thrust24THRUST_300001_SM_1000_NS6detail15normal_iteratorINSA_10device_ptrIfEEEESF_EEEE10policy1000EiNS7_10multipliesIfEESF_JPfSL_EEEvT0_iT1_T2_DpNS2_10kernel_argIT3_EE,"aw",@nobits
	.sectionflags	@""
	.align	128
.nv.shared._ZN3cub18CUB_300001_SM_10006detail9transform16transform_kernelINS2_10policy_hubILb0EN4cuda3std3__45tupleIJN6thrust24THRUST_300001_SM_1000_NS6detail15normal_iteratorINSA_10device_ptrIfEEEESF_EEEE10policy1000EiNS7_10multipliesIfEESF_JPfSL_EEEvT0_iT1_T2_DpNS2_10kernel_argIT3_EE:
	.zero		1152


//--------------------- .nv.shared._ZN3cub18CUB_300001_SM_10006detail9transform16transform_kernelINS2_10policy_hubILb0EN4cuda3std3__45tupleIJN6thrust24THRUST_300001_SM_1000_NS6detail15normal_iteratorINSA_10device_ptrIfEEEENSA_17constant_iteratorIfNSA_11use_defaultESH_EEEEEE10policy1000ElNS7_5minusIfEESF_JPfSI_EEEvT0_iT1_T2_DpNS2_10kernel_argIT3_EE --------------------------
	.section	.nv.shared._ZN3cub18CUB_300001_SM_10006detail9transform16transform_kernelINS2_10policy_hubILb0EN4cuda3std3__45tupleIJN6thrust24THRUST_300001_SM_1000_NS6detail15normal_iteratorINSA_10device_ptrIfEEEENSA_17constant_iteratorIfNSA_11use_defaultESH_EEEEEE10policy1000ElNS7_5minusIfEESF_JPfSI_EEEvT0_iT1_T2_DpNS2_10kernel_argIT3_EE,"aw",@nobits
	.sectionflags	@""
	.align	128
	.zero		1024


//--------------------- .nv.shared._ZN3cub18CUB_300001_SM_10006detail9transform16transform_kernelINS2_10policy_hubILb0EN4cuda3std3__45tupleIJN6thrust24THRUST_300001_SM_1000_NS6detail15normal_iteratorINSA_10device_ptrIfEEEENSA_17constant_iteratorIfNSA_11use_defaultESH_EEEEEE10policy1000EiNS7_5minusIfEESF_JPfSI_EEEvT0_iT1_T2_DpNS2_10kernel_argIT3_EE --------------------------
	.section	.nv.shared._ZN3cub18CUB_300001_SM_10006detail9transform16transform_kernelINS2_10policy_hubILb0EN4cuda3std3__45tupleIJN6thrust24THRUST_300001_SM_1000_NS6detail15normal_iteratorINSA_10device_ptrIfEEEENSA_17constant_iteratorIfNSA_11use_defaultESH_EEEEEE10policy1000EiNS7_5minusIfEESF_JPfSI_EEEvT0_iT1_T2_DpNS2_10kernel_argIT3_EE,"aw",@nobits
	.sectionflags	@""
	.align	128
	.zero		1024


//--------------------- .nv.shared._ZN3cub18CUB_300001_SM_10006detail9transform16transform_kernelINS2_10policy_hubILb1EN4cuda3std3__45tupleIJN6thrust24THRUST_300001_SM_1000_NS6detail15normal_iteratorINSA_10device_ptrIfEEEESF_EEEE10policy1000El12diff_functorSF_JPfSK_EEEvT0_iT1_T2_DpNS2_10kernel_argIT3_EE --------------------------
	.section	.nv.shared._ZN3cub18CUB_300001_SM_10006detail9transform16transform_kernelINS2_10policy_hubILb1EN4cuda3std3__45tupleIJN6thrust24THRUST_300001_SM_1000_NS6detail15normal_iteratorINSA_10device_ptrIfEEEESF_EEEE10policy1000El12diff_functorSF_JPfSK_EEEvT0_iT1_T2_DpNS2_10kernel_argIT3_EE,"aw",@nobits
	.sectionflags	@""
	.align	128
	.zero		1024


//--------------------- .nv.shared._ZN3cub18CUB_300001_SM_10006detail9transform16transform_kernelINS2_10policy_hubILb1EN4cuda3std3__45tupleIJN6thrust24THRUST_300001_SM_1000_NS6detail15normal_iteratorINSA_10device_ptrIfEEEESF_EEEE10policy1000Ei12diff_functorSF_JPfSK_EEEvT0_iT1_T2_DpNS2_10kernel_argIT3_EE --------------------------
	.section	.nv.shared._ZN3cub18CUB_300001_SM_10006detail9transform16transform_kernelINS2_10policy_hubILb1EN4cuda3std3__45tupleIJN6thrust24THRUST_300001_SM_1000_NS6detail15normal_iteratorINSA_10device_ptrIfEEEESF_EEEE10policy1000Ei12diff_functorSF_JPfSK_EEEvT0_iT1_T2_DpNS2_10kernel_argIT3_EE,"aw",@nobits
	.sectionflags	@""
	.align	128
	.zero		1024


//--------------------- .nv.shared._ZN3cub18CUB_300001_SM_10006detail8for_each13static_kernelINS2_12policy_hub_t12policy_500_tEmN6thrust24THRUST_300001_SM_1000_NS8cuda_cub20__uninitialized_fill7functorINS7_10device_ptrIfEEfEEEEvT0_T1_ --------------------------
	.section	.nv.shared._ZN3cub18CUB_300001_SM_10006detail8for_each13static_kernelINS2_12policy_hub_t12policy_500_tEmN6thrust24THRUST_300001_SM_1000_NS8cuda_cub20__uninitialized_fill7functorINS7_10device_ptrIfEEfEEEEvT0_T1_,"aw",@nobits
	.sectionflags	@""
	.align	128
	.zero		1024


//--------------------- .nv.shared._ZN3cub18CUB_300001_SM_10006detail11EmptyKernelIvEEvv --------------------------
	.section	.nv.shared._ZN3cub18CUB_300001_SM_10006detail11EmptyKernelIvEEvv,"aw",@nobits
	.sectionflags	@""
	.align	128
	.zero		1024


//--------------------- .nv.constant0._ZN3cub18CUB_300001_SM_10006detail6reduce28DeviceReduceSingleTileKernelINS2_10policy_hubIlyN4cuda3std3__44plusIlEEE10Policy1000EPlSC_iS9_llNS7_10__identityEEEvT0_T1_T2_T3_T4_T6_ --------------------------
	.section	.nv.constant0._ZN3cub18CUB_300001_SM_10006detail6reduce28DeviceReduceSingleTileKernelINS2_10policy_hubIlyN4cuda3std3__44plusIlEEE10Policy1000EPlSC_iS9_llNS7_10__identityEEEvT0_T1_T2_T3_T4_T6_,"a",@progbits
	.sectionflags	@""
	.align	4
.nv.constant0._ZN3cub18CUB_300001_SM_10006detail6reduce28DeviceReduceSingleTileKernelINS2_10policy_hubIlyN4cuda3std3__44plusIlEEE10Policy1000EPlSC_iS9_llNS7_10__identityEEEvT0_T1_T2_T3_T4_T6_:
	.zero		929


//--------------------- .nv.constant0._ZN3cub18CUB_300001_SM_10006detail6reduce18DeviceReduceKernelINS2_10policy_hubIlyN4cuda3std3__44plusIlEEE10Policy1000EN6thrust24THRUST_300001_SM_1000_NS18transform_iteratorI16positive_functorNSD_6detail15normal_iteratorINSD_10device_ptrIfEEEEllEEyS9_lNS7_10__identityEEEvT0_PT3_T1_NS0_13GridEvenShareISQ_EET2_T4_ --------------------------
	.section	.nv.constant0._ZN3cub18CUB_300001_SM_10006detail6reduce18DeviceReduceKernelINS2_10policy_hubIlyN4cuda3std3__44plusIlEEE10Policy1000EN6thrust24THRUST_300001_SM_1000_NS18transform_iteratorI16positive_functorNSD_6detail15normal_iteratorINSD_10device_ptrIfEEEEllEEyS9_lNS7_10__identityEEEvT0_PT3_T1_NS0_13GridEvenShareISQ_EET2_T4_,"a",@progbits
	.sectionflags	@""
	.align	4
.nv.constant0._ZN3cub18CUB_300001_SM_10006detail6reduce18DeviceReduceKernelINS2_10policy_hubIlyN4cuda3std3__44plusIlEEE10Policy1000EN6thrust24THRUST_300001_SM_1000_NS18transform_iteratorI16positive_functorNSD_6detail15normal_iteratorINSD_10device_ptrIfEEEEllEEyS9_lNS7_10__identityEEEvT0_PT3_T1_NS0_13GridEvenShareISQ_EET2_T4_:
	.zero		1002


//--------------------- .nv.constant0._ZN3cub18CUB_300001_SM_10006detail6reduce28DeviceReduceSingleTileKernelINS2_10policy_hubIlyN4cuda3std3__44plusIlEEE10Policy1000EN6thrust24THRUST_300001_SM_1000_NS18transform_iteratorI16positive_functorNSD_6detail15normal_iteratorINSD_10device_ptrIfEEEEllEEPlyS9_llNS7_10__identityEEEvT0_T1_T2_T3_T4_T6_ --------------------------
	.section	.nv.constant0._ZN3cub18CUB_300001_SM_10006detail6reduce28DeviceReduceSingleTileKernelINS2_10policy_hubIlyN4cuda3std3__44plusIlEEE10Policy1000EN6thrust24THRUST_300001_SM_1000_NS18transform_iteratorI16positive_functorNSD_6detail15normal_iteratorINSD_10device_ptrIfEEEEllEEPlyS9_llNS7_10__identityEEEvT0_T1_T2_T3_T4_T6_,"a",@progbits
	.sectionflags	@""
	.align	4
.nv.constant0._ZN3cub18CUB_300001_SM_10006detail6reduce28DeviceReduceSingleTileKernelINS2_10policy_hubIlyN4cuda3std3__44plusIlEEE10Policy1000EN6thrust24THRUST_300001_SM_1000_NS18transform_iteratorI16positive_functorNSD_6detail15normal_iteratorINSD_10device_ptrIfEEEEllEEPlyS9_llNS7_10__identityEEEvT0_T1_T2_T3_T4_T6_:
	.zero		945


//--------------------- .nv.constant0._ZN3cub18CUB_300001_SM_10006detail6reduce28DeviceReduceSingleTileKernelINS2_10policy_hubIljN4cuda3std3__44plusIlEEE10Policy1000EPlSC_iS9_llNS7_10__identityEEEvT0_T1_T2_T3_T4_T6_ --------------------------
	.section	.nv.constant0._ZN3cub18CUB_300001_SM_10006detail6reduce28DeviceReduceSingleTileKernelINS2_10policy_hubIljN4cuda3std3__44plusIlEEE10Policy1000EPlSC_iS9_llNS7_10__identityEEEvT0_T1_T2_T3_T4_T6_,"a",@progbits
	.sectionflags	@""
	.align	4
.nv.constant0._ZN3cub18CUB_300001_SM_10006detail6reduce28DeviceReduceSingleTileKernelINS2_10policy_hubIljN4cuda3std3__44plusIlEEE10Policy1000EPlSC_iS9_llNS7_10__identityEEEvT0_T1_T2_T3_T4_T6_:
	.zero		929


//--------------------- .nv.constant0._ZN3cub18CUB_300001_SM_10006detail6reduce18DeviceReduceKernelINS2_10policy_hubIljN4cuda3std3__44plusIlEEE10Policy1000EN6thrust24THRUST_300001_SM_1000_NS18transform_iteratorI16positive_functorNSD_6detail15normal_iteratorINSD_10device_ptrIfEEEEllEEjS9_lNS7_10__identityEEEvT0_PT3_T1_NS0_13GridEvenShareISQ_EET2_T4_ --------------------------
	.section	.nv.constant0._ZN3cub18CUB_300001_SM_10006detail6reduce18DeviceReduceKernelINS2_10policy_hubIljN4cuda3std3__44plusIlEEE10Policy1000EN6thrust24THRUST_300001_SM_1000_NS18transform_iteratorI16positive_functorNSD_6detail15normal_iteratorINSD_10device_ptrIfEEEEllEEjS9_lNS7_10__identityEEEvT0_PT3_T1_NS0_13GridEvenShareISQ_EET2_T4_,"a",@progbits
	.sectionflags	@""
	.align	4
.nv.constant0._ZN3cub18CUB_300001_SM_10006detail6reduce18DeviceReduceKernelINS2_10policy_hubIljN4cuda3std3__44plusIlEEE10Policy1000EN6thrust24THRUST_300001_SM_1000_NS18transform_iteratorI16positive_functorNSD_6detail15normal_iteratorINSD_10device_ptrIfEEEEllEEjS9_lNS7_10__identityEEEvT0_PT3_T1_NS0_13GridEvenShareISQ_EET2_T4_:
	.zero		966


//--------------------- .nv.constant0._ZN3cub18CUB_300001_SM_10006detail6reduce28DeviceReduceSingleTileKernelINS2_10policy_hubIljN4cuda3std3__44plusIlEEE10Policy1000EN6thrust24THRUST_300001_SM_1000_NS18transform_iteratorI16positive_functorNSD_6detail15normal_iteratorINSD_10device_ptrIfEEEEllEEPljS9_llNS7_10__identityEEEvT0_T1_T2_T3_T4_T6_ --------------------------
	.section	.nv.constant0._ZN3cub18CUB_300001_SM_10006detail6reduce28DeviceReduceSingleTileKernelINS2_10policy_hubIljN4cuda3std3__44plusIlEEE10Policy1000EN6thrust24THRUST_300001_SM_1000_NS18transform_iteratorI16positive_functorNSD_6detail15normal_iteratorINSD_10device_ptrIfEEEEllEEPljS9_llNS7_10__identityEEEvT0_T1_T2_T3_T4_T6_,"a",@progbits
	.sectionflags	@""
	.align	4
.nv.constant0._ZN3cub18CUB_300001_SM_10006detail6reduce28DeviceReduceSingleTileKernelINS2_10policy_hubIljN4cuda3std3__44plusIlEEE10Policy1000EN6thrust24THRUST_300001_SM_1000_NS18transform_iteratorI16positive_functorNSD_6detail15normal_iteratorINSD_10device_ptrIfEEEEllEEPljS9_llNS7_10__identityEEEvT0_T1_T2_T3_T4_T6_:
	.zero		937


//--------------------- .nv.constant0._ZN3cub18CUB_300001_SM_10006detail6reduce28DeviceReduceSingleTileKernelINS2_10policy_hubIfyN4cuda3std3__44plusIfEEE10Policy1000EPfSC_iS9_ffNS7_10__identityEEEvT0_T1_T2_T3_T4_T6_ --------------------------
	.section	.nv.constant0._ZN3cub18CUB_300001_SM_10006detail6reduce28DeviceReduceSingleTileKernelINS2_10policy_hubIfyN4cuda3std3__44plusIfEEE10Policy1000EPfSC_iS9_ffNS7_10__identityEEEvT0_T1_T2_T3_T4_T6_,"a",@progbits
	.sectionflags	@""
	.align	4
.nv.constant0._ZN3cub18CUB_300001_SM_10006detail6reduce28DeviceReduceSingleTileKernelINS2_10policy_hubIfyN4cuda3std3__44plusIfEEE10Policy1000EPfSC_iS9_ffNS7_10__identityEEEvT0_T1_T2_T3_T4_T6_:
	.zero		925


//--------------------- .nv.constant0._ZN3cub18CUB_300001_SM_10006detail6reduce18DeviceReduceKernelINS2_10policy_hubIfyN4cuda3std3__44plusIfEEE10Policy1000EN6thrust24THRUST_300001_SM_1000_NS6detail15normal_iteratorINSD_10device_ptrIfEEEEyS9_fNS7_10__identityEEEvT0_PT3_T1_NS0_13GridEvenShareISN_EET2_T4_ --------------------------
	.section	.nv.constant0._ZN3cub18CUB_300001_SM_10006detail6reduce18DeviceReduceKernelINS2_10policy_hubIfyN4cuda3std3__44plusIfEEE10Policy1000EN6thrust24THRUST_300001_SM_1000_NS6detail15normal_iteratorINSD_10device_ptrIfEEEEyS9_fNS7_10__identityEEEvT0_PT3_T1_NS0_13GridEvenShareISN_EET2_T4_,"a",@progbits
	.sectionflags	@""
	.align	4
.nv.constant0._ZN3cub18CUB_300001_SM_10006detail6reduce18DeviceReduceKernelINS2_10policy_hubIfyN4cuda3std3__44plusIfEEE10Policy1000EN6thrust24THRUST_300001_SM_1000_NS6detail15normal_iteratorINSD_10device_ptrIfEEEEyS9_fNS7_10__identityEEEvT0_PT3_T1_NS0_13GridEvenShareISN_EET2_T4_:
	.zero		994


//--------------------- .nv.constant0._ZN3cub18CUB_300001_SM_10006detail6reduce28DeviceReduceSingleTileKernelINS2_10policy_hubIfyN4cuda3std3__44plusIfEEE10Policy1000EN6thrust24THRUST_300001_SM_1000_NS6detail15normal_iteratorINSD_10device_ptrIfEEEEPfyS9_ffNS7_10__identityEEEvT0_T1_T2_T3_T4_T6_ --------------------------
	.section	.nv.constant0._ZN3cub18CUB_300001_SM_10006detail6reduce28DeviceReduceSingleTileKernelINS2_10policy_hubIfyN4cuda3std3__44plusIfEEE10Policy1000EN6thrust24THRUST_300001_SM_1000_NS6detail15normal_iteratorINSD_10device_ptrIfEEEEPfyS9_ffNS7_10__identityEEEvT0_T1_T2_T3_T4_T6_,"a",@progbits
	.sectionflags	@""
	.align	4
.nv.constant0._ZN3cub18CUB_300001_SM_10006detail6reduce28DeviceReduceSingleTileKernelINS2_10policy_hubIfyN4cuda3std3__44plusIfEEE10Policy1000EN6thrust24THRUST_300001_SM_1000_NS6detail15normal_iteratorINSD_10device_ptrIfEEEEPfyS9_ffNS7_10__identityEEEvT0_T1_T2_T3_T4_T6_:
	.zero		929


//--------------------- .nv.constant0._ZN3cub18CUB_300001_SM_10006detail6reduce28DeviceReduceSingleTileKernelINS2_10policy_hubIfjN4cuda3std3__44plusIfEEE10Policy1000EPfSC_iS9_ffNS7_10__identityEEEvT0_T1_T2_T3_T4_T6_ --------------------------
	.section	.nv.constant0._ZN3cub18CUB_300001_SM_10006detail6reduce28DeviceReduceSingleTileKernelINS2_10policy_hubIfjN4cuda3std3__44plusIfEEE10Policy1000EPfSC_iS9_ffNS7_10__identityEEEvT0_T1_T2_T3_T4_T6_,"a",@progbits
	.sectionflags	@""
	.align	4
.nv.constant0._ZN3cub18CUB_300001_SM_10006detail6reduce28DeviceReduceSingleTileKernelINS2_10policy_hubIfjN4cuda3std3__44plusIfEEE10Policy1000EPfSC_iS9_ffNS7_10__identityEEEvT0_T1_T2_T3_T4_T6_:
	.zero		925


//--------------------- .nv.constant0._ZN3cub18CUB_300001_SM_10006detail6reduce18DeviceReduceKernelINS2_10policy_hubIfjN4cuda3std3__44plusIfEEE10Policy1000EN6thrust24THRUST_300001_SM_1000_NS6detail15normal_iteratorINSD_10device_ptrIfEEEEjS9_fNS7_10__identityEEEvT0_PT3_T1_NS0_13GridEvenShareISN_EET2_T4_ --------------------------
	.section	.nv.constant0._ZN3cub18CUB_300001_SM_10006detail6reduce18DeviceReduceKernelINS2_10policy_hubIfjN4cuda3std3__44plusIfEEE10Policy1000EN6thrust24THRUST_300001_SM_1000_NS6detail15normal_iteratorINSD_10device_ptrIfEEEEjS9_fNS7_10__identityEEEvT0_PT3_T1_NS0_13GridEvenShareISN_EET2_T4_,"a",@progbits
	.sectionflags	@""
	.align	4
.nv.constant0._ZN3cub18CUB_300001_SM_10006detail6reduce18DeviceReduceKernelINS2_10policy_hubIfjN4cuda3std3__44plusIfEEE10Policy1000EN6thrust24THRUST_300001_SM_1000_NS6detail15normal_iteratorINSD_10device_ptrIfEEEEjS9_fNS7_10__identityEEEvT0_PT3_T1_NS0_13GridEvenShareISN_EET2_T4_:
	.zero		958


//--------------------- .nv.constant0._ZN3cub18CUB_300001_SM_10006detail6reduce28DeviceReduceSingleTileKernelINS2_10policy_hubIfjN4cuda3std3__44plusIfEEE10Policy1000EN6thrust24THRUST_300001_SM_1000_NS6detail15normal_iteratorINSD_10device_ptrIfEEEEPfjS9_ffNS7_10__identityEEEvT0_T1_T2_T3_T4_T6_ --------------------------
	.section	.nv.constant0._ZN3cub18CUB_300001_SM_10006detail6reduce28DeviceReduceSingleTileKernelINS2_10policy_hubIfjN4cuda3std3__44plusIfEEE10Policy1000EN6thrust24THRUST_300001_SM_1000_NS6detail15normal_iteratorINSD_10device_ptrIfEEEEPfjS9_ffNS7_10__identityEEEvT0_T1_T2_T3_T4_T6_,"a",@progbits
	.sectionflags	@""
	.align	4
.nv.constant0._ZN3cub18CUB_300001_SM_10006detail6reduce28DeviceReduceSingleTileKernelINS2_10policy_hubIfjN4cuda3std3__44plusIfEEE10Policy1000EN6thrust24THRUST_300001_SM_1000_NS6detail15normal_iteratorINSD_10device_ptrIfEEEEPfjS9_ffNS7_10__identityEEEvT0_T1_T2_T3_T4_T6_:
	.zero		925


//--------------------- .nv.constant0._ZN3cub18CUB_300001_SM_10006detail9transform16transform_kernelINS2_10policy_hubILb1EN4cuda3std3__45tupleIJN6thrust24THRUST_300001_SM_1000_NS6detail15normal_iteratorINSA_10device_ptrIfEEEEEEEE10policy1000El16replace_negativeSF_JPfEEEvT0_iT1_T2_DpNS2_10kernel_argIT3_EE --------------------------
	.section	.nv.constant0._ZN3cub18CUB_300001_SM_10006detail9transform16transform_kernelINS2_10policy_hubILb1EN4cuda3std3__45tupleIJN6thrust24THRUST_300001_SM_1000_NS6detail15normal_iteratorINSA_10device_ptrIfEEEEEEEE10policy1000El16replace_negativeSF_JPfEEEvT0_iT1_T2_DpNS2_10kernel_argIT3_EE,"a",@progbits
	.sectionflags	@""
	.align	4
.nv.constant0._ZN3cub18CUB_300001_SM_10006detail9transform16transform_kernelINS2_10policy_hubILb1EN4cuda3std3__45tupleIJN6thrust24THRUST_300001_SM_1000_NS6detail15normal_iteratorINSA_10device_ptrIfEEEEEEEE10policy1000El16replace_negativeSF_JPfEEEvT0_iT1_T2_DpNS2_10kernel_argIT3_EE:
	.zero		936


//--------------------- .nv.constant0._ZN3cub18CUB_300001_SM_10006detail9transform16transform_kernelINS2_10policy_hubILb1EN4cuda3std3__45tupleIJN6thrust24THRUST_300001_SM_1000_NS6detail15normal_iteratorINSA_10device_ptrIfEEEEEEEE10policy1000Ei16replace_negativeSF_JPfEEEvT0_iT1_T2_DpNS2_10kernel_argIT3_EE --------------------------
	.section	.nv.constant0._ZN3cub18CUB_300001_SM_10006detail9transform16transform_kernelINS2_10policy_hubILb1EN4cuda3std3__45tupleIJN6thrust24THRUST_300001_SM_1000_NS6detail15normal_iteratorINSA_10device_ptrIfEEEEEEEE10policy1000Ei16replace_negativeSF_JPfEEEvT0_iT1_T2_DpNS2_10kernel_argIT3_EE,"a",@progbits
	.sectionflags	@""
	.align	4
.nv.constant0._ZN3cub18CUB_300001_SM_10006detail9transform16transform_kernelINS2_10policy_hubILb1EN4cuda3std3__45tupleIJN6thrust24THRUST_300001_SM_1000_NS6detail15normal_iteratorINSA_10device_ptrIfEEEEEEEE10policy1000Ei16replace_negativeSF_JPfEEEvT0_iT1_T2_DpNS2_10kernel_argIT3_EE:
	.zero		936


//--------------------- .nv.constant0._ZN3cub18CUB_300001_SM_10006detail9transform16transform_kernelINS2_10policy_hubILb0EN4cuda3std3__45tupleIJN6thrust24THRUST_300001_SM_1000_NS6detail15normal_iteratorINSA_10device_ptrIfEEEESF_EEEE10policy1000ElNS7_10multipliesIfEESF_JPfSL_EEEvT0_iT1_T2_DpNS2_10kernel_argIT3_EE --------------------------
	.section	.nv.constant0._ZN3cub18CUB_300001_SM_10006detail9transform16transform_kernelINS2_10policy_hubILb0EN4cuda3std3__45tupleIJN6thrust24THRUST_300001_SM_1000_NS6detail15normal_iteratorINSA_10device_ptrIfEEEESF_EEEE10policy1000ElNS7_10multipliesIfEESF_JPfSL_EEEvT0_iT1_T2_DpNS2_10kernel_argIT3_EE,"a",@progbits
	.sectionflags	@""
	.align	4
.nv.constant0._ZN3cub18CUB_300001_SM_10006detail9transform16transform_kernelINS2_10policy_hubILb0EN4cuda3std3__45tupleIJN6thrust24THRUST_300001_SM_1000_NS6detail15normal_iteratorINSA_10device_ptrIfEEEESF_EEEE10policy1000ElNS7_10multipliesIfEESF_JPfSL_EEEvT0_iT1_T2_DpNS2_10kernel_argIT3_EE:
	.zero		952


//--------------------- .nv.constant0._ZN3cub18CUB_300001_SM_10006detail9transform16transform_kernelINS2_10policy_hubILb0EN4cuda3std3__45tupleIJN6thrust24THRUST_300001_SM_1000_NS6detail15normal_iteratorINSA_10device_ptrIfEEEESF_EEEE10policy1000EiNS7_10multipliesIfEESF_JPfSL_EEEvT0_iT1_T2_DpNS2_10kernel_argIT3_EE --------------------------
	.section	.nv.constant0._ZN3cub18CUB_300001_SM_10006detail9transform16transform_kernelINS2_10policy_hubILb0EN4cuda3std3__45tupleIJN6thrust24THRUST_300001_SM_1000_NS6detail15normal_iteratorINSA_10device_ptrIfEEEESF_EEEE10policy1000EiNS7_10multipliesIfEESF_JPfSL_EEEvT0_iT1_T2_DpNS2_10kernel_argIT3_EE,"a",@progbits
	.sectionflags	@""
	.align	4
.nv.constant0._ZN3cub18CUB_300001_SM_10006detail9transform16transform_kernelINS2_10policy_hubILb0EN4cuda3std3__45tupleIJN6thrust24THRUST_300001_SM_1000_NS6detail15normal_iteratorINSA_10device_ptrIfEEEESF_EEEE10policy1000EiNS7_10multipliesIfEESF_JPfSL_EEEvT0_iT1_T2_DpNS2_10kernel_argIT3_EE:
	.zero		952


//--------------------- .nv.constant0._ZN3cub18CUB_300001_SM_10006detail9transform16transform_kernelINS2_10policy_hubILb0EN4cuda3std3__45tupleIJN6thrust24THRUST_300001_SM_1000_NS6detail15normal_iteratorINSA_10device_ptrIfEEEENSA_17constant_iteratorIfNSA_11use_defaultESH_EEEEEE10policy1000ElNS7_5minusIfEESF_JPfSI_EEEvT0_iT1_T2_DpNS2_10kernel_argIT3_EE --------------------------
	.section	.nv.constant0._ZN3cub18CUB_300001_SM_10006detail9transform16transform_kernelINS2_10policy_hubILb0EN4cuda3std3__45tupleIJN6thrust24THRUST_300001_SM_1000_NS6detail15normal_iteratorINSA_10device_ptrIfEEEENSA_17constant_iteratorIfNSA_11use_defaultESH_EEEEEE10policy1000ElNS7_5minusIfEESF_JPfSI_EEEvT0_iT1_T2_DpNS2_10kernel_argIT3_EE,"a",@progbits
	.sectionflags	@""
	.align	4
.nv.constant0._ZN3cub18CUB_300001_SM_10006detail9transform16transform_kernelINS2_10policy_hubILb0EN4cuda3std3__45tupleIJN6thrust24THRUST_300001_SM_1000_NS6detail15normal_iteratorINSA_10device_ptrIfEEEENSA_17constant_iteratorIfNSA_11use_defaultESH_EEEEEE10policy1000ElNS7_5minusIfEESF_JPfSI_EEEvT0_iT1_T2_DpNS2_10kernel_argIT3_EE:
	.zero		952


//--------------------- .nv.constant0._ZN3cub18CUB_300001_SM_10006detail9transform16transform_kernelINS2_10policy_hubILb0EN4cuda3std3__45tupleIJN6thrust24THRUST_300001_SM_1000_NS6detail15normal_iteratorINSA_10device_ptrIfEEEENSA_17constant_iteratorIfNSA_11use_defaultESH_EEEEEE10policy1000EiNS7_5minusIfEESF_JPfSI_EEEvT0_iT1_T2_DpNS2_10kernel_argIT3_EE --------------------------
	.section	.nv.constant0._ZN3cub18CUB_300001_SM_10006detail9transform16transform_kernelINS2_10policy_hubILb0EN4cuda3std3__45tupleIJN6thrust24THRUST_300001_SM_1000_NS6detail15normal_iteratorINSA_10device_ptrIfEEEENSA_17constant_iteratorIfNSA_11use_defaultESH_EEEEEE10policy1000EiNS7_5minusIfEESF_JPfSI_EEEvT0_iT1_T2_DpNS2_10kernel_argIT3_EE,"a",@progbits
	.sectionflags	@""
	.align	4
.nv.constant0._ZN3cub18CUB_300001_SM_10006detail9transform16transform_kernelINS2_10policy_hubILb0EN4cuda3std3__45tupleIJN6thrust24THRUST_300001_SM_1000_NS6detail15normal_iteratorINSA_10device_ptrIfEEEENSA_17constant_iteratorIfNSA_11use_defaultESH_EEEEEE10policy1000EiNS7_5minusIfEESF_JPfSI_EEEvT0_iT1_T2_DpNS2_10kernel_argIT3_EE:
	.zero		952


//--------------------- .nv.constant0._ZN3cub18CUB_300001_SM_10006detail9transform16transform_kernelINS2_10policy_hubILb1EN4cuda3std3__45tupleIJN6thrust24THRUST_300001_SM_1000_NS6detail15normal_iteratorINSA_10device_ptrIfEEEESF_EEEE10policy1000El12diff_functorSF_JPfSK_EEEvT0_iT1_T2_DpNS2_10kernel_argIT3_EE --------------------------
	.section	.nv.constant0._ZN3cub18CUB_300001_SM_10006detail9transform16transform_kernelINS2_10policy_hubILb1EN4cuda3std3__45tupleIJN6thrust24THRUST_300001_SM_1000_NS6detail15normal_iteratorINSA_10device_ptrIfEEEESF_EEEE10policy1000El12diff_functorSF_JPfSK_EEEvT0_iT1_T2_DpNS2_10kernel_argIT3_EE,"a",@progbits
	.sectionflags	@""
	.align	4
.nv.constant0._ZN3cub18CUB_300001_SM_10006detail9transform16transform_kernelINS2_10policy_hubILb1EN4cuda3std3__45tupleIJN6thrust24THRUST_300001_SM_1000_NS6detail15normal_iteratorINSA_10device_ptrIfEEEESF_EEEE10policy1000El12diff_functorSF_JPfSK_EEEvT0_iT1_T2_DpNS2_10kernel_argIT3_EE:
	.zero		952


//--------------------- .nv.constant0._ZN3cub18CUB_300001_SM_10006detail9transform16transform_kernelINS2_10policy_hubILb1EN4cuda3std3__45tupleIJN6thrust24THRUST_300001_SM_1000_NS6detail15normal_iteratorINSA_10device_ptrIfEEEESF_EEEE10policy1000Ei12diff_functorSF_JPfSK_EEEvT0_iT1_T2_DpNS2_10kernel_argIT3_EE --------------------------
	.section	.nv.constant0._ZN3cub18CUB_300001_SM_10006detail9transform16transform_kernelINS2_10policy_hubILb1EN4cuda3std3__45tupleIJN6thrust24THRUST_300001_SM_1000_NS6detail15normal_iteratorINSA_10device_ptrIfEEEESF_EEEE10policy1000Ei12diff_functorSF_JPfSK_EEEvT0_iT1_T2_DpNS2_10kernel_argIT3_EE,"a",@progbits
	.sectionflags	@""
	.align	4
.nv.constant0._ZN3cub18CUB_300001_SM_10006detail9transform16transform_kernelINS2_10policy_hubILb1EN4cuda3std3__45tupleIJN6thrust24THRUST_300001_SM_1000_NS6detail15normal_iteratorINSA_10device_ptrIfEEEESF_EEEE10policy1000Ei12diff_functorSF_JPfSK_EEEvT0_iT1_T2_DpNS2_10kernel_argIT3_EE:
	.zero		952


//--------------------- .nv.constant0._ZN3cub18CUB_300001_SM_10006detail8for_each13static_kernelINS2_12policy_hub_t12policy_500_tEmN6thrust24THRUST_300001_SM_1000_NS8cuda_cub20__uninitialized_fill7functorINS7_10device_ptrIfEEfEEEEvT0_T1_ --------------------------
	.section	.nv.constant0._ZN3cub18CUB_300001_SM_10006detail8for_each13static_kernelINS2_12policy_hub_t12policy_500_tEmN6thrust24THRUST_300001_SM_1000_NS8cuda_cub20__uninitialized_fill7functorINS7_10device_ptrIfEEfEEEEvT0_T1_,"a",@progbits
	.sectionflags	@""
	.align	4
.nv.constant0._ZN3cub18CUB_300001_SM_10006detail8for_each13static_kernelINS2_12policy_hub_t12policy_500_tEmN6thrust24THRUST_300001_SM_1000_NS8cuda_cub20__uninitialized_fill7functorINS7_10device_ptrIfEEfEEEEvT0_T1_:
	.zero		920


//--------------------- .nv.constant0._ZN3cub18CUB_300001_SM_10006detail11EmptyKernelIvEEvv --------------------------
	.section	.nv.constant0._ZN3cub18CUB_300001_SM_10006detail11EmptyKernelIvEEvv,"a",@progbits
	.sectionflags	@""
	.align	4
.nv.constant0._ZN3cub18CUB_300001_SM_10006detail11EmptyKernelIvEEvv:
	.zero		896


//--------------------- SYMBOLS --------------------------

	.type		.nv.reservedSmem.offset0,@object
	.size		.nv.reservedSmem.offset0,0x4
	.type		.nv.reservedSmem.cap,@object
	.size		.nv.reservedSmem.cap,0x4
